	.target	sm_100a

	.elftype	@"ET_EXEC"


//--------------------- .note.nv.tkinfo           --------------------------
	.section	.note.nv.tkinfo,"",@"SHT_NOTE"
	.sectionflags	@"SHF_NOTE_NV_TKINFO"
	.tkinfo
        /*0018*/ 	.word	0x00000002
        /*0030*/ 	.string	""
        /*0030*/ 	.string	"ptxas"
        /*0030*/ 	.string	"Cuda compilation tools, release 13.0, V13.0.88"
        /*0030*/ 	.string	"Build cuda_13.0.r13.0/compiler.36424714_0"
        /*0030*/ 	.string	"-arch sm_100a -m 64 "



//--------------------- .note.nv.cuinfo           --------------------------
	.section	.note.nv.cuinfo,"",@"SHT_NOTE"
	.sectionflags	@"SHF_NOTE_NV_CUINFO"
        /*0018*/ 	.short	0x0002
        /*001a*/ 	.short	0x0064
        /*001c*/ 	.short	0x0082
	.zero		2


//--------------------- .nv.info                  --------------------------
	.section	.nv.info,"",@"SHT_CUDA_INFO"
	.align	4


	//----- nvinfo : EIATTR_REGCOUNT
	.align		4
        /*0000*/ 	.byte	0x04, 0x2f
        /*0002*/ 	.short	(.L_19 - .L_18)
	.align		4
.L_18:
        /*0004*/ 	.word	index@(_ZN7cutlass13device_kernelINS_4gemm6kernel13GemmUniversalIN4cute5tupleIJiiiiEEENS1_10collective13CollectiveMmaINS1_46MainloopSm100TmaUmmaWarpSpecializedBlockScaledILi9ELi2ELi1ENS5_IJNS4_1CILi8EEENSA_ILi1EEESC_EEEEENS5_IJNSA_ILi256EEESF_NSA_ILi128EEEEEENS5_IJNS_12float_e2m1_tENS_13float_ue8m0_tEEEENS5_IJNS5_IJlSC_lEEENS4_6LayoutINS5_IJNS5_IJNS5_IJNSA_ILi32EEENSA_ILi4EEEEEEiEEESQ_NS5_IJSC_iEEEEEENS5_IJNS5_IJNS5_IJNSA_ILi16EEESO_EEEiEEENS5_IJNS5_IJNSA_ILi0EEESC_EEENSA_ILi512EEEEEENS5_IJSW_iEEEEEEEEEEESK_S13_NS4_8TiledMMAINS4_8MMA_AtomIJNS4_23SM100_MMA_MXF4_2x1SM_SSISI_SI_fSJ_Li256ELi256ELi32ELNS4_4UMMA5MajorE0ELS18_0ELNS17_7ScaleInE0ELS19_0EEEEEENSM_INS5_IJSC_SC_SC_EEENS5_IJSW_SW_SW_EEEEENS5_IJNS4_10UnderscoreES1F_S1F_EEEEENS5_IJNS4_18SM100_TMA_2SM_LOADES1I_EEENS5_IJNS4_14ComposedLayoutINS4_7SwizzleILi2ELi4ELi3EEENS4_18smem_ptr_flag_bitsILi4EEENSM_INS5_IJSB_SG_EEENS5_IJSG_SC_EEEEEEENSM_INS5_IJNS5_IJNS5_IJSP_SC_EEENS5_IJSN_NSA_ILi2EEEEEEEEESC_NS5_IJS1U_SC_EEEEEENS5_IJNS5_IJNS5_IJSU_SY_EEESX_EEESW_NS5_IJS1U_SY_EEEEEEEEEEEvNS4_8identityENS5_IJNS4_28SM100_TMA_2SM_LOAD_MULTICASTES26_EEENS5_IJS1S_NSM_INS5_IJNS5_IJNS5_IJSP_S1U_EEES1V_EEESC_S1X_EEENS5_IJS20_SW_NS5_IJS1U_NSA_ILi1024EEEEEEEEEEEEEEvS25_EENS_8epilogue10collective18CollectiveEpilogueINS2H_23Sm100TmaWarpSpecializedILi4ELi2ELi64ELb1ELb0EEEJNS5_IJSG_SF_SG_EEENS5_IJNSM_ISG_SC_EENSM_INSA_ILi64EEESC_EEEEENS_10bfloat16_tESL_S2R_SL_NS2H_6fusion15FusionCallbacksIS2L_NS2S_17LinearCombinationIS2R_fS2R_fLNS_15FloatRoundStyleE2EEES2M_S2Q_JEEENS4_5SM1004TMEM4LOAD26SM100_TMEM_LOAD_32dp32b64xENS4_13SM90_TMA_LOADENS1K_INS1L_ILi3ELi4ELi3EEENS1N_ILi16EEENSM_INS5_IJSB_S2O_EEENS5_IJS2O_SC_EEEEEEENS4_39AutoVectorizingCopyWithAssumedAlignmentILi128EEENS4_14SM90_TMA_STOREES38_S3A_S3A_EEEvvEEEEvNT_6ParamsE)
        /*0008*/ 	.word	0x000000a8


	//----- nvinfo : EIATTR_FRAME_SIZE
	.align		4
.L_19:
        /*000c*/ 	.byte	0x04, 0x11
        /*000e*/ 	.short	(.L_21 - .L_20)
	.align		4
.L_20:
        /*0010*/ 	.word	index@($__internal_2_$__cuda_sm10x_tcgen05_guardrail_trap_unallocated_columns_being_dealloced)
        /*0014*/ 	.word	0x00000000


	//----- nvinfo : EIATTR_FRAME_SIZE
	.align		4
.L_21:
        /*0018*/ 	.byte	0x04, 0x11
        /*001a*/ 	.short	(.L_23 - .L_22)
	.align		4
.L_22:
        /*001c*/ 	.word	index@($__internal_1_$__cuda_sm10x_tcgen05_guardrail_trap_phase_invalid_during_alloc)
        /*0020*/ 	.word	0x00000000


	//----- nvinfo : EIATTR_FRAME_SIZE
	.align		4
.L_23:
        /*0024*/ 	.byte	0x04, 0x11
        /*0026*/ 	.short	(.L_25 - .L_24)
	.align		4
.L_24:
        /*0028*/ 	.word	index@($__internal_0_$__cuda_sm10x_tcgen05_guardrail_trap_col_being_dealloced_not_returned_by_alloc)
        /*002c*/ 	.word	0x00000000


	//----- nvinfo : EIATTR_FRAME_SIZE
	.align		4
.L_25:
        /*0030*/ 	.byte	0x04, 0x11
        /*0032*/ 	.short	(.L_27 - .L_26)
	.align		4
.L_26:
        /*0034*/ 	.word	index@(_ZN7cutlass13device_kernelINS_4gemm6kernel13GemmUniversalIN4cute5tupleIJiiiiEEENS1_10collective13CollectiveMmaINS1_46MainloopSm100TmaUmmaWarpSpecializedBlockScaledILi9ELi2ELi1ENS5_IJNS4_1CILi8EEENSA_ILi1EEESC_EEEEENS5_IJNSA_ILi256EEESF_NSA_ILi128EEEEEENS5_IJNS_12float_e2m1_tENS_13float_ue8m0_tEEEENS5_IJNS5_IJlSC_lEEENS4_6LayoutINS5_IJNS5_IJNS5_IJNSA_ILi32EEENSA_ILi4EEEEEEiEEESQ_NS5_IJSC_iEEEEEENS5_IJNS5_IJNS5_IJNSA_ILi16EEESO_EEEiEEENS5_IJNS5_IJNSA_ILi0EEESC_EEENSA_ILi512EEEEEENS5_IJSW_iEEEEEEEEEEESK_S13_NS4_8TiledMMAINS4_8MMA_AtomIJNS4_23SM100_MMA_MXF4_2x1SM_SSISI_SI_fSJ_Li256ELi256ELi32ELNS4_4UMMA5MajorE0ELS18_0ELNS17_7ScaleInE0ELS19_0EEEEEENSM_INS5_IJSC_SC_SC_EEENS5_IJSW_SW_SW_EEEEENS5_IJNS4_10UnderscoreES1F_S1F_EEEEENS5_IJNS4_18SM100_TMA_2SM_LOADES1I_EEENS5_IJNS4_14ComposedLayoutINS4_7SwizzleILi2ELi4ELi3EEENS4_18smem_ptr_flag_bitsILi4EEENSM_INS5_IJSB_SG_EEENS5_IJSG_SC_EEEEEEENSM_INS5_IJNS5_IJNS5_IJSP_SC_EEENS5_IJSN_NSA_ILi2EEEEEEEEESC_NS5_IJS1U_SC_EEEEEENS5_IJNS5_IJNS5_IJSU_SY_EEESX_EEESW_NS5_IJS1U_SY_EEEEEEEEEEEvNS4_8identityENS5_IJNS4_28SM100_TMA_2SM_LOAD_MULTICASTES26_EEENS5_IJS1S_NSM_INS5_IJNS5_IJNS5_IJSP_S1U_EEES1V_EEESC_S1X_EEENS5_IJS20_SW_NS5_IJS1U_NSA_ILi1024EEEEEEEEEEEEEEvS25_EENS_8epilogue10collective18CollectiveEpilogueINS2H_23Sm100TmaWarpSpecializedILi4ELi2ELi64ELb1ELb0EEEJNS5_IJSG_SF_SG_EEENS5_IJNSM_ISG_SC_EENSM_INSA_ILi64EEESC_EEEEENS_10bfloat16_tESL_S2R_SL_NS2H_6fusion15FusionCallbacksIS2L_NS2S_17LinearCombinationIS2R_fS2R_fLNS_15FloatRoundStyleE2EEES2M_S2Q_JEEENS4_5SM1004TMEM4LOAD26SM100_TMEM_LOAD_32dp32b64xENS4_13SM90_TMA_LOADENS1K_INS1L_ILi3ELi4ELi3EEENS1N_ILi16EEENSM_INS5_IJSB_S2O_EEENS5_IJS2O_SC_EEEEEEENS4_39AutoVectorizingCopyWithAssumedAlignmentILi128EEENS4_14SM90_TMA_STOREES38_S3A_S3A_EEEvvEEEEvNT_6ParamsE)
        /*0038*/ 	.word	0x00000000


	//----- nvinfo : EIATTR_MIN_STACK_SIZE
	.align		4
.L_27:
        /*003c*/ 	.byte	0x04, 0x12
        /*003e*/ 	.short	(.L_29 - .L_28)
	.align		4
.L_28:
        /*0040*/ 	.word	index@(_ZN7cutlass13device_kernelINS_4gemm6kernel13GemmUniversalIN4cute5tupleIJiiiiEEENS1_10collective13CollectiveMmaINS1_46MainloopSm100TmaUmmaWarpSpecializedBlockScaledILi9ELi2ELi1ENS5_IJNS4_1CILi8EEENSA_ILi1EEESC_EEEEENS5_IJNSA_ILi256EEESF_NSA_ILi128EEEEEENS5_IJNS_12float_e2m1_tENS_13float_ue8m0_tEEEENS5_IJNS5_IJlSC_lEEENS4_6LayoutINS5_IJNS5_IJNS5_IJNSA_ILi32EEENSA_ILi4EEEEEEiEEESQ_NS5_IJSC_iEEEEEENS5_IJNS5_IJNS5_IJNSA_ILi16EEESO_EEEiEEENS5_IJNS5_IJNSA_ILi0EEESC_EEENSA_ILi512EEEEEENS5_IJSW_iEEEEEEEEEEESK_S13_NS4_8TiledMMAINS4_8MMA_AtomIJNS4_23SM100_MMA_MXF4_2x1SM_SSISI_SI_fSJ_Li256ELi256ELi32ELNS4_4UMMA5MajorE0ELS18_0ELNS17_7ScaleInE0ELS19_0EEEEEENSM_INS5_IJSC_SC_SC_EEENS5_IJSW_SW_SW_EEEEENS5_IJNS4_10UnderscoreES1F_S1F_EEEEENS5_IJNS4_18SM100_TMA_2SM_LOADES1I_EEENS5_IJNS4_14ComposedLayoutINS4_7SwizzleILi2ELi4ELi3EEENS4_18smem_ptr_flag_bitsILi4EEENSM_INS5_IJSB_SG_EEENS5_IJSG_SC_EEEEEEENSM_INS5_IJNS5_IJNS5_IJSP_SC_EEENS5_IJSN_NSA_ILi2EEEEEEEEESC_NS5_IJS1U_SC_EEEEEENS5_IJNS5_IJNS5_IJSU_SY_EEESX_EEESW_NS5_IJS1U_SY_EEEEEEEEEEEvNS4_8identityENS5_IJNS4_28SM100_TMA_2SM_LOAD_MULTICASTES26_EEENS5_IJS1S_NSM_INS5_IJNS5_IJNS5_IJSP_S1U_EEES1V_EEESC_S1X_EEENS5_IJS20_SW_NS5_IJS1U_NSA_ILi1024EEEEEEEEEEEEEEvS25_EENS_8epilogue10collective18CollectiveEpilogueINS2H_23Sm100TmaWarpSpecializedILi4ELi2ELi64ELb1ELb0EEEJNS5_IJSG_SF_SG_EEENS5_IJNSM_ISG_SC_EENSM_INSA_ILi64EEESC_EEEEENS_10bfloat16_tESL_S2R_SL_NS2H_6fusion15FusionCallbacksIS2L_NS2S_17LinearCombinationIS2R_fS2R_fLNS_15FloatRoundStyleE2EEES2M_S2Q_JEEENS4_5SM1004TMEM4LOAD26SM100_TMEM_LOAD_32dp32b64xENS4_13SM90_TMA_LOADENS1K_INS1L_ILi3ELi4ELi3EEENS1N_ILi16EEENSM_INS5_IJSB_S2O_EEENS5_IJS2O_SC_EEEEEEENS4_39AutoVectorizingCopyWithAssumedAlignmentILi128EEENS4_14SM90_TMA_STOREES38_S3A_S3A_EEEvvEEEEvNT_6ParamsE)
        /*0044*/ 	.word	0x00000000
.L_29:


//--------------------- .nv.compat                --------------------------
	.section	.nv.compat,"",@"SHT_CUDA_COMPAT_INFO"
	.align	4
        /*0000*/ 	.byte	0x02, 0x09, 0x01, 0x00, 0x02, 0x02, 0x02, 0x00, 0x02, 0x05, 0x05, 0x00, 0x03, 0x07, 0x01, 0x01
        /*0010*/ 	.byte	0x02, 0x03, 0x01, 0x00, 0x02, 0x06, 0x01, 0x00, 0x04, 0x0b, 0x08, 0x00, 0x09, 0x00, 0x00, 0x00
        /*0020*/ 	.byte	0x00, 0x00, 0x00, 0x00


//--------------------- .nv.info._ZN7cutlass13device_kernelINS_4gemm6kernel13GemmUniversalIN4cute5tupleIJiiiiEEENS1_10collective13CollectiveMmaINS1_46MainloopSm100TmaUmmaWarpSpecializedBlockScaledILi9ELi2ELi1ENS5_IJNS4_1CILi8EEENSA_ILi1EEESC_EEEEENS5_IJNSA_ILi256EEESF_NSA_ILi128EEEEEENS5_IJNS_12float_e2m1_tENS_13float_ue8m0_tEEEENS5_IJNS5_IJlSC_lEEENS4_6LayoutINS5_IJNS5_IJNS5_IJNSA_ILi32EEENSA_ILi4EEEEEEiEEESQ_NS5_IJSC_iEEEEEENS5_IJNS5_IJNS5_IJNSA_ILi16EEESO_EEEiEEENS5_IJNS5_IJNSA_ILi0EEESC_EEENSA_ILi512EEEEEENS5_IJSW_iEEEEEEEEEEESK_S13_NS4_8TiledMMAINS4_8MMA_AtomIJNS4_23SM100_MMA_MXF4_2x1SM_SSISI_SI_fSJ_Li256ELi256ELi32ELNS4_4UMMA5MajorE0ELS18_0ELNS17_7ScaleInE0ELS19_0EEEEEENSM_INS5_IJSC_SC_SC_EEENS5_IJSW_SW_SW_EEEEENS5_IJNS4_10UnderscoreES1F_S1F_EEEEENS5_IJNS4_18SM100_TMA_2SM_LOADES1I_EEENS5_IJNS4_14ComposedLayoutINS4_7SwizzleILi2ELi4ELi3EEENS4_18smem_ptr_flag_bitsILi4EEENSM_INS5_IJSB_SG_EEENS5_IJSG_SC_EEEEEEENSM_INS5_IJNS5_IJNS5_IJSP_SC_EEENS5_IJSN_NSA_ILi2EEEEEEEEESC_NS5_IJS1U_SC_EEEEEENS5_IJNS5_IJNS5_IJSU_SY_EEESX_EEESW_NS5_IJS1U_SY_EEEEEEEEEEEvNS4_8identityENS5_IJNS4_28SM100_TMA_2SM_LOAD_MULTICASTES26_EEENS5_IJS1S_NSM_INS5_IJNS5_IJNS5_IJSP_S1U_EEES1V_EEESC_S1X_EEENS5_IJS20_SW_NS5_IJS1U_NSA_ILi1024EEEEEEEEEEEEEEvS25_EENS_8epilogue10collective18CollectiveEpilogueINS2H_23Sm100TmaWarpSpecializedILi4ELi2ELi64ELb1ELb0EEEJNS5_IJSG_SF_SG_EEENS5_IJNSM_ISG_SC_EENSM_INSA_ILi64EEESC_EEEEENS_10bfloat16_tESL_S2R_SL_NS2H_6fusion15FusionCallbacksIS2L_NS2S_17LinearCombinationIS2R_fS2R_fLNS_15FloatRoundStyleE2EEES2M_S2Q_JEEENS4_5SM1004TMEM4LOAD26SM100_TMEM_LOAD_32dp32b64xENS4_13SM90_TMA_LOADENS1K_INS1L_ILi3ELi4ELi3EEENS1N_ILi16EEENSM_INS5_IJSB_S2O_EEENS5_IJS2O_SC_EEEEEEENS4_39AutoVectorizingCopyWithAssumedAlignmentILi128EEENS4_14SM90_TMA_STOREES38_S3A_S3A_EEEvvEEEEvNT_6ParamsE --------------------------
	.section	.nv.info._ZN7cutlass13device_kernelINS_4gemm6kernel13GemmUniversalIN4cute5tupleIJiiiiEEENS1_10collective13CollectiveMmaINS1_46MainloopSm100TmaUmmaWarpSpecializedBlockScaledILi9ELi2ELi1ENS5_IJNS4_1CILi8EEENSA_ILi1EEESC_EEEEENS5_IJNSA_ILi256EEESF_NSA_ILi128EEEEEENS5_IJNS_12float_e2m1_tENS_13float_ue8m0_tEEEENS5_IJNS5_IJlSC_lEEENS4_6LayoutINS5_IJNS5_IJNS5_IJNSA_ILi32EEENSA_ILi4EEEEEEiEEESQ_NS5_IJSC_iEEEEEENS5_IJNS5_IJNS5_IJNSA_ILi16EEESO_EEEiEEENS5_IJNS5_IJNSA_ILi0EEESC_EEENSA_ILi512EEEEEENS5_IJSW_iEEEEEEEEEEESK_S13_NS4_8TiledMMAINS4_8MMA_AtomIJNS4_23SM100_MMA_MXF4_2x1SM_SSISI_SI_fSJ_Li256ELi256ELi32ELNS4_4UMMA5MajorE0ELS18_0ELNS17_7ScaleInE0ELS19_0EEEEEENSM_INS5_IJSC_SC_SC_EEENS5_IJSW_SW_SW_EEEEENS5_IJNS4_10UnderscoreES1F_S1F_EEEEENS5_IJNS4_18SM100_TMA_2SM_LOADES1I_EEENS5_IJNS4_14ComposedLayoutINS4_7SwizzleILi2ELi4ELi3EEENS4_18smem_ptr_flag_bitsILi4EEENSM_INS5_IJSB_SG_EEENS5_IJSG_SC_EEEEEEENSM_INS5_IJNS5_IJNS5_IJSP_SC_EEENS5_IJSN_NSA_ILi2EEEEEEEEESC_NS5_IJS1U_SC_EEEEEENS5_IJNS5_IJNS5_IJSU_SY_EEESX_EEESW_NS5_IJS1U_SY_EEEEEEEEEEEvNS4_8identityENS5_IJNS4_28SM100_TMA_2SM_LOAD_MULTICASTES26_EEENS5_IJS1S_NSM_INS5_IJNS5_IJNS5_IJSP_S1U_EEES1V_EEESC_S1X_EEENS5_IJS20_SW_NS5_IJS1U_NSA_ILi1024EEEEEEEEEEEEEEvS25_EENS_8epilogue10collective18CollectiveEpilogueINS2H_23Sm100TmaWarpSpecializedILi4ELi2ELi64ELb1ELb0EEEJNS5_IJSG_SF_SG_EEENS5_IJNSM_ISG_SC_EENSM_INSA_ILi64EEESC_EEEEENS_10bfloat16_tESL_S2R_SL_NS2H_6fusion15FusionCallbacksIS2L_NS2S_17LinearCombinationIS2R_fS2R_fLNS_15FloatRoundStyleE2EEES2M_S2Q_JEEENS4_5SM1004TMEM4LOAD26SM100_TMEM_LOAD_32dp32b64xENS4_13SM90_TMA_LOADENS1K_INS1L_ILi3ELi4ELi3EEENS1N_ILi16EEENSM_INS5_IJSB_S2O_EEENS5_IJS2O_SC_EEEEEEENS4_39AutoVectorizingCopyWithAssumedAlignmentILi128EEENS4_14SM90_TMA_STOREES38_S3A_S3A_EEEvvEEEEvNT_6ParamsE,"",@"SHT_CUDA_INFO"
	.sectionflags	@""
	.align	4


	//----- nvinfo : EIATTR_CUDA_API_VERSION
	.align		4
        /*0000*/ 	.byte	0x04, 0x37
        /*0002*/ 	.short	(.L_31 - .L_30)
.L_30:
        /*0004*/ 	.word	0x00000082


	//----- nvinfo : EIATTR_KPARAM_INFO
	.align		4
.L_31:
        /*0008*/ 	.byte	0x04, 0x17
        /*000a*/ 	.short	(.L_33 - .L_32)
.L_32:
        /*000c*/ 	.word	0x00000000
        /*0010*/ 	.short	0x0000
        /*0012*/ 	.short	0x0000
        /*0014*/ 	.byte	0x00, 0xf0, 0x01, 0x30


	//----- nvinfo : EIATTR_AT_ENTRY_FRAGMENTS
	.align		4
.L_33:
        /*0018*/ 	.byte	0x04, 0x4f
        /*001a*/ 	.short	(.L_35 - .L_34)


	//   ....[0]....
.L_34:
        /*001c*/ 	.word	0x00000007


	//----- nvinfo : EIATTR_RESERVED_SMEM_USED
	.align		4
.L_35:
        /*0020*/ 	.byte	0x01, 0x41
	.zero		2


	//----- nvinfo : EIATTR_SPARSE_MMA_MASK
	.align		4
        /*0024*/ 	.byte	0x03, 0x50
        /*0026*/ 	.short	0x0000


	//----- nvinfo : EIATTR_TCGEN05_2CTA_USED
	.align		4
        /*0028*/ 	.byte	0x01, 0x52
	.zero		2


	//----- nvinfo : EIATTR_MAXREG_COUNT
	.align		4
        /*002c*/ 	.byte	0x03, 0x1b
        /*002e*/ 	.short	0x00ff


	//----- nvinfo : EIATTR_NUM_BARRIERS
	.align		4
        /*0030*/ 	.byte	0x02, 0x4c
        /*0032*/ 	.byte	0x07
	.zero		1


	//----- nvinfo : EIATTR_EXTERNS
	.align		4
        /*0034*/ 	.byte	0x04, 0x0f
        /*0036*/ 	.short	(.L_37 - .L_36)


	//   ....[0]....
	.align		4
.L_36:
        /*0038*/ 	.word	index@(__assertfail)


	//----- nvinfo : EIATTR_MERCURY_ISA_VERSION
	.align		4
.L_37:
        /*003c*/ 	.byte	0x03, 0x5f
        /*003e*/ 	.short	0x0101


	//----- nvinfo : EIATTR_INT_WARP_WIDE_INSTR_OFFSETS
	.align		4
        /*0040*/ 	.byte	0x04, 0x31
        /*0042*/ 	.short	(.L_39 - .L_38)


	//   ....[0]....
.L_38:
        /*0044*/ 	.word	0x00000ea0


	//   ....[1]....
        /*0048*/ 	.word	0x00000f50


	//   ....[2]....
        /*004c*/ 	.word	0x00004c00


	//   ....[3]....
        /*0050*/ 	.word	0x00004c20


	//   ....[4]....
        /*0054*/ 	.word	0x00004c50


	//   ....[5]....
        /*0058*/ 	.word	0x00005870


	//   ....[6]....
        /*005c*/ 	.word	0x000058f0


	//   ....[7]....
        /*0060*/ 	.word	0x00005a10


	//   ....[8]....
        /*0064*/ 	.word	0x00005ac0


	//   ....[9]....
        /*0068*/ 	.word	0x00005b90


	//   ....[10]....
        /*006c*/ 	.word	0x00005c40


	//   ....[11]....
        /*0070*/ 	.word	0x00005d80


	//   ....[12]....
        /*0074*/ 	.word	0x00005e20


	//----- nvinfo : EIATTR_COOP_GROUP_MASK_REGIDS
	.align		4
.L_39:
        /*0078*/ 	.byte	0x04, 0x29
        /*007a*/ 	.short	(.L_41 - .L_40)


	//   ....[0]....
.L_40:
        /*007c*/ 	.word	0xffffffff


	//   ....[1]....
        /*0080*/ 	.word	0xffffffff


	//   ....[2]....
        /*0084*/ 	.word	0xffffffff


	//   ....[3]....
        /*0088*/ 	.word	0xffffffff


	//   ....[4]....
        /*008c*/ 	.word	0xffffffff


	//   ....[5]....
        /*0090*/ 	.word	0xffffffff


	//   ....[6]....
        /*0094*/ 	.word	0xffffffff


	//   ....[7]....
        /*0098*/ 	.word	0xffffffff


	//   ....[8]....
        /*009c*/ 	.word	0xffffffff


	//   ....[9]....
        /*00a0*/ 	.word	0xffffffff


	//   ....[10]....
        /*00a4*/ 	.word	0xffffffff


	//   ....[11]....
        /*00a8*/ 	.word	0xffffffff


	//   ....[12]....
        /*00ac*/ 	.word	0xffffffff


	//   ....[13]....
        /*00b0*/ 	.word	0xffffffff


	//----- nvinfo : EIATTR_COOP_GROUP_INSTR_OFFSETS
	.align		4
.L_41:
        /*00b4*/ 	.byte	0x04, 0x28
        /*00b6*/ 	.short	(.L_43 - .L_42)


	//   ....[0]....
.L_42:
        /*00b8*/ 	.word	0x000000a0


	//   ....[1]....
        /*00bc*/ 	.word	0x00000570


	//   ....[2]....
        /*00c0*/ 	.word	0x00000810


	//   ....[3]....
        /*00c4*/ 	.word	0x000009b0


	//   ....[4]....
        /*00c8*/ 	.word	0x00000ab0


	//   ....[5]....
        /*00cc*/ 	.word	0x00000c20


	//   ....[6]....
        /*00d0*/ 	.word	0x00000d60


	//   ....[7]....
        /*00d4*/ 	.word	0x00000fc0


	//   ....[8]....
        /*00d8*/ 	.word	0x00002710


	//   ....[9]....
        /*00dc*/ 	.word	0x000038d0


	//   ....[10]....
        /*00e0*/ 	.word	0x00003dc0


	//   ....[11]....
        /*00e4*/ 	.word	0x00003df0


	//   ....[12]....
        /*00e8*/ 	.word	0x00004ae0


	//   ....[13]....
        /*00ec*/ 	.word	0x00004d10


	//----- nvinfo : EIATTR_VRC_CTA_INIT_COUNT
	.align		4
.L_43:
        /*00f0*/ 	.byte	0x02, 0x4a
        /*00f2*/ 	.byte	0x80
	.zero		1


	//----- nvinfo : EIATTR_SYSCALL_OFFSETS
	.align		4
        /*00f4*/ 	.byte	0x04, 0x46
        /*00f6*/ 	.short	(.L_45 - .L_44)


	//   ....[0]....
.L_44:
        /*00f8*/ 	.word	0x00006b10


	//   ....[1]....
        /*00fc*/ 	.word	0x00006c00


	//   ....[2]....
        /*0100*/ 	.word	0x00007620


	//   ....[3]....
        /*0104*/ 	.word	0x00008af0


	//   ....[4]....
        /*0108*/ 	.word	0x00009f50


	//   ....[5]....
        /*010c*/ 	.word	0x0000b390


	//----- nvinfo : EIATTR_MBARRIER_INSTR_OFFSETS
	.align		4
.L_45:
        /*0110*/ 	.byte	0x04, 0x39
        /*0112*/ 	.short	(.L_47 - .L_46)


	//   ....[0]....
.L_46:
        /*0114*/ 	.word	0x000006d0
        /*0118*/ 	.word	0x000000ff
        /*011c*/ 	.word	0x00000000
        /*0120*/ 	.short	0x0100
        /*0122*/ 	.byte	0x04
	.zero		1


	//   ....[1]....
        /*0124*/ 	.word	0x000006e0
        /*0128*/ 	.word	0x000000ff
        /*012c*/ 	.word	0x00000048
        /*0130*/ 	.short	0x0100
        /*0132*/ 	.byte	0x04
	.zero		1


	//   ....[2]....
        /*0134*/ 	.word	0x000006f0
        /*0138*/ 	.word	0x000000ff
        /*013c*/ 	.word	0x00000008
        /*0140*/ 	.short	0x0100
        /*0142*/ 	.byte	0x04
	.zero		1


	//   ....[3]....
        /*0144*/ 	.word	0x00000700
        /*0148*/ 	.word	0x000000ff
        /*014c*/ 	.word	0x00000050
        /*0150*/ 	.short	0x0100
        /*0152*/ 	.byte	0x04
	.zero		1


	//   ....[4]....
        /*0154*/ 	.word	0x00000710
        /*0158*/ 	.word	0x000000ff
        /*015c*/ 	.word	0x00000010
        /*0160*/ 	.short	0x0100
        /*0162*/ 	.byte	0x04
	.zero		1


	//   ....[5]....
        /*0164*/ 	.word	0x00000720
        /*0168*/ 	.word	0x000000ff
        /*016c*/ 	.word	0x00000058
        /*0170*/ 	.short	0x0100
        /*0172*/ 	.byte	0x04
	.zero		1


	//   ....[6]....
        /*0174*/ 	.word	0x00000730
        /*0178*/ 	.word	0x000000ff
        /*017c*/ 	.word	0x00000018
        /*0180*/ 	.short	0x0100
        /*0182*/ 	.byte	0x04
	.zero		1


	//   ....[7]....
        /*0184*/ 	.word	0x00000740
        /*0188*/ 	.word	0x000000ff
        /*018c*/ 	.word	0x00000060
        /*0190*/ 	.short	0x0100
        /*0192*/ 	.byte	0x04
	.zero		1


	//   ....[8]....
        /*0194*/ 	.word	0x00000750
        /*0198*/ 	.word	0x000000ff
        /*019c*/ 	.word	0x00000020
        /*01a0*/ 	.short	0x0100
        /*01a2*/ 	.byte	0x04
	.zero		1


	//   ....[9]....
        /*01a4*/ 	.word	0x00000760
        /*01a8*/ 	.word	0x000000ff
        /*01ac*/ 	.word	0x00000068
        /*01b0*/ 	.short	0x0100
        /*01b2*/ 	.byte	0x04
	.zero		1


	//   ....[10]....
        /*01b4*/ 	.word	0x00000770
        /*01b8*/ 	.word	0x000000ff
        /*01bc*/ 	.word	0x00000028
        /*01c0*/ 	.short	0x0100
        /*01c2*/ 	.byte	0x04
	.zero		1


	//   ....[11]....
        /*01c4*/ 	.word	0x00000780
        /*01c8*/ 	.word	0x000000ff
        /*01cc*/ 	.word	0x00000070
        /*01d0*/ 	.short	0x0100
        /*01d2*/ 	.byte	0x04
	.zero		1


	//   ....[12]....
        /*01d4*/ 	.word	0x00000790
        /*01d8*/ 	.word	0x000000ff
        /*01dc*/ 	.word	0x00000030
        /*01e0*/ 	.short	0x0100
        /*01e2*/ 	.byte	0x04
	.zero		1


	//   ....[13]....
        /*01e4*/ 	.word	0x000007a0
        /*01e8*/ 	.word	0x000000ff
        /*01ec*/ 	.word	0x00000078
        /*01f0*/ 	.short	0x0100
        /*01f2*/ 	.byte	0x04
	.zero		1


	//   ....[14]....
        /*01f4*/ 	.word	0x000007b0
        /*01f8*/ 	.word	0x000000ff
        /*01fc*/ 	.word	0x00000038
        /*0200*/ 	.short	0x0100
        /*0202*/ 	.byte	0x04
	.zero		1


	//   ....[15]....
        /*0204*/ 	.word	0x000007c0
        /*0208*/ 	.word	0x000000ff
        /*020c*/ 	.word	0x00000080
        /*0210*/ 	.short	0x0100
        /*0212*/ 	.byte	0x04
	.zero		1


	//   ....[16]....
        /*0214*/ 	.word	0x000007d0
        /*0218*/ 	.word	0x000000ff
        /*021c*/ 	.word	0x00000040
        /*0220*/ 	.short	0x0100
        /*0222*/ 	.byte	0x04
	.zero		1


	//   ....[17]....
        /*0224*/ 	.word	0x000007e0
        /*0228*/ 	.word	0x000000ff
        /*022c*/ 	.word	0x00000088
        /*0230*/ 	.short	0x0100
        /*0232*/ 	.byte	0x04
	.zero		1


	//   ....[18]....
        /*0234*/ 	.word	0x00000920
        /*0238*/ 	.word	0x000000ff
        /*023c*/ 	.word	0x00000090
        /*0240*/ 	.short	0x0100
        /*0242*/ 	.byte	0x04
	.zero		1


	//   ....[19]....
        /*0244*/ 	.word	0x00000930
        /*0248*/ 	.word	0x000000ff
        /*024c*/ 	.word	0x000000b0
        /*0250*/ 	.short	0x0100
        /*0252*/ 	.byte	0x04
	.zero		1


	//   ....[20]....
        /*0254*/ 	.word	0x00000940
        /*0258*/ 	.word	0x000000ff
        /*025c*/ 	.word	0x00000098
        /*0260*/ 	.short	0x0100
        /*0262*/ 	.byte	0x04
	.zero		1


	//   ....[21]....
        /*0264*/ 	.word	0x00000950
        /*0268*/ 	.word	0x000000ff
        /*026c*/ 	.word	0x000000b8
        /*0270*/ 	.short	0x0100
        /*0272*/ 	.byte	0x04
	.zero		1


	//   ....[22]....
        /*0274*/ 	.word	0x00000960
        /*0278*/ 	.word	0x000000ff
        /*027c*/ 	.word	0x000000a0
        /*0280*/ 	.short	0x0100
        /*0282*/ 	.byte	0x04
	.zero		1


	//   ....[23]....
        /*0284*/ 	.word	0x00000970
        /*0288*/ 	.word	0x000000ff
        /*028c*/ 	.word	0x000000c0
        /*0290*/ 	.short	0x0100
        /*0292*/ 	.byte	0x04
	.zero		1


	//   ....[24]....
        /*0294*/ 	.word	0x00000980
        /*0298*/ 	.word	0x000000ff
        /*029c*/ 	.word	0x000000a8
        /*02a0*/ 	.short	0x0100
        /*02a2*/ 	.byte	0x04
	.zero		1


	//   ....[25]....
        /*02a4*/ 	.word	0x00000990
        /*02a8*/ 	.word	0x000000ff
        /*02ac*/ 	.word	0x000000c8
        /*02b0*/ 	.short	0x0100
        /*02b2*/ 	.byte	0x04
	.zero		1


	//   ....[26]....
        /*02b4*/ 	.word	0x00000a80
        /*02b8*/ 	.word	0x000000ff
        /*02bc*/ 	.word	0x000000d0
        /*02c0*/ 	.short	0x0100
        /*02c2*/ 	.byte	0x06
	.zero		1


	//   ....[27]....
        /*02c4*/ 	.word	0x00000a90
        /*02c8*/ 	.word	0x000000ff
        /*02cc*/ 	.word	0x000000d8
        /*02d0*/ 	.short	0x0100
        /*02d2*/ 	.byte	0x06
	.zero		1


	//   ....[28]....
        /*02d4*/ 	.word	0x00000bd0
        /*02d8*/ 	.word	0x000000ff
        /*02dc*/ 	.word	0x000000e0
        /*02e0*/ 	.short	0x0100
        /*02e2*/ 	.byte	0x06
	.zero		1


	//   ....[29]....
        /*02e4*/ 	.word	0x00000be0
        /*02e8*/ 	.word	0x000000ff
        /*02ec*/ 	.word	0x000000f0
        /*02f0*/ 	.short	0x0100
        /*02f2*/ 	.byte	0x06
	.zero		1


	//   ....[30]....
        /*02f4*/ 	.word	0x00000bf0
        /*02f8*/ 	.word	0x000000ff
        /*02fc*/ 	.word	0x000000e8
        /*0300*/ 	.short	0x0100
        /*0302*/ 	.byte	0x06
	.zero		1


	//   ....[31]....
        /*0304*/ 	.word	0x00000c00
        /*0308*/ 	.word	0x000000ff
        /*030c*/ 	.word	0x000000f8
        /*0310*/ 	.short	0x0100
        /*0312*/ 	.byte	0x06
	.zero		1


	//   ....[32]....
        /*0314*/ 	.word	0x00000d30
        /*0318*/ 	.word	0x000000ff
        /*031c*/ 	.word	0x00000100
        /*0320*/ 	.short	0x0100
        /*0322*/ 	.byte	0x04
	.zero		1


	//   ....[33]....
        /*0324*/ 	.word	0x00000d40
        /*0328*/ 	.word	0x000000ff
        /*032c*/ 	.word	0x00000108
        /*0330*/ 	.short	0x0100
        /*0332*/ 	.byte	0x04
	.zero		1


	//   ....[34]....
        /*0334*/ 	.word	0x00000e40
        /*0338*/ 	.word	0x000000ff
        /*033c*/ 	.word	0x00000110
        /*0340*/ 	.short	0x0100
        /*0342*/ 	.byte	0x04
	.zero		1


	//   ....[35]....
        /*0344*/ 	.word	0x00000e50
        /*0348*/ 	.word	0x000000ff
        /*034c*/ 	.word	0x00000120
        /*0350*/ 	.short	0x0100
        /*0352*/ 	.byte	0x04
	.zero		1


	//   ....[36]....
        /*0354*/ 	.word	0x00000e60
        /*0358*/ 	.word	0x000000ff
        /*035c*/ 	.word	0x00000118
        /*0360*/ 	.short	0x0100
        /*0362*/ 	.byte	0x04
	.zero		1


	//   ....[37]....
        /*0364*/ 	.word	0x00000e70
        /*0368*/ 	.word	0x000000ff
        /*036c*/ 	.word	0x00000128
        /*0370*/ 	.short	0x0100
        /*0372*/ 	.byte	0x04
	.zero		1


	//   ....[38]....
        /*0374*/ 	.word	0x00000f70
        /*0378*/ 	.word	0x000000ff
        /*037c*/ 	.word	0x00000130
        /*0380*/ 	.short	0x0100
        /*0382*/ 	.byte	0x06
	.zero		1


	//   ....[39]....
        /*0384*/ 	.word	0x00001c70
        /*0388*/ 	.word	0x00000000
        /*038c*/ 	.word	0x00000120
        /*0390*/ 	.short	0x010a
        /*0392*/ 	.byte	0xff
	.zero		1


	//   ....[40]....
        /*0394*/ 	.word	0x00001c90
        /*0398*/ 	.word	0x00000000
        /*039c*/ 	.word	0x00000110
        /*03a0*/ 	.short	0x0101
        /*03a2*/ 	.byte	0xff
	.zero		1


	//   ....[41]....
        /*03a4*/ 	.word	0x00001d50
        /*03a8*/ 	.word	0x000000ff
        /*03ac*/ 	.word	0x00000048
        /*03b0*/ 	.short	0x010a
        /*03b2*/ 	.byte	0x04
	.zero		1


	//   ....[42]....
        /*03b4*/ 	.word	0x00001e40
        /*03b8*/ 	.word	0x000000ff
        /*03bc*/ 	.word	0x00000048
        /*03c0*/ 	.short	0x010a
        /*03c2*/ 	.byte	0x05
	.zero		1


	//   ....[43]....
        /*03c4*/ 	.word	0x00001fb0
        /*03c8*/ 	.word	0x000000ff
        /*03cc*/ 	.word	0x00000048
        /*03d0*/ 	.short	0x010a
        /*03d2*/ 	.byte	0x06
	.zero		1


	//   ....[44]....
        /*03d4*/ 	.word	0x00002270
        /*03d8*/ 	.word	0x000000ff
        /*03dc*/ 	.word	0x000000d8
        /*03e0*/ 	.short	0x0101
        /*03e2*/ 	.byte	0x07
	.zero		1


	//   ....[45]....
        /*03e4*/ 	.word	0x00002290
        /*03e8*/ 	.word	0x000000ff
        /*03ec*/ 	.word	0x00000048
        /*03f0*/ 	.short	0x010a
        /*03f2*/ 	.byte	0x04
	.zero		1


	//   ....[46]....
        /*03f4*/ 	.word	0x00002310
        /*03f8*/ 	.word	0x000000ff
        /*03fc*/ 	.word	0x00000048
        /*0400*/ 	.short	0x010a
        /*0402*/ 	.byte	0x06
	.zero		1


	//   ....[47]....
        /*0404*/ 	.word	0x00002450
        /*0408*/ 	.word	0x000000ff
        /*040c*/ 	.word	0x00000048
        /*0410*/ 	.short	0x010a
        /*0412*/ 	.byte	0x04
	.zero		1


	//   ....[48]....
        /*0414*/ 	.word	0x00002740
        /*0418*/ 	.word	0x00000003
        /*041c*/ 	.word	0x000000e0
        /*0420*/ 	.short	0x010a
        /*0422*/ 	.byte	0xff
	.zero		1


	//   ....[49]....
        /*0424*/ 	.word	0x00002890
        /*0428*/ 	.word	0x00000000
        /*042c*/ 	.word	0x00000000
        /*0430*/ 	.short	0x0101
        /*0432*/ 	.byte	0xff
	.zero		1


	//   ....[50]....
        /*0434*/ 	.word	0x00002e50
        /*0438*/ 	.word	0x000000ff
        /*043c*/ 	.word	0x00000000
        /*0440*/ 	.short	0x010a
        /*0442*/ 	.byte	0x04
	.zero		1


	//   ....[51]....
        /*0444*/ 	.word	0x00002ee0
        /*0448*/ 	.word	0x000000ff
        /*044c*/ 	.word	0x00000000
        /*0450*/ 	.short	0x010a
        /*0452*/ 	.byte	0x05
	.zero		1


	//   ....[52]....
        /*0454*/ 	.word	0x00002f70
        /*0458*/ 	.word	0x000000ff
        /*045c*/ 	.word	0x00000000
        /*0460*/ 	.short	0x010a
        /*0462*/ 	.byte	0x05
	.zero		1


	//   ....[53]....
        /*0464*/ 	.word	0x00003000
        /*0468*/ 	.word	0x000000ff
        /*046c*/ 	.word	0x00000000
        /*0470*/ 	.short	0x010a
        /*0472*/ 	.byte	0x05
	.zero		1


	//   ....[54]....
        /*0474*/ 	.word	0x00003090
        /*0478*/ 	.word	0x000000ff
        /*047c*/ 	.word	0x00000000
        /*0480*/ 	.short	0x010a
        /*0482*/ 	.byte	0x05
	.zero		1


	//   ....[55]....
        /*0484*/ 	.word	0x00003120
        /*0488*/ 	.word	0x000000ff
        /*048c*/ 	.word	0x00000000
        /*0490*/ 	.short	0x010a
        /*0492*/ 	.byte	0x05
	.zero		1


	//   ....[56]....
        /*0494*/ 	.word	0x000031b0
        /*0498*/ 	.word	0x000000ff
        /*049c*/ 	.word	0x00000000
        /*04a0*/ 	.short	0x010a
        /*04a2*/ 	.byte	0x05
	.zero		1


	//   ....[57]....
        /*04a4*/ 	.word	0x00003240
        /*04a8*/ 	.word	0x000000ff
        /*04ac*/ 	.word	0x00000000
        /*04b0*/ 	.short	0x010a
        /*04b2*/ 	.byte	0x05
	.zero		1


	//   ....[58]....
        /*04b4*/ 	.word	0x000032e0
        /*04b8*/ 	.word	0x00000000
        /*04bc*/ 	.word	0x00000000
        /*04c0*/ 	.short	0x010a
        /*04c2*/ 	.byte	0xff
	.zero		1


	//   ....[59]....
        /*04c4*/ 	.word	0x00003420
        /*04c8*/ 	.word	0x00000000
        /*04cc*/ 	.word	0x00000110
        /*04d0*/ 	.short	0x010a
        /*04d2*/ 	.byte	0xff
	.zero		1


	//   ....[60]....
        /*04d4*/ 	.word	0x00003490
        /*04d8*/ 	.word	0x00000004
        /*04dc*/ 	.word	0x00000000
        /*04e0*/ 	.short	0x0101
        /*04e2*/ 	.byte	0xff
	.zero		1


	//   ....[61]....
        /*04e4*/ 	.word	0x000034b0
        /*04e8*/ 	.word	0x000000ff
        /*04ec*/ 	.word	0x000000f0
        /*04f0*/ 	.short	0x010a
        /*04f2*/ 	.byte	0x04
	.zero		1


	//   ....[62]....
        /*04f4*/ 	.word	0x000035d0
        /*04f8*/ 	.word	0x00000000
        /*04fc*/ 	.word	0x000000e0
        /*0500*/ 	.short	0x010a
        /*0502*/ 	.byte	0xff
	.zero		1


	//   ....[63]....
        /*0504*/ 	.word	0x000036d0
        /*0508*/ 	.word	0x00000000
        /*050c*/ 	.word	0x00000000
        /*0510*/ 	.short	0x0101
        /*0512*/ 	.byte	0xff
	.zero		1


	//   ....[64]....
        /*0514*/ 	.word	0x00003760
        /*0518*/ 	.word	0x000000ff
        /*051c*/ 	.word	0x000000f0
        /*0520*/ 	.short	0x0106
        /*0522*/ 	.byte	0x04
	.zero		1


	//   ....[65]....
        /*0524*/ 	.word	0x00003780
        /*0528*/ 	.word	0x000000ff
        /*052c*/ 	.word	0x000000f0
        /*0530*/ 	.short	0x010a
        /*0532*/ 	.byte	0x04
	.zero		1


	//   ....[66]....
        /*0534*/ 	.word	0x00003810
        /*0538*/ 	.word	0x000000ff
        /*053c*/ 	.word	0x000000f0
        /*0540*/ 	.short	0x0106
        /*0542*/ 	.byte	0x07
	.zero		1


	//   ....[67]....
        /*0544*/ 	.word	0x00003850
        /*0548*/ 	.word	0x00000000
        /*054c*/ 	.word	0x000000f0
        /*0550*/ 	.short	0x010a
        /*0552*/ 	.byte	0xff
	.zero		1


	//   ....[68]....
        /*0554*/ 	.word	0x00003ac0
        /*0558*/ 	.word	0x000000ff
        /*055c*/ 	.word	0x00000008
        /*0560*/ 	.short	0x010a
        /*0562*/ 	.byte	0x05
	.zero		1


	//   ....[69]....
        /*0564*/ 	.word	0x00003ae0
        /*0568*/ 	.word	0x000000ff
        /*056c*/ 	.word	0x00000008
        /*0570*/ 	.short	0x010a
        /*0572*/ 	.byte	0x05
	.zero		1


	//   ....[70]....
        /*0574*/ 	.word	0x00003c70
        /*0578*/ 	.word	0x000000ff
        /*057c*/ 	.word	0x00000008
        /*0580*/ 	.short	0x010a
        /*0582*/ 	.byte	0x05
	.zero		1


	//   ....[71]....
        /*0584*/ 	.word	0x00003c90
        /*0588*/ 	.word	0x000000ff
        /*058c*/ 	.word	0x00000008
        /*0590*/ 	.short	0x010a
        /*0592*/ 	.byte	0x05
	.zero		1


	//   ....[72]....
        /*0594*/ 	.word	0x00003d50
        /*0598*/ 	.word	0x000000ff
        /*059c*/ 	.word	0x00000000
        /*05a0*/ 	.short	0x0101
        /*05a2*/ 	.byte	0x04
	.zero		1


	//   ....[73]....
        /*05a4*/ 	.word	0x000041e0
        /*05a8*/ 	.word	0x00000000
        /*05ac*/ 	.word	0x000000e0
        /*05b0*/ 	.short	0x010a
        /*05b2*/ 	.byte	0xff
	.zero		1


	//   ....[74]....
        /*05b4*/ 	.word	0x000042a0
        /*05b8*/ 	.word	0x00000000
        /*05bc*/ 	.word	0x00000000
        /*05c0*/ 	.short	0x0101
        /*05c2*/ 	.byte	0xff
	.zero		1


	//   ....[75]....
        /*05c4*/ 	.word	0x00004380
        /*05c8*/ 	.word	0x000000ff
        /*05cc*/ 	.word	0x00000000
        /*05d0*/ 	.short	0x010a
        /*05d2*/ 	.byte	0x05
	.zero		1


	//   ....[76]....
        /*05d4*/ 	.word	0x000043a0
        /*05d8*/ 	.word	0x000000ff
        /*05dc*/ 	.word	0x00000000
        /*05e0*/ 	.short	0x010a
        /*05e2*/ 	.byte	0x05
	.zero		1


	//   ....[77]....
        /*05e4*/ 	.word	0x000044e0
        /*05e8*/ 	.word	0x000000ff
        /*05ec*/ 	.word	0x00000000
        /*05f0*/ 	.short	0x010a
        /*05f2*/ 	.byte	0x07
	.zero		1


	//   ....[78]....
        /*05f4*/ 	.word	0x00004520
        /*05f8*/ 	.word	0x000000ff
        /*05fc*/ 	.word	0x00000108
        /*0600*/ 	.short	0x010a
        /*0602*/ 	.byte	0x19
	.zero		1


	//   ....[79]....
        /*0604*/ 	.word	0x000046f0
        /*0608*/ 	.word	0x000000ff
        /*060c*/ 	.word	0x00000000
        /*0610*/ 	.short	0x010a
        /*0612*/ 	.byte	0x06
	.zero		1


	//   ....[80]....
        /*0614*/ 	.word	0x00004830
        /*0618*/ 	.word	0x000000ff
        /*061c*/ 	.word	0x00000000
        /*0620*/ 	.short	0x010a
        /*0622*/ 	.byte	0x04
	.zero		1


	//   ....[81]....
        /*0624*/ 	.word	0x00004ac0
        /*0628*/ 	.word	0x000000ff
        /*062c*/ 	.word	0x00000130
        /*0630*/ 	.short	0x010a
        /*0632*/ 	.byte	0x19
	.zero		1


	//   ....[82]....
        /*0634*/ 	.word	0x00005020
        /*0638*/ 	.word	0x00000008
        /*063c*/ 	.word	0x000000e0
        /*0640*/ 	.short	0x010a
        /*0642*/ 	.byte	0xff
	.zero		1


	//   ....[83]....
        /*0644*/ 	.word	0x00005190
        /*0648*/ 	.word	0x00000000
        /*064c*/ 	.word	0x00000000
        /*0650*/ 	.short	0x0101
        /*0652*/ 	.byte	0xff
	.zero		1


	//   ....[84]....
        /*0654*/ 	.word	0x00005670
        /*0658*/ 	.word	0x000000ff
        /*065c*/ 	.word	0x000000d8
        /*0660*/ 	.short	0x010a
        /*0662*/ 	.byte	0x15
	.zero		1


	//   ....[85]....
        /*0664*/ 	.word	0x00005800
        /*0668*/ 	.word	0x000000ff
        /*066c*/ 	.word	0x000000b0
        /*0670*/ 	.short	0x010a
        /*0672*/ 	.byte	0x15
	.zero		1


	//   ....[86]....
        /*0674*/ 	.word	0x000059d0
        /*0678*/ 	.word	0x000000ff
        /*067c*/ 	.word	0x00000090
        /*0680*/ 	.short	0x010b
        /*0682*/ 	.byte	0x15
	.zero		1


	//   ....[87]....
        /*0684*/ 	.word	0x000059e0
        /*0688*/ 	.word	0x000000ff
        /*068c*/ 	.word	0x00000000
        /*0690*/ 	.short	0x0101
        /*0692*/ 	.byte	0x31
	.zero		1


	//   ....[88]....
        /*0694*/ 	.word	0x000059f0
        /*0698*/ 	.word	0x000000ff
        /*069c*/ 	.word	0x000000b8
        /*06a0*/ 	.short	0x010a
        /*06a2*/ 	.byte	0x15
	.zero		1


	//   ....[89]....
        /*06a4*/ 	.word	0x00005b50
        /*06a8*/ 	.word	0x000000ff
        /*06ac*/ 	.word	0x00000098
        /*06b0*/ 	.short	0x010b
        /*06b2*/ 	.byte	0x15
	.zero		1


	//   ....[90]....
        /*06b4*/ 	.word	0x00005b60
        /*06b8*/ 	.word	0x000000ff
        /*06bc*/ 	.word	0x00000000
        /*06c0*/ 	.short	0x0101
        /*06c2*/ 	.byte	0x30
	.zero		1


	//   ....[91]....
        /*06c4*/ 	.word	0x00005b70
        /*06c8*/ 	.word	0x000000ff
        /*06cc*/ 	.word	0x000000c0
        /*06d0*/ 	.short	0x010a
        /*06d2*/ 	.byte	0x15
	.zero		1


	//   ....[92]....
        /*06d4*/ 	.word	0x00005cd0
        /*06d8*/ 	.word	0x000000ff
        /*06dc*/ 	.word	0x000000a0
        /*06e0*/ 	.short	0x010b
        /*06e2*/ 	.byte	0x15
	.zero		1


	//   ....[93]....
        /*06e4*/ 	.word	0x00005ce0
        /*06e8*/ 	.word	0x000000ff
        /*06ec*/ 	.word	0x00000000
        /*06f0*/ 	.short	0x0101
        /*06f2*/ 	.byte	0x2f
	.zero		1


	//   ....[94]....
        /*06f4*/ 	.word	0x00005cf0
        /*06f8*/ 	.word	0x000000ff
        /*06fc*/ 	.word	0x000000c8
        /*0700*/ 	.short	0x010a
        /*0702*/ 	.byte	0x15
	.zero		1


	//   ....[95]....
        /*0704*/ 	.word	0x00005f60
        /*0708*/ 	.word	0x000000ff
        /*070c*/ 	.word	0x000000a8
        /*0710*/ 	.short	0x010b
        /*0712*/ 	.byte	0x15
	.zero		1


	//   ....[96]....
        /*0714*/ 	.word	0x00005f70
        /*0718*/ 	.word	0x000000ff
        /*071c*/ 	.word	0x00000000
        /*0720*/ 	.short	0x0101
        /*0722*/ 	.byte	0x2e
	.zero		1


	//   ....[97]....
        /*0724*/ 	.word	0x00005fa0
        /*0728*/ 	.word	0x000000ff
        /*072c*/ 	.word	0x000000b0
        /*0730*/ 	.short	0x010a
        /*0732*/ 	.byte	0x15
	.zero		1


	//   ....[98]....
        /*0734*/ 	.word	0x00005fc0
        /*0738*/ 	.word	0x000000ff
        /*073c*/ 	.word	0x000000b8
        /*0740*/ 	.short	0x010a
        /*0742*/ 	.byte	0x15
	.zero		1


	//   ....[99]....
        /*0744*/ 	.word	0x00005fe0
        /*0748*/ 	.word	0x000000ff
        /*074c*/ 	.word	0x000000c0
        /*0750*/ 	.short	0x010a
        /*0752*/ 	.byte	0x15
	.zero		1


	//   ....[100]....
        /*0754*/ 	.word	0x00006020
        /*0758*/ 	.word	0x00000000
        /*075c*/ 	.word	0x000000c8
        /*0760*/ 	.short	0x010a
        /*0762*/ 	.byte	0xff
	.zero		1


	//   ....[101]....
        /*0764*/ 	.word	0x000063a0
        /*0768*/ 	.word	0x00000008
        /*076c*/ 	.word	0x000000e0
        /*0770*/ 	.short	0x010a
        /*0772*/ 	.byte	0xff
	.zero		1


	//   ....[102]....
        /*0774*/ 	.word	0x00006520
        /*0778*/ 	.word	0x00000000
        /*077c*/ 	.word	0x00000000
        /*0780*/ 	.short	0x0101
        /*0782*/ 	.byte	0xff
	.zero		1


	//   ....[103]....
        /*0784*/ 	.word	0x00007100
        /*0788*/ 	.word	0x000000ff
        /*078c*/ 	.word	0x00000090
        /*0790*/ 	.short	0x010a
        /*0792*/ 	.byte	0x2e
	.zero		1


	//   ....[104]....
        /*0794*/ 	.word	0x00007200
        /*0798*/ 	.word	0x000000ff
        /*079c*/ 	.word	0x00000100
        /*07a0*/ 	.short	0x010a
        /*07a2*/ 	.byte	0x2e
	.zero		1


	//   ....[105]....
        /*07a4*/ 	.word	0x000073c0
        /*07a8*/ 	.word	0x000000ff
        /*07ac*/ 	.word	0x00000090
        /*07b0*/ 	.short	0x010a
        /*07b2*/ 	.byte	0x2e
	.zero		1


	//   ....[106]....
        /*07b4*/ 	.word	0x00007500
        /*07b8*/ 	.word	0x000000ff
        /*07bc*/ 	.word	0x00000100
        /*07c0*/ 	.short	0x010a
        /*07c2*/ 	.byte	0x2e
	.zero		1


	//   ....[107]....
        /*07c4*/ 	.word	0x000076f0
        /*07c8*/ 	.word	0x000000ff
        /*07cc*/ 	.word	0x00000000
        /*07d0*/ 	.short	0x0101
        /*07d2*/ 	.byte	0x05
	.zero		1


	//   ....[108]....
        /*07d4*/ 	.word	0x00008760
        /*07d8*/ 	.word	0x00000000
        /*07dc*/ 	.word	0x00000000
        /*07e0*/ 	.short	0x0101
        /*07e2*/ 	.byte	0xff
	.zero		1


	//   ....[109]....
        /*07e4*/ 	.word	0x00008770
        /*07e8*/ 	.word	0x00000003
        /*07ec*/ 	.word	0x00000090
        /*07f0*/ 	.short	0x010a
        /*07f2*/ 	.byte	0xff
	.zero		1


	//   ....[110]....
        /*07f4*/ 	.word	0x00008880
        /*07f8*/ 	.word	0x00000003
        /*07fc*/ 	.word	0x00000090
        /*0800*/ 	.short	0x010a
        /*0802*/ 	.byte	0xff
	.zero		1


	//   ....[111]....
        /*0804*/ 	.word	0x00009bd0
        /*0808*/ 	.word	0x00000000
        /*080c*/ 	.word	0x00000000
        /*0810*/ 	.short	0x0101
        /*0812*/ 	.byte	0xff
	.zero		1


	//   ....[112]....
        /*0814*/ 	.word	0x00009c10
        /*0818*/ 	.word	0x0000005f
        /*081c*/ 	.word	0x00000090
        /*0820*/ 	.short	0x010a
        /*0822*/ 	.byte	0xff
	.zero		1


	//   ....[113]....
        /*0824*/ 	.word	0x00009ce0
        /*0828*/ 	.word	0x0000005f
        /*082c*/ 	.word	0x00000090
        /*0830*/ 	.short	0x010a
        /*0832*/ 	.byte	0xff
	.zero		1


	//   ....[114]....
        /*0834*/ 	.word	0x0000b030
        /*0838*/ 	.word	0x00000000
        /*083c*/ 	.word	0x00000000
        /*0840*/ 	.short	0x0101
        /*0842*/ 	.byte	0xff
	.zero		1


	//   ....[115]....
        /*0844*/ 	.word	0x0000b050
        /*0848*/ 	.word	0x00000010
        /*084c*/ 	.word	0x00000090
        /*0850*/ 	.short	0x010a
        /*0852*/ 	.byte	0xff
	.zero		1


	//   ....[116]....
        /*0854*/ 	.word	0x0000b120
        /*0858*/ 	.word	0x00000010
        /*085c*/ 	.word	0x00000090
        /*0860*/ 	.short	0x010a
        /*0862*/ 	.byte	0xff
	.zero		1


	//   ....[117]....
        /*0864*/ 	.word	0x0000c460
        /*0868*/ 	.word	0x00000000
        /*086c*/ 	.word	0x00000000
        /*0870*/ 	.short	0x0101
        /*0872*/ 	.byte	0xff
	.zero		1


	//   ....[118]....
        /*0874*/ 	.word	0x0000c5b0
        /*0878*/ 	.word	0x000000ff
        /*087c*/ 	.word	0x00000000
        /*0880*/ 	.short	0x0101
        /*0882*/ 	.byte	0x04
	.zero		1


	//   ....[119]....
        /*0884*/ 	.word	0x0000c5c0
        /*0888*/ 	.word	0x000000ff
        /*088c*/ 	.word	0x00000130
        /*0890*/ 	.short	0x0101
        /*0892*/ 	.byte	0x2e
	.zero		1


	//   ....[120]....
        /*0894*/ 	.word	0x0000c750
        /*0898*/ 	.word	0x000000ff
        /*089c*/ 	.word	0x00000000
        /*08a0*/ 	.short	0x0101
        /*08a2*/ 	.byte	0x04
	.zero		1


	//   ....[121]....
        /*08a4*/ 	.word	0x0000c770
        /*08a8*/ 	.word	0x00000000
        /*08ac*/ 	.word	0x00000120
        /*08b0*/ 	.short	0x010a
        /*08b2*/ 	.byte	0xff
	.zero		1


	//   ....[122]....
        /*08b4*/ 	.word	0x0000c7d0
        /*08b8*/ 	.word	0x00000000
        /*08bc*/ 	.word	0x00000048
        /*08c0*/ 	.short	0x010a
        /*08c2*/ 	.byte	0xff
	.zero		1


	//   ....[123]....
        /*08c4*/ 	.word	0x0000c830
        /*08c8*/ 	.word	0x00000000
        /*08cc*/ 	.word	0x00000048
        /*08d0*/ 	.short	0x010a
        /*08d2*/ 	.byte	0xff
	.zero		1


	//   ....[124]....
        /*08d4*/ 	.word	0x0000c880
        /*08d8*/ 	.word	0x00000003
        /*08dc*/ 	.word	0x000000e0
        /*08e0*/ 	.short	0x010a
        /*08e2*/ 	.byte	0xff
	.zero		1


	//   ....[125]....
        /*08e4*/ 	.word	0x0000c8e0
        /*08e8*/ 	.word	0x00000000
        /*08ec*/ 	.word	0x00000000
        /*08f0*/ 	.short	0x010a
        /*08f2*/ 	.byte	0xff
	.zero		1


	//   ....[126]....
        /*08f4*/ 	.word	0x0000c940
        /*08f8*/ 	.word	0x00000000
        /*08fc*/ 	.word	0x00000000
        /*0900*/ 	.short	0x010a
        /*0902*/ 	.byte	0xff
	.zero		1


	//   ....[127]....
        /*0904*/ 	.word	0x0000c9a0
        /*0908*/ 	.word	0x00000000
        /*090c*/ 	.word	0x00000000
        /*0910*/ 	.short	0x010a
        /*0912*/ 	.byte	0xff
	.zero		1


	//   ....[128]....
        /*0914*/ 	.word	0x0000ca00
        /*0918*/ 	.word	0x00000000
        /*091c*/ 	.word	0x00000000
        /*0920*/ 	.short	0x010a
        /*0922*/ 	.byte	0xff
	.zero		1


	//   ....[129]....
        /*0924*/ 	.word	0x0000ca60
        /*0928*/ 	.word	0x00000000
        /*092c*/ 	.word	0x00000000
        /*0930*/ 	.short	0x010a
        /*0932*/ 	.byte	0xff
	.zero		1


	//   ....[130]....
        /*0934*/ 	.word	0x0000cac0
        /*0938*/ 	.word	0x00000000
        /*093c*/ 	.word	0x00000000
        /*0940*/ 	.short	0x010a
        /*0942*/ 	.byte	0xff
	.zero		1


	//   ....[131]....
        /*0944*/ 	.word	0x0000cb20
        /*0948*/ 	.word	0x00000000
        /*094c*/ 	.word	0x00000000
        /*0950*/ 	.short	0x010a
        /*0952*/ 	.byte	0xff
	.zero		1


	//   ....[132]....
        /*0954*/ 	.word	0x0000cb80
        /*0958*/ 	.word	0x00000000
        /*095c*/ 	.word	0x00000000
        /*0960*/ 	.short	0x010a
        /*0962*/ 	.byte	0xff
	.zero		1


	//   ....[133]....
        /*0964*/ 	.word	0x0000cbd0
        /*0968*/ 	.word	0x00000000
        /*096c*/ 	.word	0x00000110
        /*0970*/ 	.short	0x010a
        /*0972*/ 	.byte	0xff
	.zero		1


	//   ....[134]....
        /*0974*/ 	.word	0x0000cc30
        /*0978*/ 	.word	0x00000000
        /*097c*/ 	.word	0x000000f0
        /*0980*/ 	.short	0x010a
        /*0982*/ 	.byte	0xff
	.zero		1


	//   ....[135]....
        /*0984*/ 	.word	0x0000cc80
        /*0988*/ 	.word	0x00000000
        /*098c*/ 	.word	0x000000e0
        /*0990*/ 	.short	0x010a
        /*0992*/ 	.byte	0xff
	.zero		1


	//   ....[136]....
        /*0994*/ 	.word	0x0000cce0
        /*0998*/ 	.word	0x00000000
        /*099c*/ 	.word	0x000000f0
        /*09a0*/ 	.short	0x010a
        /*09a2*/ 	.byte	0xff
	.zero		1


	//   ....[137]....
        /*09a4*/ 	.word	0x0000cd40
        /*09a8*/ 	.word	0x00000005
        /*09ac*/ 	.word	0x00000008
        /*09b0*/ 	.short	0x010a
        /*09b2*/ 	.byte	0xff
	.zero		1


	//   ....[138]....
        /*09b4*/ 	.word	0x0000ce20
        /*09b8*/ 	.word	0x00000003
        /*09bc*/ 	.word	0x00000008
        /*09c0*/ 	.short	0x010a
        /*09c2*/ 	.byte	0xff
	.zero		1


	//   ....[139]....
        /*09c4*/ 	.word	0x0000ce70
        /*09c8*/ 	.word	0x00000000
        /*09cc*/ 	.word	0x000000e0
        /*09d0*/ 	.short	0x010a
        /*09d2*/ 	.byte	0xff
	.zero		1


	//   ....[140]....
        /*09d4*/ 	.word	0x0000ced0
        /*09d8*/ 	.word	0x00000000
        /*09dc*/ 	.word	0x00000000
        /*09e0*/ 	.short	0x010a
        /*09e2*/ 	.byte	0xff
	.zero		1


	//   ....[141]....
        /*09e4*/ 	.word	0x0000cf30
        /*09e8*/ 	.word	0x00000000
        /*09ec*/ 	.word	0x00000108
        /*09f0*/ 	.short	0x010a
        /*09f2*/ 	.byte	0xff
	.zero		1


	//   ....[142]....
        /*09f4*/ 	.word	0x0000cf90
        /*09f8*/ 	.word	0x00000000
        /*09fc*/ 	.word	0x00000000
        /*0a00*/ 	.short	0x010a
        /*0a02*/ 	.byte	0xff
	.zero		1


	//   ....[143]....
        /*0a04*/ 	.word	0x0000cff0
        /*0a08*/ 	.word	0x00000000
        /*0a0c*/ 	.word	0x00000130
        /*0a10*/ 	.short	0x010a
        /*0a12*/ 	.byte	0xff
	.zero		1


	//   ....[144]....
        /*0a14*/ 	.word	0x0000d040
        /*0a18*/ 	.word	0x00000008
        /*0a1c*/ 	.word	0x000000e0
        /*0a20*/ 	.short	0x010a
        /*0a22*/ 	.byte	0xff
	.zero		1


	//   ....[145]....
        /*0a24*/ 	.word	0x0000d0a0
        /*0a28*/ 	.word	0x00000000
        /*0a2c*/ 	.word	0x000000d8
        /*0a30*/ 	.short	0x010a
        /*0a32*/ 	.byte	0xff
	.zero		1


	//   ....[146]....
        /*0a34*/ 	.word	0x0000d100
        /*0a38*/ 	.word	0x00000005
        /*0a3c*/ 	.word	0x000000b0
        /*0a40*/ 	.short	0x010a
        /*0a42*/ 	.byte	0xff
	.zero		1


	//   ....[147]....
        /*0a44*/ 	.word	0x0000d160
        /*0a48*/ 	.word	0x00000005
        /*0a4c*/ 	.word	0x000000b8
        /*0a50*/ 	.short	0x010a
        /*0a52*/ 	.byte	0xff
	.zero		1


	//   ....[148]....
        /*0a54*/ 	.word	0x0000d1c0
        /*0a58*/ 	.word	0x00000005
        /*0a5c*/ 	.word	0x000000c0
        /*0a60*/ 	.short	0x010a
        /*0a62*/ 	.byte	0xff
	.zero		1


	//   ....[149]....
        /*0a64*/ 	.word	0x0000d220
        /*0a68*/ 	.word	0x00000005
        /*0a6c*/ 	.word	0x000000c8
        /*0a70*/ 	.short	0x010a
        /*0a72*/ 	.byte	0xff
	.zero		1


	//   ....[150]....
        /*0a74*/ 	.word	0x0000d280
        /*0a78*/ 	.word	0x00000000
        /*0a7c*/ 	.word	0x000000b0
        /*0a80*/ 	.short	0x010a
        /*0a82*/ 	.byte	0xff
	.zero		1


	//   ....[151]....
        /*0a84*/ 	.word	0x0000d2e0
        /*0a88*/ 	.word	0x00000000
        /*0a8c*/ 	.word	0x000000b8
        /*0a90*/ 	.short	0x010a
        /*0a92*/ 	.byte	0xff
	.zero		1


	//   ....[152]....
        /*0a94*/ 	.word	0x0000d340
        /*0a98*/ 	.word	0x00000000
        /*0a9c*/ 	.word	0x000000c0
        /*0aa0*/ 	.short	0x010a
        /*0aa2*/ 	.byte	0xff
	.zero		1


	//   ....[153]....
        /*0aa4*/ 	.word	0x0000d390
        /*0aa8*/ 	.word	0x00000008
        /*0aac*/ 	.word	0x000000e0
        /*0ab0*/ 	.short	0x010a
        /*0ab2*/ 	.byte	0xff
	.zero		1


	//   ....[154]....
        /*0ab4*/ 	.word	0x0000d3f0
        /*0ab8*/ 	.word	0x00000003
        /*0abc*/ 	.word	0x00000090
        /*0ac0*/ 	.short	0x010a
        /*0ac2*/ 	.byte	0xff
	.zero		1


	//   ....[155]....
        /*0ac4*/ 	.word	0x0000d450
        /*0ac8*/ 	.word	0x00000003
        /*0acc*/ 	.word	0x00000100
        /*0ad0*/ 	.short	0x010a
        /*0ad2*/ 	.byte	0xff
	.zero		1


	//   ....[156]....
        /*0ad4*/ 	.word	0x0000d4a0
        /*0ad8*/ 	.word	0x00000003
        /*0adc*/ 	.word	0x00000090
        /*0ae0*/ 	.short	0x010a
        /*0ae2*/ 	.byte	0xff
	.zero		1


	//   ....[157]....
        /*0ae4*/ 	.word	0x0000d4f0
        /*0ae8*/ 	.word	0x0000005f
        /*0aec*/ 	.word	0x00000090
        /*0af0*/ 	.short	0x010a
        /*0af2*/ 	.byte	0xff
	.zero		1


	//   ....[158]....
        /*0af4*/ 	.word	0x0000d540
        /*0af8*/ 	.word	0x00000010
        /*0afc*/ 	.word	0x00000090
        /*0b00*/ 	.short	0x010a
        /*0b02*/ 	.byte	0xff
	.zero		1


	//----- nvinfo : EIATTR_NUM_MBARRIERS
	.align		4
.L_47:
        /*0b04*/ 	.byte	0x03, 0x38
        /*0b06*/ 	.short	0x0027


	//----- nvinfo : EIATTR_EXIT_INSTR_OFFSETS
	.align		4
        /*0b08*/ 	.byte	0x04, 0x1c
        /*0b0a*/ 	.short	(.L_49 - .L_48)


	//   ....[0]....
.L_48:
        /*0b0c*/ 	.word	0x00003310


	//   ....[1]....
        /*0b10*/ 	.word	0x00003820


	//   ....[2]....
        /*0b14*/ 	.word	0x00003880


	//   ....[3]....
        /*0b18*/ 	.word	0x00004d20


	//   ....[4]....
        /*0b1c*/ 	.word	0x00006050


	//   ....[5]....
        /*0b20*/ 	.word	0x00006090


	//   ....[6]....
        /*0b24*/ 	.word	0x0000c630


	//   ....[7]....
        /*0b28*/ 	.word	0x0000c6b0


	//   ....[8]....
        /*0b2c*/ 	.word	0x0000c6e0


	//   ....[9]....
        /*0b30*/ 	.word	0x0000c760


	//----- nvinfo : EIATTR_MAX_THREADS
	.align		4
.L_49:
        /*0b34*/ 	.byte	0x04, 0x05
        /*0b36*/ 	.short	(.L_51 - .L_50)
.L_50:
        /*0b38*/ 	.word	0x00000100
        /*0b3c*/ 	.word	0x00000001
        /*0b40*/ 	.word	0x00000001


	//----- nvinfo : EIATTR_CRS_STACK_SIZE
	.align		4
.L_51:
        /*0b44*/ 	.byte	0x04, 0x1e
        /*0b46*/ 	.short	(.L_53 - .L_52)
.L_52:
        /*0b48*/ 	.word	0x00000000


	//----- nvinfo : EIATTR_CBANK_PARAM_SIZE
	.align		4
.L_53:
        /*0b4c*/ 	.byte	0x03, 0x19
        /*0b4e*/ 	.short	0x0c00


	//----- nvinfo : EIATTR_PARAM_CBANK
	.align		4
        /*0b50*/ 	.byte	0x04, 0x0a
        /*0b52*/ 	.short	(.L_55 - .L_54)
	.align		4
.L_54:
        /*0b54*/ 	.word	index@(.nv.constant0._ZN7cutlass13device_kernelINS_4gemm6kernel13GemmUniversalIN4cute5tupleIJiiiiEEENS1_10collective13CollectiveMmaINS1_46MainloopSm100TmaUmmaWarpSpecializedBlockScaledILi9ELi2ELi1ENS5_IJNS4_1CILi8EEENSA_ILi1EEESC_EEEEENS5_IJNSA_ILi256EEESF_NSA_ILi128EEEEEENS5_IJNS_12float_e2m1_tENS_13float_ue8m0_tEEEENS5_IJNS5_IJlSC_lEEENS4_6LayoutINS5_IJNS5_IJNS5_IJNSA_ILi32EEENSA_ILi4EEEEEEiEEESQ_NS5_IJSC_iEEEEEENS5_IJNS5_IJNS5_IJNSA_ILi16EEESO_EEEiEEENS5_IJNS5_IJNSA_ILi0EEESC_EEENSA_ILi512EEEEEENS5_IJSW_iEEEEEEEEEEESK_S13_NS4_8TiledMMAINS4_8MMA_AtomIJNS4_23SM100_MMA_MXF4_2x1SM_SSISI_SI_fSJ_Li256ELi256ELi32ELNS4_4UMMA5MajorE0ELS18_0ELNS17_7ScaleInE0ELS19_0EEEEEENSM_INS5_IJSC_SC_SC_EEENS5_IJSW_SW_SW_EEEEENS5_IJNS4_10UnderscoreES1F_S1F_EEEEENS5_IJNS4_18SM100_TMA_2SM_LOADES1I_EEENS5_IJNS4_14ComposedLayoutINS4_7SwizzleILi2ELi4ELi3EEENS4_18smem_ptr_flag_bitsILi4EEENSM_INS5_IJSB_SG_EEENS5_IJSG_SC_EEEEEEENSM_INS5_IJNS5_IJNS5_IJSP_SC_EEENS5_IJSN_NSA_ILi2EEEEEEEEESC_NS5_IJS1U_SC_EEEEEENS5_IJNS5_IJNS5_IJSU_SY_EEESX_EEESW_NS5_IJS1U_SY_EEEEEEEEEEEvNS4_8identityENS5_IJNS4_28SM100_TMA_2SM_LOAD_MULTICASTES26_EEENS5_IJS1S_NSM_INS5_IJNS5_IJNS5_IJSP_S1U_EEES1V_EEESC_S1X_EEENS5_IJS20_SW_NS5_IJS1U_NSA_ILi1024EEEEEEEEEEEEEEvS25_EENS_8epilogue10collective18CollectiveEpilogueINS2H_23Sm100TmaWarpSpecializedILi4ELi2ELi64ELb1ELb0EEEJNS5_IJSG_SF_SG_EEENS5_IJNSM_ISG_SC_EENSM_INSA_ILi64EEESC_EEEEENS_10bfloat16_tESL_S2R_SL_NS2H_6fusion15FusionCallbacksIS2L_NS2S_17LinearCombinationIS2R_fS2R_fLNS_15FloatRoundStyleE2EEES2M_S2Q_JEEENS4_5SM1004TMEM4LOAD26SM100_TMEM_LOAD_32dp32b64xENS4_13SM90_TMA_LOADENS1K_INS1L_ILi3ELi4ELi3EEENS1N_ILi16EEENSM_INS5_IJSB_S2O_EEENS5_IJS2O_SC_EEEEEEENS4_39AutoVectorizingCopyWithAssumedAlignmentILi128EEENS4_14SM90_TMA_STOREES38_S3A_S3A_EEEvvEEEEvNT_6ParamsE)
        /*0b58*/ 	.short	0x0380
        /*0b5a*/ 	.short	0x0c00


	//----- nvinfo : EIATTR_SW_WAR
	.align		4
.L_55:
        /*0b5c*/ 	.byte	0x04, 0x36
        /*0b5e*/ 	.short	(.L_57 - .L_56)
.L_56:
        /*0b60*/ 	.word	0x00000008
.L_57:


//--------------------- .nv.callgraph             --------------------------
	.section	.nv.callgraph,"",@"SHT_CUDA_CALLGRAPH"
	.align	4
	.sectionentsize	8
	.align		4
        /*0000*/ 	.word	0x00000000
	.align		4
        /*0004*/ 	.word	0xffffffff
	.align		4
        /*0008*/ 	.word	index@(_ZN7cutlass13device_kernelINS_4gemm6kernel13GemmUniversalIN4cute5tupleIJiiiiEEENS1_10collective13CollectiveMmaINS1_46MainloopSm100TmaUmmaWarpSpecializedBlockScaledILi9ELi2ELi1ENS5_IJNS4_1CILi8EEENSA_ILi1EEESC_EEEEENS5_IJNSA_ILi256EEESF_NSA_ILi128EEEEEENS5_IJNS_12float_e2m1_tENS_13float_ue8m0_tEEEENS5_IJNS5_IJlSC_lEEENS4_6LayoutINS5_IJNS5_IJNS5_IJNSA_ILi32EEENSA_ILi4EEEEEEiEEESQ_NS5_IJSC_iEEEEEENS5_IJNS5_IJNS5_IJNSA_ILi16EEESO_EEEiEEENS5_IJNS5_IJNSA_ILi0EEESC_EEENSA_ILi512EEEEEENS5_IJSW_iEEEEEEEEEEESK_S13_NS4_8TiledMMAINS4_8MMA_AtomIJNS4_23SM100_MMA_MXF4_2x1SM_SSISI_SI_fSJ_Li256ELi256ELi32ELNS4_4UMMA5MajorE0ELS18_0ELNS17_7ScaleInE0ELS19_0EEEEEENSM_INS5_IJSC_SC_SC_EEENS5_IJSW_SW_SW_EEEEENS5_IJNS4_10UnderscoreES1F_S1F_EEEEENS5_IJNS4_18SM100_TMA_2SM_LOADES1I_EEENS5_IJNS4_14ComposedLayoutINS4_7SwizzleILi2ELi4ELi3EEENS4_18smem_ptr_flag_bitsILi4EEENSM_INS5_IJSB_SG_EEENS5_IJSG_SC_EEEEEEENSM_INS5_IJNS5_IJNS5_IJSP_SC_EEENS5_IJSN_NSA_ILi2EEEEEEEEESC_NS5_IJS1U_SC_EEEEEENS5_IJNS5_IJNS5_IJSU_SY_EEESX_EEESW_NS5_IJS1U_SY_EEEEEEEEEEEvNS4_8identityENS5_IJNS4_28SM100_TMA_2SM_LOAD_MULTICASTES26_EEENS5_IJS1S_NSM_INS5_IJNS5_IJNS5_IJSP_S1U_EEES1V_EEESC_S1X_EEENS5_IJS20_SW_NS5_IJS1U_NSA_ILi1024EEEEEEEEEEEEEEvS25_EENS_8epilogue10collective18CollectiveEpilogueINS2H_23Sm100TmaWarpSpecializedILi4ELi2ELi64ELb1ELb0EEEJNS5_IJSG_SF_SG_EEENS5_IJNSM_ISG_SC_EENSM_INSA_ILi64EEESC_EEEEENS_10bfloat16_tESL_S2R_SL_NS2H_6fusion15FusionCallbacksIS2L_NS2S_17LinearCombinationIS2R_fS2R_fLNS_15FloatRoundStyleE2EEES2M_S2Q_JEEENS4_5SM1004TMEM4LOAD26SM100_TMEM_LOAD_32dp32b64xENS4_13SM90_TMA_LOADENS1K_INS1L_ILi3ELi4ELi3EEENS1N_ILi16EEENSM_INS5_IJSB_S2O_EEENS5_IJS2O_SC_EEEEEEENS4_39AutoVectorizingCopyWithAssumedAlignmentILi128EEENS4_14SM90_TMA_STOREES38_S3A_S3A_EEEvvEEEEvNT_6ParamsE)
	.align		4
        /*000c*/ 	.word	index@(__assertfail)
	.align		4
        /*0010*/ 	.word	0x00000000
	.align		4
        /*0014*/ 	.word	0xfffffffe
	.align		4
        /*0018*/ 	.word	0x00000000
	.align		4
        /*001c*/ 	.word	0xfffffffd
	.align		4
        /*0020*/ 	.word	0x00000000
	.align		4
        /*0024*/ 	.word	0xfffffffc


//--------------------- .nv.constant4             --------------------------
	.section	.nv.constant4,"a",@progbits
	.align	8
	.align		8
.nv.constant4:
        /*0000*/ 	.dword	__assertfail
	.align		8
        /*0008*/ 	.dword	__unnamed_1
	.align		8
        /*0010*/ 	.dword	__unnamed_2
	.align		8
        /*0018*/ 	.dword	_ZN40_INTERNAL_51903abf_4_k_cu_0f767e65_387884cuda3std3__45__cpo5beginE
	.align		8
        /*0020*/ 	.dword	_ZN40_INTERNAL_51903abf_4_k_cu_0f767e65_387884cuda3std3__45__cpo3endE
	.align		8
        /*0028*/ 	.dword	_ZN40_INTERNAL_51903abf_4_k_cu_0f767e65_387884cuda3std3__45__cpo6cbeginE
	.align		8
        /*0030*/ 	.dword	_ZN40_INTERNAL_51903abf_4_k_cu_0f767e65_387884cuda3std3__45__cpo4cendE
	.align		8
        /*0038*/ 	.dword	_ZN40_INTERNAL_51903abf_4_k_cu_0f767e65_387884cuda3std3__442_GLOBAL__N__51903abf_4_k_cu_0f767e65_387886ignoreE
	.align		8
        /*0040*/ 	.dword	_ZN40_INTERNAL_51903abf_4_k_cu_0f767e65_387884cuda3std3__419piecewise_constructE
	.align		8
        /*0048*/ 	.dword	_ZN40_INTERNAL_51903abf_4_k_cu_0f767e65_387884cuda3std3__48in_placeE
	.align		8
        /*0050*/ 	.dword	_ZN40_INTERNAL_51903abf_4_k_cu_0f767e65_387884cuda3std6ranges3__45__cpo4swapE
	.align		8
        /*0058*/ 	.dword	_ZN40_INTERNAL_51903abf_4_k_cu_0f767e65_387884cuda3std6ranges3__45__cpo9iter_moveE
	.align		8
        /*0060*/ 	.dword	_ZN40_INTERNAL_51903abf_4_k_cu_0f767e65_387884cute7productE
	.align		8
        /*0068*/ 	.dword	_ZN40_INTERNAL_51903abf_4_k_cu_0f767e65_387884cute1_E
	.align		8
        /*0070*/ 	.dword	$str$25
	.align		8
        /*0078*/ 	.dword	$str$26
	.align		8
        /*0080*/ 	.dword	$str$29
	.align		8
        /*0088*/ 	.dword	$str$30


//--------------------- .text._ZN7cutlass13device_kernelINS_4gemm6kernel13GemmUniversalIN4cute5tupleIJiiiiEEENS1_10collective13CollectiveMmaINS1_46MainloopSm100TmaUmmaWarpSpecializedBlockScaledILi9ELi2ELi1ENS5_IJNS4_1CILi8EEENSA_ILi1EEESC_EEEEENS5_IJNSA_ILi256EEESF_NSA_ILi128EEEEEENS5_IJNS_12float_e2m1_tENS_13float_ue8m0_tEEEENS5_IJNS5_IJlSC_lEEENS4_6LayoutINS5_IJNS5_IJNS5_IJNSA_ILi32EEENSA_ILi4EEEEEEiEEESQ_NS5_IJSC_iEEEEEENS5_IJNS5_IJNS5_IJNSA_ILi16EEESO_EEEiEEENS5_IJNS5_IJNSA_ILi0EEESC_EEENSA_ILi512EEEEEENS5_IJSW_iEEEEEEEEEEESK_S13_NS4_8TiledMMAINS4_8MMA_AtomIJNS4_23SM100_MMA_MXF4_2x1SM_SSISI_SI_fSJ_Li256ELi256ELi32ELNS4_4UMMA5MajorE0ELS18_0ELNS17_7ScaleInE0ELS19_0EEEEEENSM_INS5_IJSC_SC_SC_EEENS5_IJSW_SW_SW_EEEEENS5_IJNS4_10UnderscoreES1F_S1F_EEEEENS5_IJNS4_18SM100_TMA_2SM_LOADES1I_EEENS5_IJNS4_14ComposedLayoutINS4_7SwizzleILi2ELi4ELi3EEENS4_18smem_ptr_flag_bitsILi4EEENSM_INS5_IJSB_SG_EEENS5_IJSG_SC_EEEEEEENSM_INS5_IJNS5_IJNS5_IJSP_SC_EEENS5_IJSN_NSA_ILi2EEEEEEEEESC_NS5_IJS1U_SC_EEEEEENS5_IJNS5_IJNS5_IJSU_SY_EEESX_EEESW_NS5_IJS1U_SY_EEEEEEEEEEEvNS4_8identityENS5_IJNS4_28SM100_TMA_2SM_LOAD_MULTICASTES26_EEENS5_IJS1S_NSM_INS5_IJNS5_IJNS5_IJSP_S1U_EEES1V_EEESC_S1X_EEENS5_IJS20_SW_NS5_IJS1U_NSA_ILi1024EEEEEEEEEEEEEEvS25_EENS_8epilogue10collective18CollectiveEpilogueINS2H_23Sm100TmaWarpSpecializedILi4ELi2ELi64ELb1ELb0EEEJNS5_IJSG_SF_SG_EEENS5_IJNSM_ISG_SC_EENSM_INSA_ILi64EEESC_EEEEENS_10bfloat16_tESL_S2R_SL_NS2H_6fusion15FusionCallbacksIS2L_NS2S_17LinearCombinationIS2R_fS2R_fLNS_15FloatRoundStyleE2EEES2M_S2Q_JEEENS4_5SM1004TMEM4LOAD26SM100_TMEM_LOAD_32dp32b64xENS4_13SM90_TMA_LOADENS1K_INS1L_ILi3ELi4ELi3EEENS1N_ILi16EEENSM_INS5_IJSB_S2O_EEENS5_IJS2O_SC_EEEEEEENS4_39AutoVectorizingCopyWithAssumedAlignmentILi128EEENS4_14SM90_TMA_STOREES38_S3A_S3A_EEEvvEEEEvNT_6ParamsE --------------------------
	.section	.text._ZN7cutlass13device_kernelINS_4gemm6kernel13GemmUniversalIN4cute5tupleIJiiiiEEENS1_10collective13CollectiveMmaINS1_46MainloopSm100TmaUmmaWarpSpecializedBlockScaledILi9ELi2ELi1ENS5_IJNS4_1CILi8EEENSA_ILi1EEESC_EEEEENS5_IJNSA_ILi256EEESF_NSA_ILi128EEEEEENS5_IJNS_12float_e2m1_tENS_13float_ue8m0_tEEEENS5_IJNS5_IJlSC_lEEENS4_6LayoutINS5_IJNS5_IJNS5_IJNSA_ILi32EEENSA_ILi4EEEEEEiEEESQ_NS5_IJSC_iEEEEEENS5_IJNS5_IJNS5_IJNSA_ILi16EEESO_EEEiEEENS5_IJNS5_IJNSA_ILi0EEESC_EEENSA_ILi512EEEEEENS5_IJSW_iEEEEEEEEEEESK_S13_NS4_8TiledMMAINS4_8MMA_AtomIJNS4_23SM100_MMA_MXF4_2x1SM_SSISI_SI_fSJ_Li256ELi256ELi32ELNS4_4UMMA5MajorE0ELS18_0ELNS17_7ScaleInE0ELS19_0EEEEEENSM_INS5_IJSC_SC_SC_EEENS5_IJSW_SW_SW_EEEEENS5_IJNS4_10UnderscoreES1F_S1F_EEEEENS5_IJNS4_18SM100_TMA_2SM_LOADES1I_EEENS5_IJNS4_14ComposedLayoutINS4_7SwizzleILi2ELi4ELi3EEENS4_18smem_ptr_flag_bitsILi4EEENSM_INS5_IJSB_SG_EEENS5_IJSG_SC_EEEEEEENSM_INS5_IJNS5_IJNS5_IJSP_SC_EEENS5_IJSN_NSA_ILi2EEEEEEEEESC_NS5_IJS1U_SC_EEEEEENS5_IJNS5_IJNS5_IJSU_SY_EEESX_EEESW_NS5_IJS1U_SY_EEEEEEEEEEEvNS4_8identityENS5_IJNS4_28SM100_TMA_2SM_LOAD_MULTICASTES26_EEENS5_IJS1S_NSM_INS5_IJNS5_IJNS5_IJSP_S1U_EEES1V_EEESC_S1X_EEENS5_IJS20_SW_NS5_IJS1U_NSA_ILi1024EEEEEEEEEEEEEEvS25_EENS_8epilogue10collective18CollectiveEpilogueINS2H_23Sm100TmaWarpSpecializedILi4ELi2ELi64ELb1ELb0EEEJNS5_IJSG_SF_SG_EEENS5_IJNSM_ISG_SC_EENSM_INSA_ILi64EEESC_EEEEENS_10bfloat16_tESL_S2R_SL_NS2H_6fusion15FusionCallbacksIS2L_NS2S_17LinearCombinationIS2R_fS2R_fLNS_15FloatRoundStyleE2EEES2M_S2Q_JEEENS4_5SM1004TMEM4LOAD26SM100_TMEM_LOAD_32dp32b64xENS4_13SM90_TMA_LOADENS1K_INS1L_ILi3ELi4ELi3EEENS1N_ILi16EEENSM_INS5_IJSB_S2O_EEENS5_IJS2O_SC_EEEEEEENS4_39AutoVectorizingCopyWithAssumedAlignmentILi128EEENS4_14SM90_TMA_STOREES38_S3A_S3A_EEEvvEEEEvNT_6ParamsE,"ax",@progbits
	.align	128
.text._ZN7cutlass13device_kernelINS_4gemm6kernel13GemmUniversalIN4cute5tupleIJiiiiEEENS1_10collective13CollectiveMmaINS1_46MainloopSm100TmaUmmaWarpSpecializedBlockScaledILi9ELi2ELi1ENS5_IJNS4_1CILi8EEENSA_ILi1EEESC_EEEEENS5_IJNSA_ILi256EEESF_NSA_ILi128EEEEEENS5_IJNS_12float_e2m1_tENS_13float_ue8m0_tEEEENS5_IJNS5_IJlSC_lEEENS4_6LayoutINS5_IJNS5_IJNS5_IJNSA_ILi32EEENSA_ILi4EEEEEEiEEESQ_NS5_IJSC_iEEEEEENS5_IJNS5_IJNS5_IJNSA_ILi16EEESO_EEEiEEENS5_IJNS5_IJNSA_ILi0EEESC_EEENSA_ILi512EEEEEENS5_IJSW_iEEEEEEEEEEESK_S13_NS4_8TiledMMAINS4_8MMA_AtomIJNS4_23SM100_MMA_MXF4_2x1SM_SSISI_SI_fSJ_Li256ELi256ELi32ELNS4_4UMMA5MajorE0ELS18_0ELNS17_7ScaleInE0ELS19_0EEEEEENSM_INS5_IJSC_SC_SC_EEENS5_IJSW_SW_SW_EEEEENS5_IJNS4_10UnderscoreES1F_S1F_EEEEENS5_IJNS4_18SM100_TMA_2SM_LOADES1I_EEENS5_IJNS4_14ComposedLayoutINS4_7SwizzleILi2ELi4ELi3EEENS4_18smem_ptr_flag_bitsILi4EEENSM_INS5_IJSB_SG_EEENS5_IJSG_SC_EEEEEEENSM_INS5_IJNS5_IJNS5_IJSP_SC_EEENS5_IJSN_NSA_ILi2EEEEEEEEESC_NS5_IJS1U_SC_EEEEEENS5_IJNS5_IJNS5_IJSU_SY_EEESX_EEESW_NS5_IJS1U_SY_EEEEEEEEEEEvNS4_8identityENS5_IJNS4_28SM100_TMA_2SM_LOAD_MULTICASTES26_EEENS5_IJS1S_NSM_INS5_IJNS5_IJNS5_IJSP_S1U_EEES1V_EEESC_S1X_EEENS5_IJS20_SW_NS5_IJS1U_NSA_ILi1024EEEEEEEEEEEEEEvS25_EENS_8epilogue10collective18CollectiveEpilogueINS2H_23Sm100TmaWarpSpecializedILi4ELi2ELi64ELb1ELb0EEEJNS5_IJSG_SF_SG_EEENS5_IJNSM_ISG_SC_EENSM_INSA_ILi64EEESC_EEEEENS_10bfloat16_tESL_S2R_SL_NS2H_6fusion15FusionCallbacksIS2L_NS2S_17LinearCombinationIS2R_fS2R_fLNS_15FloatRoundStyleE2EEES2M_S2Q_JEEENS4_5SM1004TMEM4LOAD26SM100_TMEM_LOAD_32dp32b64xENS4_13SM90_TMA_LOADENS1K_INS1L_ILi3ELi4ELi3EEENS1N_ILi16EEENSM_INS5_IJSB_S2O_EEENS5_IJS2O_SC_EEEEEEENS4_39AutoVectorizingCopyWithAssumedAlignmentILi128EEENS4_14SM90_TMA_STOREES38_S3A_S3A_EEEvvEEEEvNT_6ParamsE:
        .type           _ZN7cutlass13device_kernelINS_4gemm6kernel13GemmUniversalIN4cute5tupleIJiiiiEEENS1_10collective13CollectiveMmaINS1_46MainloopSm100TmaUmmaWarpSpecializedBlockScaledILi9ELi2ELi1ENS5_IJNS4_1CILi8EEENSA_ILi1EEESC_EEEEENS5_IJNSA_ILi256EEESF_NSA_ILi128EEEEEENS5_IJNS_12float_e2m1_tENS_13float_ue8m0_tEEEENS5_IJNS5_IJlSC_lEEENS4_6LayoutINS5_IJNS5_IJNS5_IJNSA_ILi32EEENSA_ILi4EEEEEEiEEESQ_NS5_IJSC_iEEEEEENS5_IJNS5_IJNS5_IJNSA_ILi16EEESO_EEEiEEENS5_IJNS5_IJNSA_ILi0EEESC_EEENSA_ILi512EEEEEENS5_IJSW_iEEEEEEEEEEESK_S13_NS4_8TiledMMAINS4_8MMA_AtomIJNS4_23SM100_MMA_MXF4_2x1SM_SSISI_SI_fSJ_Li256ELi256ELi32ELNS4_4UMMA5MajorE0ELS18_0ELNS17_7ScaleInE0ELS19_0EEEEEENSM_INS5_IJSC_SC_SC_EEENS5_IJSW_SW_SW_EEEEENS5_IJNS4_10UnderscoreES1F_S1F_EEEEENS5_IJNS4_18SM100_TMA_2SM_LOADES1I_EEENS5_IJNS4_14ComposedLayoutINS4_7SwizzleILi2ELi4ELi3EEENS4_18smem_ptr_flag_bitsILi4EEENSM_INS5_IJSB_SG_EEENS5_IJSG_SC_EEEEEEENSM_INS5_IJNS5_IJNS5_IJSP_SC_EEENS5_IJSN_NSA_ILi2EEEEEEEEESC_NS5_IJS1U_SC_EEEEEENS5_IJNS5_IJNS5_IJSU_SY_EEESX_EEESW_NS5_IJS1U_SY_EEEEEEEEEEEvNS4_8identityENS5_IJNS4_28SM100_TMA_2SM_LOAD_MULTICASTES26_EEENS5_IJS1S_NSM_INS5_IJNS5_IJNS5_IJSP_S1U_EEES1V_EEESC_S1X_EEENS5_IJS20_SW_NS5_IJS1U_NSA_ILi1024EEEEEEEEEEEEEEvS25_EENS_8epilogue10collective18CollectiveEpilogueINS2H_23Sm100TmaWarpSpecializedILi4ELi2ELi64ELb1ELb0EEEJNS5_IJSG_SF_SG_EEENS5_IJNSM_ISG_SC_EENSM_INSA_ILi64EEESC_EEEEENS_10bfloat16_tESL_S2R_SL_NS2H_6fusion15FusionCallbacksIS2L_NS2S_17LinearCombinationIS2R_fS2R_fLNS_15FloatRoundStyleE2EEES2M_S2Q_JEEENS4_5SM1004TMEM4LOAD26SM100_TMEM_LOAD_32dp32b64xENS4_13SM90_TMA_LOADENS1K_INS1L_ILi3ELi4ELi3EEENS1N_ILi16EEENSM_INS5_IJSB_S2O_EEENS5_IJS2O_SC_EEEEEEENS4_39AutoVectorizingCopyWithAssumedAlignmentILi128EEENS4_14SM90_TMA_STOREES38_S3A_S3A_EEEvvEEEEvNT_6ParamsE,@function
        .size           _ZN7cutlass13device_kernelINS_4gemm6kernel13GemmUniversalIN4cute5tupleIJiiiiEEENS1_10collective13CollectiveMmaINS1_46MainloopSm100TmaUmmaWarpSpecializedBlockScaledILi9ELi2ELi1ENS5_IJNS4_1CILi8EEENSA_ILi1EEESC_EEEEENS5_IJNSA_ILi256EEESF_NSA_ILi128EEEEEENS5_IJNS_12float_e2m1_tENS_13float_ue8m0_tEEEENS5_IJNS5_IJlSC_lEEENS4_6LayoutINS5_IJNS5_IJNS5_IJNSA_ILi32EEENSA_ILi4EEEEEEiEEESQ_NS5_IJSC_iEEEEEENS5_IJNS5_IJNS5_IJNSA_ILi16EEESO_EEEiEEENS5_IJNS5_IJNSA_ILi0EEESC_EEENSA_ILi512EEEEEENS5_IJSW_iEEEEEEEEEEESK_S13_NS4_8TiledMMAINS4_8MMA_AtomIJNS4_23SM100_MMA_MXF4_2x1SM_SSISI_SI_fSJ_Li256ELi256ELi32ELNS4_4UMMA5MajorE0ELS18_0ELNS17_7ScaleInE0ELS19_0EEEEEENSM_INS5_IJSC_SC_SC_EEENS5_IJSW_SW_SW_EEEEENS5_IJNS4_10UnderscoreES1F_S1F_EEEEENS5_IJNS4_18SM100_TMA_2SM_LOADES1I_EEENS5_IJNS4_14ComposedLayoutINS4_7SwizzleILi2ELi4ELi3EEENS4_18smem_ptr_flag_bitsILi4EEENSM_INS5_IJSB_SG_EEENS5_IJSG_SC_EEEEEEENSM_INS5_IJNS5_IJNS5_IJSP_SC_EEENS5_IJSN_NSA_ILi2EEEEEEEEESC_NS5_IJS1U_SC_EEEEEENS5_IJNS5_IJNS5_IJSU_SY_EEESX_EEESW_NS5_IJS1U_SY_EEEEEEEEEEEvNS4_8identityENS5_IJNS4_28SM100_TMA_2SM_LOAD_MULTICASTES26_EEENS5_IJS1S_NSM_INS5_IJNS5_IJNS5_IJSP_S1U_EEES1V_EEESC_S1X_EEENS5_IJS20_SW_NS5_IJS1U_NSA_ILi1024EEEEEEEEEEEEEEvS25_EENS_8epilogue10collective18CollectiveEpilogueINS2H_23Sm100TmaWarpSpecializedILi4ELi2ELi64ELb1ELb0EEEJNS5_IJSG_SF_SG_EEENS5_IJNSM_ISG_SC_EENSM_INSA_ILi64EEESC_EEEEENS_10bfloat16_tESL_S2R_SL_NS2H_6fusion15FusionCallbacksIS2L_NS2S_17LinearCombinationIS2R_fS2R_fLNS_15FloatRoundStyleE2EEES2M_S2Q_JEEENS4_5SM1004TMEM4LOAD26SM100_TMEM_LOAD_32dp32b64xENS4_13SM90_TMA_LOADENS1K_INS1L_ILi3ELi4ELi3EEENS1N_ILi16EEENSM_INS5_IJSB_S2O_EEENS5_IJS2O_SC_EEEEEEENS4_39AutoVectorizingCopyWithAssumedAlignmentILi128EEENS4_14SM90_TMA_STOREES38_S3A_S3A_EEEvvEEEEvNT_6ParamsE,(.L_x_210 - _ZN7cutlass13device_kernelINS_4gemm6kernel13GemmUniversalIN4cute5tupleIJiiiiEEENS1_10collective13CollectiveMmaINS1_46MainloopSm100TmaUmmaWarpSpecializedBlockScaledILi9ELi2ELi1ENS5_IJNS4_1CILi8EEENSA_ILi1EEESC_EEEEENS5_IJNSA_ILi256EEESF_NSA_ILi128EEEEEENS5_IJNS_12float_e2m1_tENS_13float_ue8m0_tEEEENS5_IJNS5_IJlSC_lEEENS4_6LayoutINS5_IJNS5_IJNS5_IJNSA_ILi32EEENSA_ILi4EEEEEEiEEESQ_NS5_IJSC_iEEEEEENS5_IJNS5_IJNS5_IJNSA_ILi16EEESO_EEEiEEENS5_IJNS5_IJNSA_ILi0EEESC_EEENSA_ILi512EEEEEENS5_IJSW_iEEEEEEEEEEESK_S13_NS4_8TiledMMAINS4_8MMA_AtomIJNS4_23SM100_MMA_MXF4_2x1SM_SSISI_SI_fSJ_Li256ELi256ELi32ELNS4_4UMMA5MajorE0ELS18_0ELNS17_7ScaleInE0ELS19_0EEEEEENSM_INS5_IJSC_SC_SC_EEENS5_IJSW_SW_SW_EEEEENS5_IJNS4_10UnderscoreES1F_S1F_EEEEENS5_IJNS4_18SM100_TMA_2SM_LOADES1I_EEENS5_IJNS4_14ComposedLayoutINS4_7SwizzleILi2ELi4ELi3EEENS4_18smem_ptr_flag_bitsILi4EEENSM_INS5_IJSB_SG_EEENS5_IJSG_SC_EEEEEEENSM_INS5_IJNS5_IJNS5_IJSP_SC_EEENS5_IJSN_NSA_ILi2EEEEEEEEESC_NS5_IJS1U_SC_EEEEEENS5_IJNS5_IJNS5_IJSU_SY_EEESX_EEESW_NS5_IJS1U_SY_EEEEEEEEEEEvNS4_8identityENS5_IJNS4_28SM100_TMA_2SM_LOAD_MULTICASTES26_EEENS5_IJS1S_NSM_INS5_IJNS5_IJNS5_IJSP_S1U_EEES1V_EEESC_S1X_EEENS5_IJS20_SW_NS5_IJS1U_NSA_ILi1024EEEEEEEEEEEEEEvS25_EENS_8epilogue10collective18CollectiveEpilogueINS2H_23Sm100TmaWarpSpecializedILi4ELi2ELi64ELb1ELb0EEEJNS5_IJSG_SF_SG_EEENS5_IJNSM_ISG_SC_EENSM_INSA_ILi64EEESC_EEEEENS_10bfloat16_tESL_S2R_SL_NS2H_6fusion15FusionCallbacksIS2L_NS2S_17LinearCombinationIS2R_fS2R_fLNS_15FloatRoundStyleE2EEES2M_S2Q_JEEENS4_5SM1004TMEM4LOAD26SM100_TMEM_LOAD_32dp32b64xENS4_13SM90_TMA_LOADENS1K_INS1L_ILi3ELi4ELi3EEENS1N_ILi16EEENSM_INS5_IJSB_S2O_EEENS5_IJS2O_SC_EEEEEEENS4_39AutoVectorizingCopyWithAssumedAlignmentILi128EEENS4_14SM90_TMA_STOREES38_S3A_S3A_EEEvvEEEEvNT_6ParamsE)
        .other          _ZN7cutlass13device_kernelINS_4gemm6kernel13GemmUniversalIN4cute5tupleIJiiiiEEENS1_10collective13CollectiveMmaINS1_46MainloopSm100TmaUmmaWarpSpecializedBlockScaledILi9ELi2ELi1ENS5_IJNS4_1CILi8EEENSA_ILi1EEESC_EEEEENS5_IJNSA_ILi256EEESF_NSA_ILi128EEEEEENS5_IJNS_12float_e2m1_tENS_13float_ue8m0_tEEEENS5_IJNS5_IJlSC_lEEENS4_6LayoutINS5_IJNS5_IJNS5_IJNSA_ILi32EEENSA_ILi4EEEEEEiEEESQ_NS5_IJSC_iEEEEEENS5_IJNS5_IJNS5_IJNSA_ILi16EEESO_EEEiEEENS5_IJNS5_IJNSA_ILi0EEESC_EEENSA_ILi512EEEEEENS5_IJSW_iEEEEEEEEEEESK_S13_NS4_8TiledMMAINS4_8MMA_AtomIJNS4_23SM100_MMA_MXF4_2x1SM_SSISI_SI_fSJ_Li256ELi256ELi32ELNS4_4UMMA5MajorE0ELS18_0ELNS17_7ScaleInE0ELS19_0EEEEEENSM_INS5_IJSC_SC_SC_EEENS5_IJSW_SW_SW_EEEEENS5_IJNS4_10UnderscoreES1F_S1F_EEEEENS5_IJNS4_18SM100_TMA_2SM_LOADES1I_EEENS5_IJNS4_14ComposedLayoutINS4_7SwizzleILi2ELi4ELi3EEENS4_18smem_ptr_flag_bitsILi4EEENSM_INS5_IJSB_SG_EEENS5_IJSG_SC_EEEEEEENSM_INS5_IJNS5_IJNS5_IJSP_SC_EEENS5_IJSN_NSA_ILi2EEEEEEEEESC_NS5_IJS1U_SC_EEEEEENS5_IJNS5_IJNS5_IJSU_SY_EEESX_EEESW_NS5_IJS1U_SY_EEEEEEEEEEEvNS4_8identityENS5_IJNS4_28SM100_TMA_2SM_LOAD_MULTICASTES26_EEENS5_IJS1S_NSM_INS5_IJNS5_IJNS5_IJSP_S1U_EEES1V_EEESC_S1X_EEENS5_IJS20_SW_NS5_IJS1U_NSA_ILi1024EEEEEEEEEEEEEEvS25_EENS_8epilogue10collective18CollectiveEpilogueINS2H_23Sm100TmaWarpSpecializedILi4ELi2ELi64ELb1ELb0EEEJNS5_IJSG_SF_SG_EEENS5_IJNSM_ISG_SC_EENSM_INSA_ILi64EEESC_EEEEENS_10bfloat16_tESL_S2R_SL_NS2H_6fusion15FusionCallbacksIS2L_NS2S_17LinearCombinationIS2R_fS2R_fLNS_15FloatRoundStyleE2EEES2M_S2Q_JEEENS4_5SM1004TMEM4LOAD26SM100_TMEM_LOAD_32dp32b64xENS4_13SM90_TMA_LOADENS1K_INS1L_ILi3ELi4ELi3EEENS1N_ILi16EEENSM_INS5_IJSB_S2O_EEENS5_IJS2O_SC_EEEEEEENS4_39AutoVectorizingCopyWithAssumedAlignmentILi128EEENS4_14SM90_TMA_STOREES38_S3A_S3A_EEEvvEEEEvNT_6ParamsE,@"STO_CUDA_ENTRY STV_DEFAULT"
_ZN7cutlass13device_kernelINS_4gemm6kernel13GemmUniversalIN4cute5tupleIJiiiiEEENS1_10collective13CollectiveMmaINS1_46MainloopSm100TmaUmmaWarpSpecializedBlockScaledILi9ELi2ELi1ENS5_IJNS4_1CILi8EEENSA_ILi1EEESC_EEEEENS5_IJNSA_ILi256EEESF_NSA_ILi128EEEEEENS5_IJNS_12float_e2m1_tENS_13float_ue8m0_tEEEENS5_IJNS5_IJlSC_lEEENS4_6LayoutINS5_IJNS5_IJNS5_IJNSA_ILi32EEENSA_ILi4EEEEEEiEEESQ_NS5_IJSC_iEEEEEENS5_IJNS5_IJNS5_IJNSA_ILi16EEESO_EEEiEEENS5_IJNS5_IJNSA_ILi0EEESC_EEENSA_ILi512EEEEEENS5_IJSW_iEEEEEEEEEEESK_S13_NS4_8TiledMMAINS4_8MMA_AtomIJNS4_23SM100_MMA_MXF4_2x1SM_SSISI_SI_fSJ_Li256ELi256ELi32ELNS4_4UMMA5MajorE0ELS18_0ELNS17_7ScaleInE0ELS19_0EEEEEENSM_INS5_IJSC_SC_SC_EEENS5_IJSW_SW_SW_EEEEENS5_IJNS4_10UnderscoreES1F_S1F_EEEEENS5_IJNS4_18SM100_TMA_2SM_LOADES1I_EEENS5_IJNS4_14ComposedLayoutINS4_7SwizzleILi2ELi4ELi3EEENS4_18smem_ptr_flag_bitsILi4EEENSM_INS5_IJSB_SG_EEENS5_IJSG_SC_EEEEEEENSM_INS5_IJNS5_IJNS5_IJSP_SC_EEENS5_IJSN_NSA_ILi2EEEEEEEEESC_NS5_IJS1U_SC_EEEEEENS5_IJNS5_IJNS5_IJSU_SY_EEESX_EEESW_NS5_IJS1U_SY_EEEEEEEEEEEvNS4_8identityENS5_IJNS4_28SM100_TMA_2SM_LOAD_MULTICASTES26_EEENS5_IJS1S_NSM_INS5_IJNS5_IJNS5_IJSP_S1U_EEES1V_EEESC_S1X_EEENS5_IJS20_SW_NS5_IJS1U_NSA_ILi1024EEEEEEEEEEEEEEvS25_EENS_8epilogue10collective18CollectiveEpilogueINS2H_23Sm100TmaWarpSpecializedILi4ELi2ELi64ELb1ELb0EEEJNS5_IJSG_SF_SG_EEENS5_IJNSM_ISG_SC_EENSM_INSA_ILi64EEESC_EEEEENS_10bfloat16_tESL_S2R_SL_NS2H_6fusion15FusionCallbacksIS2L_NS2S_17LinearCombinationIS2R_fS2R_fLNS_15FloatRoundStyleE2EEES2M_S2Q_JEEENS4_5SM1004TMEM4LOAD26SM100_TMEM_LOAD_32dp32b64xENS4_13SM90_TMA_LOADENS1K_INS1L_ILi3ELi4ELi3EEENS1N_ILi16EEENSM_INS5_IJSB_S2O_EEENS5_IJS2O_SC_EEEEEEENS4_39AutoVectorizingCopyWithAssumedAlignmentILi128EEENS4_14SM90_TMA_STOREES38_S3A_S3A_EEEvvEEEEvNT_6ParamsE:
[----:B------:R-:W1:Y:S01]  /*0000*/  LDC R1, c[0x0][0x37c] ;  /* 0x0000df00ff017b82 */ /* 0x000e620000000800 */
[----:B------:R-:W2:Y:S01]  /*0010*/  S2R R152, SR_TID.X ;  /* 0x0000000000987919 */ /* 0x000ea20000002100 */
[----:B------:R-:W3:Y:S06]  /*0020*/  LDCU.64 UR12, c[0x0][0xc90] ;  /* 0x00019200ff0c77ac */ /* 0x000eec0008000a00 */
[----:B------:R-:W4:Y:S01]  /*0030*/  S2UR UR4, SR_CgaCtaId ;  /* 0x00000000000479c3 */ /* 0x000f220000008800 */
[----:B------:R-:W-:Y:S02]  /*0040*/  PRMT R139, RZ, 0x7610, R139 ;  /* 0x00007610ff8b7816 */ /* 0x000fe4000000008b */
[----:B------:R-:W-:Y:S01]  /*0050*/  ELECT P1, URZ, PT ;  /* 0x0000000000ff782f */ /* 0x000fe20003820000 */
[----:B---3--:R-:W-:-:S04]  /*0060*/  UISETP.NE.U32.AND UP0, UPT, UR12, URZ, UPT ;  /* 0x000000ff0c00728c */ /* 0x008fc8000bf05070 */
[----:B------:R-:W-:Y:S02]  /*0070*/  UISETP.NE.AND.EX UP0, UPT, UR13, URZ, UPT, UP0 ;  /* 0x000000ff0d00728c */ /* 0x000fe4000bf05300 */
[----:B----4-:R-:W-:Y:S01]  /*0080*/  ULOP3.LUT UR26, UR4, 0x1, URZ, 0xc0, !UPT ;  /* 0x00000001041a7892 */ /* 0x010fe2000f8ec0ff */
[----:B--2---:R-:W-:-:S05]  /*0090*/  SHF.R.U32.HI R140, RZ, 0x5, R152 ;  /* 0x00000005ff8c7819 */ /* 0x004fca0000011698 */
[----:B------:R-:W2:Y:S02]  /*00a0*/  SHFL.IDX PT, R0, R140, RZ, 0x1f ;  /* 0x00001fff8c007589 */ /* 0x000ea400000e0000 */
[----:B--2---:R-:W-:Y:S01]  /*00b0*/  R2UR UR21, R0 ;  /* 0x00000000001572ca */ /* 0x004fe200000e0000 */
[----:B-1----:R-:W-:-:S14]  /*00c0*/  BRA.U UP0, `(.L_x_0) ;  /* 0x0000000100307547 */ /* 0x002fdc000b800000 */
[----:B------:R-:W1:Y:S02]  /*00d0*/  LDCU.64 UR4, c[0x0][0xc88] ;  /* 0x00019100ff0477ac */ /* 0x000e640008000a00 */
[----:B-1----:R-:W-:-:S04]  /*00e0*/  UISETP.NE.U32.AND UP0, UPT, UR4, URZ, UPT ;  /* 0x000000ff0400728c */ /* 0x002fc8000bf05070 */
[----:B------:R-:W-:-:S09]  /*00f0*/  UISETP.NE.AND.EX UP0, UPT, UR5, URZ, UPT, UP0 ;  /* 0x000000ff0500728c */ /* 0x000fd2000bf05300 */
[----:B------:R-:W-:Y:S05]  /*0100*/  BRA.U !UP0, `(.L_x_1) ;  /* 0x0000000108147547 */ /* 0x000fea000b800000 */
[----:B------:R-:W1:Y:S01]  /*0110*/  LDC.64 R2, c[0x0][0xc88] ;  /* 0x00032200ff027b82 */ /* 0x000e620000000a00 */
[----:B------:R-:W1:Y:S02]  /*0120*/  LDCU.64 UR4, c[0x0][0x358] ;  /* 0x00006b00ff0477ac */ /* 0x000e640008000a00 */
[----:B-1----:R1:W5:Y:S01]  /*0130*/  LDG.E R71, desc[UR4][R2.64] ;  /* 0x0000000402477981 */ /* 0x002362000c1e1900 */
[----:B------:R-:W-:Y:S01]  /*0140*/  HFMA2 R139, -RZ, RZ, 0, 5.9604644775390625e-08 ;  /* 0x00000001ff8b7431 */ /* 0x000fe200000001ff */
[----:B------:R-:W-:Y:S05]  /*0150*/  BRA `(.L_x_0) ;  /* 0x00000000000c7947 */ /* 0x000fea0003800000 */
.L_x_1:
[----:B------:R-:W1:Y:S01]  /*0160*/  LDCU UR4, c[0x0][0xc80] ;  /* 0x00019000ff0477ac */ /* 0x000e620008000800 */
[----:B------:R-:W-:Y:S01]  /*0170*/  HFMA2 R139, -RZ, RZ, 0, 5.9604644775390625e-08 ;  /* 0x00000001ff8b7431 */ /* 0x000fe200000001ff */
[----:B-1----:R-:W-:-:S07]  /*0180*/  MOV R71, UR4 ;  /* 0x0000000400477c02 */ /* 0x002fce0008000f00 */
.L_x_0:
[----:B------:R-:W2:Y:S02]  /*0190*/  LDCU.64 UR4, c[0x0][0xcb0] ;  /* 0x00019600ff0477ac */ /* 0x000ea40008000a00 */
[----:B--2---:R-:W-:-:S04]  /*01a0*/  UISETP.NE.U32.AND UP0, UPT, UR4, URZ, UPT ;  /* 0x000000ff0400728c */ /* 0x004fc8000bf05070 */
[----:B------:R-:W-:-:S09]  /*01b0*/  UISETP.NE.AND.EX UP0, UPT, UR5, URZ, UPT, UP0 ;  /* 0x000000ff0500728c */ /* 0x000fd2000bf05300 */
[----:B------:R-:W-:Y:S05]  /*01c0*/  BRA.U UP0, `(.L_x_2) ;  /* 0x0000000100287547 */ /* 0x000fea000b800000 */
[----:B------:R-:W2:Y:S02]  /*01d0*/  LDCU.64 UR4, c[0x0][0xca8] ;  /* 0x00019500ff0477ac */ /* 0x000ea40008000a00 */
[----:B--2---:R-:W-:-:S04]  /*01e0*/  UISETP.NE.U32.AND UP0, UPT, UR4, URZ, UPT ;  /* 0x000000ff0400728c */ /* 0x004fc8000bf05070 */
[----:B------:R-:W-:-:S09]  /*01f0*/  UISETP.NE.AND.EX UP0, UPT, UR5, URZ, UPT, UP0 ;  /* 0x000000ff0500728c */ /* 0x000fd2000bf05300 */
[----:B------:R-:W-:Y:S05]  /*0200*/  BRA.U !UP0, `(.L_x_3) ;  /* 0x0000000108107547 */ /* 0x000fea000b800000 */
[----:B------:R-:W2:Y:S01]  /*0210*/  LDC.64 R68, c[0x0][0xca8] ;  /* 0x00032a00ff447b82 */ /* 0x000ea20000000a00 */
[----:B------:R-:W2:Y:S02]  /*0220*/  LDCU.64 UR4, c[0x0][0x358] ;  /* 0x00006b00ff0477ac */ /* 0x000ea40008000a00 */
[----:B--2---:R2:W5:Y:S01]  /*0230*/  LDG.E R68, desc[UR4][R68.64] ;  /* 0x0000000444447981 */ /* 0x004562000c1e1900 */
[----:B------:R-:W-:Y:S05]  /*0240*/  BRA `(.L_x_2) ;  /* 0x0000000000087947 */ /* 0x000fea0003800000 */
.L_x_3:
[----:B------:R-:W2:Y:S02]  /*0250*/  LDCU UR4, c[0x0][0xca0] ;  /* 0x00019400ff0477ac */ /* 0x000ea40008000800 */
[----:B--2---:R-:W-:Y:S02]  /*0260*/  MOV R68, UR4 ;  /* 0x0000000400447c02 */ /* 0x004fe40008000f00 */
.L_x_2:
[----:B------:R-:W-:Y:S01]  /*0270*/  IMAD.U32 R0, RZ, RZ, UR21 ;  /* 0x00000015ff007e24 */ /* 0x000fe2000f8e00ff */
[----:B------:R-:W-:Y:S04]  /*0280*/  BSSY.RECONVERGENT B0, `(.L_x_4) ;  /* 0x0000012000007945 */ /* 0x000fe80003800200 */
[C---:B------:R-:W-:Y:S02]  /*0290*/  ISETP.NE.OR P2, PT, R0.reuse, 0x1, !P1 ;  /* 0x000000010000780c */ /* 0x040fe40004f45670 */
[----:B------:R-:W-:-:S11]  /*02a0*/  ISETP.NE.OR P0, PT, R0, 0x3, !P1 ;  /* 0x000000030000780c */ /* 0x000fd60004f05670 */
[----:B------:R-:W-:Y:S05]  /*02b0*/  @P2 BRA `(.L_x_5) ;  /* 0x0000000000382947 */ /* 0x000fea0003800000 */
[----:B------:R-:W3:Y:S02]  /*02c0*/  LDCU.64 UR4, c[0x0][0x348] ;  /* 0x00006900ff0477ac */ /* 0x000ee40008000a00 */
[----:B---3--:R-:W-:Y:S02]  /*02d0*/  UIADD3 UR10, UP3, UPT, UR4, 0x80, URZ ;  /* 0x00000080040a7890 */ /* 0x008fe4000ff7e0ff */
[----:B------:R-:W-:Y:S02]  /*02e0*/  UIADD3 UR8, UP2, UPT, UR4, 0x180, URZ ;  /* 0x0000018004087890 */ /* 0x000fe4000ff5e0ff */
[----:B------:R-:W-:Y:S02]  /*02f0*/  UIADD3 UR6, UP1, UPT, UR4, 0x280, URZ ;  /* 0x0000028004067890 */ /* 0x000fe4000ff3e0ff */
[----:B------:R-:W-:Y:S02]  /*0300*/  UIADD3 UR4, UP0, UPT, UR4, 0x380, URZ ;  /* 0x0000038004047890 */ /* 0x000fe4000ff1e0ff */
[----:B------:R-:W-:-:S02]  /*0310*/  UIADD3.X UR11, UPT, UPT, URZ, UR5, URZ, UP3, !UPT ;  /* 0x00000005ff0b7290 */ /* 0x000fc40009ffe4ff */
[----:B------:R-:W-:Y:S02]  /*0320*/  UIADD3.X UR9, UPT, UPT, URZ, UR5, URZ, UP2, !UPT ;  /* 0x00000005ff097290 */ /* 0x000fe400097fe4ff */
[----:B------:R-:W-:Y:S02]  /*0330*/  UIADD3.X UR7, UPT, UPT, URZ, UR5, URZ, UP1, !UPT ;  /* 0x00000005ff077290 */ /* 0x000fe40008ffe4ff */
[----:B------:R-:W-:-:S03]  /*0340*/  UIADD3.X UR5, UPT, UPT, URZ, UR5, URZ, UP0, !UPT ;  /* 0x00000005ff057290 */ /* 0x000fc600087fe4ff */
[----:B------:R3:W-:Y:S02]  /*0350*/  UTMACCTL.PF [UR10] ;  /* 0x000000000a0079b9 */ /* 0x0007e40008040000 */
[----:B------:R3:W-:Y:S02]  /*0360*/  UTMACCTL.PF [UR8] ;  /* 0x00000000080079b9 */ /* 0x0007e40008040000 */
[----:B------:R3:W-:Y:S02]  /*0370*/  UTMACCTL.PF [UR6] ;  /* 0x00000000060079b9 */ /* 0x0007e40008040000 */
[----:B------:R3:W-:Y:S02]  /*0380*/  UTMACCTL.PF [UR4] ;  /* 0x00000000040079b9 */ /* 0x0007e40008040000 */
[----:B---3--:R-:W-:Y:S01]  /*0390*/  NOP ;  /* 0x0000000000007918 */ /* 0x008fe20000000000 */
.L_x_5:
[----:B------:R-:W-:Y:S05]  /*03a0*/  BSYNC.RECONVERGENT B0 ;  /* 0x0000000000007941 */ /* 0x000fea0003800200 */
.L_x_4:
[----:B------:R-:W-:Y:S04]  /*03b0*/  BSSY.RECONVERGENT B0, `(.L_x_6) ;  /* 0x000000a000007945 */ /* 0x000fe80003800200 */
[----:B------:R-:W-:Y:S05]  /*03c0*/  @P0 BRA `(.L_x_7) ;  /* 0x0000000000200947 */ /* 0x000fea0003800000 */
[----:B------:R-:W3:Y:S02]  /*03d0*/  LDCU.64 UR4, c[0x0][0x348] ;  /* 0x00006900ff0477ac */ /* 0x000ee40008000a00 */
[----:B---3--:R-:W-:Y:S02]  /*03e0*/  UIADD3 UR6, UP1, UPT, UR4, 0x980, URZ ;  /* 0x0000098004067890 */ /* 0x008fe4000ff3e0ff */
[----:B------:R-:W-:Y:S02]  /*03f0*/  UIADD3 UR4, UP0, UPT, UR4, 0xa80, URZ ;  /* 0x00000a8004047890 */ /* 0x000fe4000ff1e0ff */
[----:B------:R-:W-:Y:S02]  /*0400*/  UIADD3.X UR7, UPT, UPT, URZ, UR5, URZ, UP1, !UPT ;  /* 0x00000005ff077290 */ /* 0x000fe40008ffe4ff */
[----:B------:R-:W-:-:S07]  /*0410*/  UIADD3.X UR5, UPT, UPT, URZ, UR5, URZ, UP0, !UPT ;  /* 0x00000005ff057290 */ /* 0x000fce00087fe4ff */
[----:B------:R3:W-:Y:S02]  /*0420*/  UTMACCTL.PF [UR6] ;  /* 0x00000000060079b9 */ /* 0x0007e40008040000 */
[----:B------:R3:W-:Y:S02]  /*0430*/  UTMACCTL.PF [UR4] ;  /* 0x00000000040079b9 */ /* 0x0007e40008040000 */
[----:B---3--:R-:W-:Y:S01]  /*0440*/  NOP ;  /* 0x0000000000007918 */ /* 0x008fe20000000000 */
.L_x_7:
[----:B------:R-:W-:Y:S05]  /*0450*/  BSYNC.RECONVERGENT B0 ;  /* 0x0000000000007941 */ /* 0x000fea0003800200 */
.L_x_6:
[----:B------:R-:W3:Y:S01]  /*0460*/  LDCU.64 UR4, c[0x0][0xc88] ;  /* 0x00019100ff0477ac */ /* 0x000ee20008000a00 */
[----:B------:R-:W-:Y:S02]  /*0470*/  UISETP.EQ.U32.AND UP2, UPT, UR12, URZ, UPT ;  /* 0x000000ff0c00728c */ /* 0x000fe4000bf42070 */
[----:B------:R-:W-:Y:S02]  /*0480*/  UPLOP3.LUT UP4, UPT, UPT, UPT, UPT, 0x80, 0x8 ;  /* 0x000000000008789c */ /* 0x000fe40003f8f070 */
[----:B---3--:R-:W-:-:S04]  /*0490*/  UISETP.NE.U32.AND UP0, UPT, UR4, URZ, UPT ;  /* 0x000000ff0400728c */ /* 0x008fc8000bf05070 */
[----:B------:R-:W-:-:S04]  /*04a0*/  UISETP.NE.AND.EX UP1, UPT, UR5, URZ, UPT, UP0 ;  /* 0x000000ff0500728c */ /* 0x000fc8000bf25300 */
[----:B------:R-:W-:-:S04]  /*04b0*/  UISETP.EQ.OR.EX UP3, UPT, UR13, URZ, !UP1, UP2 ;  /* 0x000000ff0d00728c */ /* 0x000fc8000cf62720 */
[----:B------:R-:W-:-:S06]  /*04c0*/  UP2UR UR4, UPR, URZ, 0x8 ;  /* 0x00000008ff047883 */ /* 0x000fcc0008000000 */
[----:B------:R-:W-:Y:S01]  /*04d0*/  MOV R143, UR4 ;  /* 0x00000004008f7c02 */ /* 0x000fe20008000f00 */
[----:B------:R-:W-:Y:S06]  /*04e0*/  BRA.U !UP3, `(.L_x_8) ;  /* 0x000000010b207547 */ /* 0x000fec000b800000 */
[----:B------:R-:W-:Y:S01]  /*04f0*/  UISETP.NE.U32.AND UP2, UPT, UR12, URZ, UPT ;  /* 0x000000ff0c00728c */ /* 0x000fe2000bf45070 */
[----:B-----5:R-:W-:Y:S01]  /*0500*/  FSETP.NEU.AND P0, PT, R71, RZ, PT ;  /* 0x000000ff4700720b */ /* 0x020fe20003f0d000 */
[----:B------:R-:W-:Y:S02]  /*0510*/  USEL UR4, URZ, 0xffffffff, UP1 ;  /* 0xffffffffff047887 */ /* 0x000fe40008800000 */
[----:B------:R-:W-:-:S10]  /*0520*/  UISETP.NE.AND.EX UP2, UPT, UR13, URZ, UPT, UP2 ;  /* 0x000000ff0d00728c */ /* 0x000fd4000bf45320 */
[----:B------:R-:W-:Y:S01]  /*0530*/  VOTEU.ANY UP0, P0 ;  /* 0x0000000000ff7886 */ /* 0x000fe20000000100 */
[----:B------:R-:W-:-:S04]  /*0540*/  @!UP2 USEL UR4, URZ, 0xffffffff, UP0 ;  /* 0xffffffffff04a887 */ /* 0x000fc80008000000 */
[----:B------:R-:W-:-:S04]  /*0550*/  ULOP3.LUT UR4, UR4, 0x1, URZ, 0xc0, !UPT ;  /* 0x0000000104047892 */ /* 0x000fc8000f8ec0ff */
[----:B------:R-:W-:-:S11]  /*0560*/  UISETP.NE.U32.AND UP4, UPT, UR4, 0x1, UPT ;  /* 0x000000010400788c */ /* 0x000fd6000bf85070 */
.L_x_8:
[----:B------:R-:W3:Y:S01]  /*0570*/  SHFL.IDX PT, R0, R140, RZ, 0x1f ;  /* 0x00001fff8c007589 */ /* 0x000ee200000e0000 */
[----:B------:R-:W-:-:S04]  /*0580*/  UISETP.NE.AND UP0, UPT, UR21, 0x2, UPT ;  /* 0x000000021500788c */ /* 0x000fc8000bf05270 */
[----:B------:R-:W-:Y:S02]  /*0590*/  UISETP.EQ.AND UP2, UPT, UR26, URZ, !UP0 ;  /* 0x000000ff1a00728c */ /* 0x000fe4000c742270 */
[----:B------:R-:W-:-:S04]  /*05a0*/  USEL UR52, URZ, 0x1, UP0 ;  /* 0x00000001ff347887 */ /* 0x000fc80008000000 */
[----:B------:R-:W-:Y:S02]  /*05b0*/  PLOP3.LUT P4, PT, P1, PT, UP2, 0x80, 0x8 ;  /* 0x000000000008781c */ /* 0x000fe40000f8f028 */
[----:B---3--:R-:W-:-:S13]  /*05c0*/  ISETP.NE.AND P0, PT, R0, RZ, PT ;  /* 0x000000ff0000720c */ /* 0x008fda0003f05270 */
[----:B------:R-:W-:Y:S05]  /*05d0*/  @P0 BRA `(.L_x_9) ;  /* 0x00000000008c0947 */ /* 0x000fea0003800000 */
[----:B------:R-:W-:Y:S01]  /*05e0*/  ELECT P0, URZ, PT ;  /* 0x0000000000ff782f */ /* 0x000fe20003800000 */
[----:B------:R-:W-:-:S12]  /*05f0*/  BSSY.RECONVERGENT B0, `(.L_x_9) ;  /* 0x0000021000007945 */ /* 0x000fd80003800200 */
[----:B------:R-:W-:Y:S05]  /*0600*/  @!P0 BRA `(.L_x_10) ;  /* 0x00000000007c8947 */ /* 0x000fea0003800000 */
[----:B------:R-:W3:Y:S01]  /*0610*/  S2UR UR5, SR_CgaCtaId ;  /* 0x00000000000579c3 */ /* 0x000ee20000008800 */
[----:B------:R-:W-:Y:S01]  /*0620*/  UMOV UR4, 0x400 ;  /* 0x0000040000047882 */ /* 0x000fe20000000000 */
[----:B------:R-:W-:Y:S01]  /*0630*/  UMOV UR8, 0x1 ;  /* 0x0000000100087882 */ /* 0x000fe20000000000 */
[----:B------:R-:W-:Y:S01]  /*0640*/  UMOV UR6, 0x4 ;  /* 0x0000000400067882 */ /* 0x000fe20000000000 */
[----:B------:R-:W-:-:S04]  /*0650*/  UIADD3 UR8, UPT, UPT, -UR8, 0x100000, URZ ;  /* 0x0010000008087890 */ /* 0x000fc8000fffe1ff */
[----:B------:R-:W-:Y:S02]  /*0660*/  USHF.L.U32 UR9, UR8, 0xb, URZ ;  /* 0x0000000b08097899 */ /* 0x000fe400080006ff */
[----:B------:R-:W-:Y:S02]  /*0670*/  USHF.L.U32 UR8, UR8, 0x1, URZ ;  /* 0x0000000108087899 */ /* 0x000fe400080006ff */
[----:B------:R-:W-:-:S04]  /*0680*/  UIADD3 UR6, UPT, UPT, -UR6, 0x100000, URZ ;  /* 0x0010000006067890 */ /* 0x000fc8000fffe1ff */
[----:B------:R-:W-:Y:S02]  /*0690*/  USHF.L.U32 UR7, UR6, 0xb, URZ ;  /* 0x0000000b06077899 */ /* 0x000fe400080006ff */
[----:B------:R-:W-:Y:S02]  /*06a0*/  USHF.L.U32 UR6, UR6, 0x1, URZ ;  /* 0x0000000106067899 */ /* 0x000fe400080006ff */
[----:B---3--:R-:W-:Y:S01]  /*06b0*/  ULEA UR4, UR5, UR4, 0x18 ;  /* 0x0000000405047291 */ /* 0x008fe2000f8ec0ff */
[----:B------:R-:W3:Y:S11]  /*06c0*/  FENCE.VIEW.ASYNC.S ;  /* 0x00000000000073c6 */ /* 0x000ef60000000000 */
[----:B---3--:R3:W4:Y:S01]  /*06d0*/  SYNCS.EXCH.64 URZ, [UR4], UR8 ;  /* 0x0000000804ff75b2 */ /* 0x0087220008000100 */
[----:B------:R3:W1:Y:S01]  /*06e0*/  SYNCS.EXCH.64 URZ, [UR4+0x48], UR6 ;  /* 0x0000480604ff75b2 */ /* 0x0006620008000100 */
        /* <DEDUP_REMOVED lines=15> */
[----:B------:R3:W1:Y:S02]  /*07e0*/  SYNCS.EXCH.64 URZ, [UR4+0x88], UR6 ;  /* 0x0000880604ff75b2 */ /* 0x0006640008000100 */
[----:B---3--:R-:W-:Y:S01]  /*07f0*/  NOP ;  /* 0x0000000000007918 */ /* 0x008fe20000000000 */
.L_x_10:
[----:B------:R-:W-:Y:S05]  /*0800*/  BSYNC.RECONVERGENT B0 ;  /* 0x0000000000007941 */ /* 0x000fea0003800200 */
.L_x_9:
[----:B------:R-:W3:Y:S01]  /*0810*/  SHFL.IDX PT, R0, R140, RZ, 0x1f ;  /* 0x00001fff8c007589 */ /* 0x000ee200000e0000 */
[----:B------:R-:W-:Y:S01]  /*0820*/  NOP ;  /* 0x0000000000007918 */ /* 0x000fe20000000000 */
[----:B---3--:R-:W-:-:S13]  /*0830*/  ISETP.NE.AND P0, PT, R0, 0x1, PT ;  /* 0x000000010000780c */ /* 0x008fda0003f05270 */
[----:B------:R-:W-:Y:S05]  /*0840*/  @P0 BRA `(.L_x_11) ;  /* 0x0000000000580947 */ /* 0x000fea0003800000 */
        /* <DEDUP_REMOVED lines=9> */
[----:B------:R-:W-:Y:S01]  /*08e0*/  USHF.L.U32 UR6, UR6, 0x1, URZ ;  /* 0x0000000106067899 */ /* 0x000fe200080006ff */
[----:B------:R-:W-:Y:S01]  /*08f0*/  ELECT P0, URZ, PT ;  /* 0x0000000000ff782f */ /* 0x000fe20003800000 */
[----:B---3--:R-:W-:Y:S01]  /*0900*/  ULEA UR4, UR5, UR4, 0x18 ;  /* 0x0000000405047291 */ /* 0x008fe2000f8ec0ff */
[----:B------:R-:W3:Y:S11]  /*0910*/  FENCE.VIEW.ASYNC.S ;  /* 0x00000000000073c6 */ /* 0x000ef60000000000 */
[----:B---3--:R3:W1:Y:S01]  /*0920*/  SYNCS.EXCH.64 URZ, [UR4+0x90], UR8 ;  /* 0x0000900804ff75b2 */ /* 0x0086620008000100 */
[----:B------:R3:W1:Y:S01]  /*0930*/  SYNCS.EXCH.64 URZ, [UR4+0xb0], UR6 ;  /* 0x0000b00604ff75b2 */ /* 0x0006620008000100 */
[----:B------:R3:W1:Y:S01]  /*0940*/  SYNCS.EXCH.64 URZ, [UR4+0x98], UR8 ;  /* 0x0000980804ff75b2 */ /* 0x0006620008000100 */
[----:B------:R3:W1:Y:S01]  /*0950*/  SYNCS.EXCH.64 URZ, [UR4+0xb8], UR6 ;  /* 0x0000b80604ff75b2 */ /* 0x0006620008000100 */
[----:B------:R3:W1:Y:S01]  /*0960*/  SYNCS.EXCH.64 URZ, [UR4+0xa0], UR8 ;  /* 0x0000a00804ff75b2 */ /* 0x0006620008000100 */
[----:B------:R3:W1:Y:S01]  /*0970*/  SYNCS.EXCH.64 URZ, [UR4+0xc0], UR6 ;  /* 0x0000c00604ff75b2 */ /* 0x0006620008000100 */
[----:B------:R3:W1:Y:S01]  /*0980*/  SYNCS.EXCH.64 URZ, [UR4+0xa8], UR8 ;  /* 0x0000a80804ff75b2 */ /* 0x0006620008000100 */
[----:B------:R3:W1:Y:S01]  /*0990*/  SYNCS.EXCH.64 URZ, [UR4+0xc8], UR6 ;  /* 0x0000c80604ff75b2 */ /* 0x0006620008000100 */
[----:B------:R-:W-:Y:S01]  /*09a0*/  NOP ;  /* 0x0000000000007918 */ /* 0x000fe20000000000 */
.L_x_11:
[----:B------:R-:W2:Y:S01]  /*09b0*/  SHFL.IDX PT, R0, R140, RZ, 0x1f ;  /* 0x00001fff8c007589 */ /* 0x000ea200000e0000 */
[----:B------:R-:W-:Y:S01]  /*09c0*/  NOP ;  /* 0x0000000000007918 */ /* 0x000fe20000000000 */
[----:B--2---:R-:W-:-:S13]  /*09d0*/  ISETP.NE.AND P0, PT, R0, 0x3, PT ;  /* 0x000000030000780c */ /* 0x004fda0003f05270 */
[----:B------:R-:W-:Y:S05]  /*09e0*/  @P0 BRA `(.L_x_12) ;  /* 0x0000000000300947 */ /* 0x000fea0003800000 */
[----:B---3--:R-:W2:Y:S01]  /*09f0*/  S2UR UR6, SR_CgaCtaId ;  /* 0x00000000000679c3 */ /* 0x008ea20000008800 */
[----:B------:R-:W-:Y:S01]  /*0a00*/  UMOV UR4, 0x400 ;  /* 0x0000040000047882 */ /* 0x000fe20000000000 */
[----:B------:R-:W-:Y:S01]  /*0a10*/  UMOV UR5, 0x20 ;  /* 0x0000002000057882 */ /* 0x000fe20000000000 */
[----:B------:R-:W-:Y:S01]  /*0a20*/  ELECT P0, URZ, PT ;  /* 0x0000000000ff782f */ /* 0x000fe20003800000 */
[----:B--2---:R-:W-:Y:S02]  /*0a30*/  ULEA UR6, UR6, UR4, 0x18 ;  /* 0x0000000406067291 */ /* 0x004fe4000f8ec0ff */
[----:B------:R-:W-:-:S04]  /*0a40*/  UIADD3 UR4, UPT, UPT, -UR5, 0x100000, URZ ;  /* 0x0010000005047890 */ /* 0x000fc8000fffe1ff */
[----:B------:R-:W-:Y:S02]  /*0a50*/  USHF.L.U32 UR5, UR4, 0xb, URZ ;  /* 0x0000000b04057899 */ /* 0x000fe400080006ff */
[----:B------:R-:W-:Y:S01]  /*0a60*/  USHF.L.U32 UR4, UR4, 0x1, URZ ;  /* 0x0000000104047899 */ /* 0x000fe200080006ff */
[----:B------:R-:W2:Y:S11]  /*0a70*/  FENCE.VIEW.ASYNC.S ;  /* 0x00000000000073c6 */ /* 0x000eb60000000000 */
[----:B--2---:R2:W3:Y:S01]  /*0a80*/  SYNCS.EXCH.64 URZ, [UR6+0xd0], UR4 ;  /* 0x0000d00406ff75b2 */ /* 0x0044e20008000100 */
[----:B------:R2:W1:Y:S01]  /*0a90*/  SYNCS.EXCH.64 URZ, [UR6+0xd8], UR4 ;  /* 0x0000d80406ff75b2 */ /* 0x0004620008000100 */
[----:B------:R-:W-:Y:S01]  /*0aa0*/  NOP ;  /* 0x0000000000007918 */ /* 0x000fe20000000000 */
.L_x_12:
[----:B------:R-:W4:Y:S01]  /*0ab0*/  SHFL.IDX PT, R0, R140, RZ, 0x1f ;  /* 0x00001fff8c007589 */ /* 0x000f2200000e0000 */
[----:B------:R-:W-:Y:S01]  /*0ac0*/  NOP ;  /* 0x0000000000007918 */ /* 0x000fe20000000000 */
[----:B----4-:R-:W-:-:S13]  /*0ad0*/  ISETP.NE.AND P0, PT, R0, 0x4, PT ;  /* 0x000000040000780c */ /* 0x010fda0003f05270 */
[----:B------:R-:W-:Y:S05]  /*0ae0*/  @P0 BRA `(.L_x_13) ;  /* 0x00000000004c0947 */ /* 0x000fea0003800000 */
[----:B--2---:R-:W2:Y:S01]  /*0af0*/  S2UR UR5, SR_CgaCtaId ;  /* 0x00000000000579c3 */ /* 0x004ea20000008800 */
[----:B---3--:R-:W-:Y:S01]  /*0b00*/  UMOV UR4, 0x720 ;  /* 0x0000072000047882 */ /* 0x008fe20000000000 */
[----:B------:R-:W-:Y:S01]  /*0b10*/  UMOV UR6, 0x400 ;  /* 0x0000040000067882 */ /* 0x000fe20000000000 */
[----:B------:R-:W-:Y:S01]  /*0b20*/  USEL UR4, UR4, 0x620, UP4 ;  /* 0x0000062004047887 */ /* 0x000fe2000a000000 */
[----:B------:R-:W-:Y:S01]  /*0b30*/  UMOV UR8, 0x1 ;  /* 0x0000000100087882 */ /* 0x000fe20000000000 */
[----:B------:R-:W-:Y:S01]  /*0b40*/  ELECT P0, URZ, PT ;  /* 0x0000000000ff782f */ /* 0x000fe20003800000 */
[----:B------:R-:W-:-:S04]  /*0b50*/  UIADD3 UR8, UPT, UPT, -UR8, 0x100000, URZ ;  /* 0x0010000008087890 */ /* 0x000fc8000fffe1ff */
[----:B------:R-:W-:Y:S02]  /*0b60*/  USHF.L.U32 UR9, UR8, 0xb, URZ ;  /* 0x0000000b08097899 */ /* 0x000fe400080006ff */
[----:B------:R-:W-:Y:S02]  /*0b70*/  USHF.L.U32 UR8, UR8, 0x1, URZ ;  /* 0x0000000108087899 */ /* 0x000fe400080006ff */
[----:B--2---:R-:W-:Y:S02]  /*0b80*/  ULEA UR6, UR5, UR6, 0x18 ;  /* 0x0000000605067291 */ /* 0x004fe4000f8ec0ff */
[----:B------:R-:W-:-:S04]  /*0b90*/  UIADD3 UR4, UPT, UPT, -UR4, 0x100000, URZ ;  /* 0x0010000004047890 */ /* 0x000fc8000fffe1ff */
[----:B------:R-:W-:Y:S02]  /*0ba0*/  USHF.L.U32 UR5, UR4, 0xb, URZ ;  /* 0x0000000b04057899 */ /* 0x000fe400080006ff */
[----:B------:R-:W-:Y:S01]  /*0bb0*/  USHF.L.U32 UR4, UR4, 0x1, URZ ;  /* 0x0000000104047899 */ /* 0x000fe200080006ff */
[----:B------:R-:W2:Y:S03]  /*0bc0*/  FENCE.VIEW.ASYNC.S ;  /* 0x00000000000073c6 */ /* 0x000ea60000000000 */
[----:B--2---:R4:W2:Y:S08]  /*0bd0*/  SYNCS.EXCH.64 URZ, [UR6+0xe0], UR8 ;  /* 0x0000e00806ff75b2 */ /* 0x0048b00008000100 */
[----:B------:R4:W3:Y:S01]  /*0be0*/  SYNCS.EXCH.64 URZ, [UR6+0xf0], UR4 ;  /* 0x0000f00406ff75b2 */ /* 0x0008e20008000100 */
[----:B------:R4:W1:Y:S01]  /*0bf0*/  SYNCS.EXCH.64 URZ, [UR6+0xe8], UR8 ;  /* 0x0000e80806ff75b2 */ /* 0x0008620008000100 */
[----:B------:R4:W1:Y:S02]  /*0c00*/  SYNCS.EXCH.64 URZ, [UR6+0xf8], UR4 ;  /* 0x0000f80406ff75b2 */ /* 0x0008640008000100 */
[----:B----4-:R-:W-:Y:S01]  /*0c10*/  NOP ;  /* 0x0000000000007918 */ /* 0x010fe20000000000 */
.L_x_13:
[----:B------:R-:W4:Y:S01]  /*0c20*/  SHFL.IDX PT, R0, R140, RZ, 0x1f ;  /* 0x00001fff8c007589 */ /* 0x000f2200000e0000 */
[----:B------:R-:W-:Y:S01]  /*0c30*/  NOP ;  /* 0x0000000000007918 */ /* 0x000fe20000000000 */
[----:B----4-:R-:W-:-:S13]  /*0c40*/  ISETP.NE.AND P0, PT, R0, 0x5, PT ;  /* 0x000000050000780c */ /* 0x010fda0003f05270 */
[----:B------:R-:W-:Y:S05]  /*0c50*/  @P0 BRA `(.L_x_14) ;  /* 0x0000000000400947 */ /* 0x000fea0003800000 */
[----:B--2---:R-:W2:Y:S01]  /*0c60*/  S2UR UR5, SR_CgaCtaId ;  /* 0x00000000000579c3 */ /* 0x004ea20000008800 */
[----:B---3--:R-:W-:Y:S01]  /*0c70*/  UMOV UR4, 0x400 ;  /* 0x0000040000047882 */ /* 0x008fe20000000000 */
        /* <DEDUP_REMOVED lines=9> */
[----:B--2---:R-:W-:Y:S01]  /*0d10*/  ULEA UR4, UR5, UR4, 0x18 ;  /* 0x0000000405047291 */ /* 0x004fe2000f8ec0ff */
[----:B------:R-:W2:Y:S11]  /*0d20*/  FENCE.VIEW.ASYNC.S ;  /* 0x00000000000073c6 */ /* 0x000eb60000000000 */
[----:B--2---:R4:W2:Y:S01]  /*0d30*/  SYNCS.EXCH.64 URZ, [UR4+0x100], UR6 ;  /* 0x0001000604ff75b2 */ /* 0x0048a20008000100 */
[----:B------:R4:W3:Y:S02]  /*0d40*/  SYNCS.EXCH.64 URZ, [UR4+0x108], UR8 ;  /* 0x0001080804ff75b2 */ /* 0x0008e40008000100 */
[----:B----4-:R-:W-:Y:S01]  /*0d50*/  NOP ;  /* 0x0000000000007918 */ /* 0x010fe20000000000 */
.L_x_14:
[----:B------:R-:W4:Y:S01]  /*0d60*/  SHFL.IDX PT, R0, R140, RZ, 0x1f ;  /* 0x00001fff8c007589 */ /* 0x000f2200000e0000 */
[----:B------:R-:W-:Y:S01]  /*0d70*/  ISETP.NE.OR P1, PT, RZ, UR21, !P1 ;  /* 0x00000015ff007c0c */ /* 0x000fe2000cf25670 */
[----:B------:R-:W-:Y:S01]  /*0d80*/  NOP ;  /* 0x0000000000007918 */ /* 0x000fe20000000000 */
[----:B----4-:R-:W-:-:S13]  /*0d90*/  ISETP.NE.AND P0, PT, R0, 0x3, PT ;  /* 0x000000030000780c */ /* 0x010fda0003f05270 */
[----:B------:R-:W-:Y:S05]  /*0da0*/  @P0 BRA `(.L_x_15) ;  /* 0x0000000000380947 */ /* 0x000fea0003800000 */
[----:B--2---:R-:W2:Y:S01]  /*0db0*/  S2UR UR5, SR_CgaCtaId ;  /* 0x00000000000579c3 */ /* 0x004ea20000008800 */
[----:B---3--:R-:W-:Y:S01]  /*0dc0*/  UMOV UR4, 0x400 ;  /* 0x0000040000047882 */ /* 0x008fe20000000000 */
[----:B------:R-:W-:Y:S01]  /*0dd0*/  UMOV UR6, 0x20 ;  /* 0x0000002000067882 */ /* 0x000fe20000000000 */
[----:B------:R-:W-:Y:S01]  /*0de0*/  ELECT P0, URZ, PT ;  /* 0x0000000000ff782f */ /* 0x000fe20003800000 */
[----:B------:R-:W-:-:S04]  /*0df0*/  UIADD3 UR6, UPT, UPT, -UR6, 0x100000, URZ ;  /* 0x0010000006067890 */ /* 0x000fc8000fffe1ff */
[----:B------:R-:W-:Y:S02]  /*0e00*/  USHF.L.U32 UR7, UR6, 0xb, URZ ;  /* 0x0000000b06077899 */ /* 0x000fe400080006ff */
[----:B------:R-:W-:Y:S02]  /*0e10*/  USHF.L.U32 UR6, UR6, 0x1, URZ ;  /* 0x0000000106067899 */ /* 0x000fe400080006ff */
[----:B--2---:R-:W-:Y:S01]  /*0e20*/  ULEA UR4, UR5, UR4, 0x18 ;  /* 0x0000000405047291 */ /* 0x004fe2000f8ec0ff */
[----:B------:R-:W2:Y:S11]  /*0e30*/  FENCE.VIEW.ASYNC.S ;  /* 0x00000000000073c6 */ /* 0x000eb60000000000 */
[----:B--2---:R4:W2:Y:S01]  /*0e40*/  SYNCS.EXCH.64 URZ, [UR4+0x110], UR6 ;  /* 0x0001100604ff75b2 */ /* 0x0048a20008000100 */
[----:B------:R4:W3:Y:S01]  /*0e50*/  SYNCS.EXCH.64 URZ, [UR4+0x120], UR6 ;  /* 0x0001200604ff75b2 */ /* 0x0008e20008000100 */
[----:B------:R4:W1:Y:S01]  /*0e60*/  SYNCS.EXCH.64 URZ, [UR4+0x118], UR6 ;  /* 0x0001180604ff75b2 */ /* 0x0008620008000100 */
[----:B------:R4:W1:Y:S02]  /*0e70*/  SYNCS.EXCH.64 URZ, [UR4+0x128], UR6 ;  /* 0x0001280604ff75b2 */ /* 0x0008640008000100 */
[----:B----4-:R-:W-:Y:S01]  /*0e80*/  NOP ;  /* 0x0000000000007918 */ /* 0x010fe20000000000 */
.L_x_15:
[----:B---3--:R-:W3:Y:S01]  /*0e90*/  S2UR UR7, SR_CgaCtaId ;  /* 0x00000000000779c3 */ /* 0x008ee20000008800 */
[----:B------:R-:W-:Y:S01]  /*0ea0*/  VOTEU.ALL UP0, P1 ;  /* 0x0000000000ff7886 */ /* 0x000fe20000800000 */
[----:B--2---:R-:W-:Y:S01]  /*0eb0*/  UMOV UR4, 0x100 ;  /* 0x0000010000047882 */ /* 0x004fe20000000000 */
[----:B------:R-:W-:Y:S01]  /*0ec0*/  NOP ;  /* 0x0000000000007918 */ /* 0x000fe20000000000 */
[----:B-1----:R-:W-:Y:S01]  /*0ed0*/  LOP3.LUT R3, R152, 0x1f, RZ, 0xc0, !PT ;  /* 0x0000001f98037812 */ /* 0x002fe200078ec0ff */
[----:B------:R-:W-:Y:S01]  /*0ee0*/  UISETP.NE.AND UP5, UPT, UR21, URZ, UPT ;  /* 0x000000ff1500728c */ /* 0x000fe2000bfa5270 */
[----:B------:R-:W-:Y:S01]  /*0ef0*/  @!UP0 UMOV UR6, 0x400 ;  /* 0x0000040000068882 */ /* 0x000fe20000000000 */
[----:B------:R-:W-:-:S04]  /*0f00*/  @!UP0 UIADD3 UR4, UPT, UPT, -UR4, 0x100000, URZ ;  /* 0x0010000004048890 */ /* 0x000fc8000fffe1ff */
[----:B------:R-:W-:Y:S02]  /*0f10*/  @!UP0 USHF.L.U32 UR5, UR4, 0xb, URZ ;  /* 0x0000000b04058899 */ /* 0x000fe400080006ff */
[----:B------:R-:W-:Y:S02]  /*0f20*/  @!UP0 USHF.L.U32 UR4, UR4, 0x1, URZ ;  /* 0x0000000104048899 */ /* 0x000fe400080006ff */
[----:B---3--:R-:W-:Y:S01]  /*0f30*/  @!UP0 ULEA UR6, UR7, UR6, 0x18 ;  /* 0x0000000607068291 */ /* 0x008fe2000f8ec0ff */
[----:B------:R-:W1:Y:S01]  /*0f40*/  LDCU UR7, c[0x0][0x36c] ;  /* 0x00006d80ff0777ac */ /* 0x000e620008000800 */
[----:B------:R-:W-:Y:S01]  /*0f50*/  VOTEU.ALL UP0, P1 ;  /* 0x0000000000ff7886 */ /* 0x000fe20000800000 */
[----:B------:R-:W2:Y:S09]  /*0f60*/  FENCE.VIEW.ASYNC.S ;  /* 0x00000000000073c6 */ /* 0x000eb20000000000 */
[----:B--2---:R2:W3:Y:S01]  /*0f70*/  @!UP0 SYNCS.EXCH.64 URZ, [UR6+0x130], UR4 ;  /* 0x0001300406ff85b2 */ /* 0x0044e20008000100 */
[----:B-1----:R-:W-:-:S09]  /*0f80*/  UISETP.EQ.U32.AND UP6, UPT, UR7, 0x1, UPT ;  /* 0x000000010700788c */ /* 0x002fd2000bfc2070 */
[----:B--2---:R-:W-:Y:S05]  /*0f90*/  BRA.U !UP6, `(.L_x_16) ;  /* 0x000000010e087547 */ /* 0x004fea000b800000 */
[----:B---3--:R-:W-:Y:S01]  /*0fa0*/  UCGABAR_ARV ;  /* 0x00000000000079c7 */ /* 0x008fe20008000000 */
[----:B------:R-:W-:Y:S05]  /*0fb0*/  BRA `(.L_x_17) ;  /* 0x0000000000047947 */ /* 0x000fea0003800000 */
.L_x_16:
[----:B---3--:R-:W-:Y:S01]  /*0fc0*/  NOP ;  /* 0x0000000000007918 */ /* 0x008fe20000000000 */
.L_x_17:
[----:B------:R-:W1:Y:S01]  /*0fd0*/  S2UR UR64, SR_CTAID.X ;  /* 0x00000000004079c3 */ /* 0x000e620000002500 */
[----:B------:R-:W-:-:S05]  /*0fe0*/  CS2R.32 R142, SR_CgaSize ;  /* 0x00000000008e7805 */ /* 0x000fca0000008a00 */
[----:B------:R-:W-:-:S05]  /*0ff0*/  IMAD R142, R142, -0xa0, RZ ;  /* 0xffffff608e8e7824 */ /* 0x000fca00078e02ff */
[----:B------:R-:W-:-:S14]  /*1000*/  R2UR UR5, R142 ;  /* 0x000000008e0572ca */ /* 0x000fdc00000e0000 */
[----:B------:R-:W2:Y:S01]  /*1010*/  LDCU UR5, c[0x0][UR5+0x2b0] ;  /* 0x00005600050577ac */ /* 0x000ea20008000800 */
[----:B------:R-:W-:-:S05]  /*1020*/  CS2R.32 R142, SR_CgaSize ;  /* 0x00000000008e7805 */ /* 0x000fca0000008a00 */
[----:B------:R-:W-:-:S05]  /*1030*/  IMAD R142, R142, -0xa0, RZ ;  /* 0xffffff608e8e7824 */ /* 0x000fca00078e02ff */
[----:B------:R-:W-:-:S14]  /*1040*/  R2UR UR4, R142 ;  /* 0x000000008e0472ca */ /* 0x000fdc00000e0000 */
[----:B------:R-:W3:Y:S01]  /*1050*/  LDCU UR4, c[0x0][UR4+0x2b4] ;  /* 0x00005680040477ac */ /* 0x000ee20008000800 */
[----:B------:R-:W4:Y:S01]  /*1060*/  S2UR UR20, SR_CTAID.Y ;  /* 0x00000000001479c3 */ /* 0x000f220000002600 */
[----:B------:R-:W-:-:S05]  /*1070*/  CS2R.32 R142, SR_CgaSize ;  /* 0x00000000008e7805 */ /* 0x000fca0000008a00 */
[----:B------:R-:W-:-:S05]  /*1080*/  IMAD R142, R142, -0xa0, RZ ;  /* 0xffffff608e8e7824 */ /* 0x000fca00078e02ff */
[----:B------:R-:W-:-:S14]  /*1090*/  R2UR UR7, R142 ;  /* 0x000000008e0772ca */ /* 0x000fdc00000e0000 */
[----:B------:R-:W3:Y:S01]  /*10a0*/  LDCU UR7, c[0x0][UR7+0x2a0] ;  /* 0x00005400070777ac */ /* 0x000ee20008000800 */
[----:B------:R-:W-:-:S05]  /*10b0*/  CS2R.32 R142, SR_CgaSize ;  /* 0x00000000008e7805 */ /* 0x000fca0000008a00 */
[----:B------:R-:W-:-:S05]  /*10c0*/  IMAD R142, R142, -0xa0, RZ ;  /* 0xffffff608e8e7824 */ /* 0x000fca00078e02ff */
[----:B------:R-:W-:-:S14]  /*10d0*/  R2UR UR8, R142 ;  /* 0x000000008e0872ca */ /* 0x000fdc00000e0000 */
[----:B------:R-:W3:Y:S01]  /*10e0*/  LDCU UR8, c[0x0][UR8+0x2a4] ;  /* 0x00005480080877ac */ /* 0x000ee20008000800 */
[----:B------:R-:W3:Y:S01]  /*10f0*/  S2UR UR9, SR_CgaCtaId ;  /* 0x00000000000979c3 */ /* 0x000ee20000008800 */
[----:B------:R-:W-:Y:S01]  /*1100*/  UISETP.GT.U32.AND UP0, UPT, UR26, 0xffff, UPT ;  /* 0x0000ffff1a00788c */ /* 0x000fe2000bf04070 */
[----:B------:R-:W3:Y:S01]  /*1110*/  LDCU UR22, c[0x0][0xf24] ;  /* 0x0001e480ff1677ac */ /* 0x000ee20008000800 */
[----:B------:R-:W3:Y:S01]  /*1120*/  LDCU UR45, c[0x0][0xf24] ;  /* 0x0001e480ff2d77ac */ /* 0x000ee20008000800 */
[----:B-1----:R-:W-:Y:S01]  /*1130*/  I2FP.F32.U32 R2, UR64 ;  /* 0x0000004000027c45 */ /* 0x002fe20008201000 */
[----:B------:R-:W1:Y:S04]  /*1140*/  LDCU UR27, c[0x0][0xf30] ;  /* 0x0001e600ff1b77ac */ /* 0x000e680008000800 */
[----:B--2---:R-:W-:Y:S01]  /*1150*/  FMUL R2, R2, UR5 ;  /* 0x0000000502027c20 */ /* 0x004fe20008400000 */
[----:B------:R-:W-:Y:S01]  /*1160*/  USEL UR38, UR26, 0xffff, !UP0 ;  /* 0x0000ffff1a267887 */ /* 0x000fe2000c000000 */
[----:B----4-:R-:W-:Y:S01]  /*1170*/  I2FP.F32.U32 R0, UR20 ;  /* 0x0000001400007c45 */ /* 0x010fe20008201000 */
[----:B------:R-:W-:-:S03]  /*1180*/  UMOV UR28, UR64 ;  /* 0x00000040001c7c82 */ /* 0x000fc60008000000 */
[----:B------:R-:W2:Y:S01]  /*1190*/  F2I.U32.TRUNC.NTZ R2, R2 ;  /* 0x0000000200027305 */ /* 0x000ea2000020f000 */
[----:B---3--:R-:W-:Y:S01]  /*11a0*/  FMUL R0, R0, UR4 ;  /* 0x0000000400007c20 */ /* 0x008fe20008400000 */
[----:B------:R-:W-:Y:S02]  /*11b0*/  USHF.L.U32 UR60, UR9, 0x4, URZ ;  /* 0x00000004093c7899 */ /* 0x000fe400080006ff */
[----:B------:R-:W-:-:S04]  /*11c0*/  USHF.L.U32 UR39, UR9, 0xa, URZ ;  /* 0x0000000a09277899 */ /* 0x000fc800080006ff */
[----:B------:R-:W3:Y:S01]  /*11d0*/  F2I.U32.TRUNC.NTZ R0, R0 ;  /* 0x0000000000007305 */ /* 0x000ee2000020f000 */
[----:B------:R-:W-:Y:S02]  /*11e0*/  USHF.L.U32 UR48, UR9, 0x7, URZ ;  /* 0x0000000709307899 */ /* 0x000fe400080006ff */
[----:B------:R-:W-:Y:S01]  /*11f0*/  USHF.L.U32 UR24, UR9, 0x6, URZ ;  /* 0x0000000609187899 */ /* 0x000fe200080006ff */
[----:B--2---:R-:W-:Y:S02]  /*1200*/  R2UR UR4, R2 ;  /* 0x00000000020472ca */ /* 0x004fe400000e0000 */
[----:B------:R-:W-:Y:S02]  /*1210*/  PRMT R2, RZ, 0x7610, R2 ;  /* 0x00007610ff027816 */ /* 0x000fe40000000002 */
[----:B---3--:R-:W-:Y:S02]  /*1220*/  R2UR UR6, R0 ;  /* 0x00000000000672ca */ /* 0x008fe400000e0000 */
[----:B------:R-:W-:-:S07]  /*1230*/  PRMT R0, RZ, 0x7610, R0 ;  /* 0x00007610ff007816 */ /* 0x000fce0000000000 */
[----:B------:R-:W-:-:S04]  /*1240*/  UIADD3 UR5, UPT, UPT, -UR4, URZ, URZ ;  /* 0x000000ff04057290 */ /* 0x000fc8000fffe1ff */
[----:B------:R-:W-:Y:S02]  /*1250*/  UIMAD UR5, UR7, UR5, UR64 ;  /* 0x00000005070572a4 */ /* 0x000fe4000f8e0240 */
[----:B------:R-:W-:-:S04]  /*1260*/  UIADD3 UR4, UPT, UPT, -UR6, URZ, URZ ;  /* 0x000000ff06047290 */ /* 0x000fc8000fffe1ff */
[----:B------:R-:W-:Y:S01]  /*1270*/  IMAD.U32 R142, RZ, RZ, UR5 ;  /* 0x00000005ff8e7e24 */ /* 0x000fe2000f8e00ff */
[----:B------:R-:W-:-:S06]  /*1280*/  UIMAD UR4, UR8, UR4, UR20 ;  /* 0x00000004080472a4 */ /* 0x000fcc000f8e0214 */
[----:B------:R-:W-:Y:S01]  /*1290*/  IMAD.U32 R141, RZ, RZ, UR4 ;  /* 0x00000004ff8d7e24 */ /* 0x000fe2000f8e00ff */
[----:B-1----:R-:W-:Y:S06]  /*12a0*/  BRA.U UP5, `(.L_x_18) ;  /* 0x00000001056c7547 */ /* 0x002fec000b800000 */
[----:B------:R-:W-:Y:S02]  /*12b0*/  R2UR UR4, R141 ;  /* 0x000000008d0472ca */ /* 0x000fe400000e0000 */
[----:B------:R-:W-:-:S11]  /*12c0*/  R2UR UR10, R142 ;  /* 0x000000008e0a72ca */ /* 0x000fd600000e0000 */
[----:B------:R-:W-:Y:S02]  /*12d0*/  UISETP.NE.AND UP0, UPT, UR4, URZ, UPT ;  /* 0x000000ff0400728c */ /* 0x000fe4000bf05270 */
[----:B------:R-:W-:Y:S02]  /*12e0*/  ULOP3.LUT UR4, UR10, 0x2, URZ, 0x3c, !UPT ;  /* 0x000000020a047892 */ /* 0x000fe4000f8e3cff */
[----:B------:R-:W-:Y:S02]  /*12f0*/  UISETP.GT.U32.AND UP2, UPT, UR10, 0x1, UP0 ;  /* 0x000000010a00788c */ /* 0x000fe40008744070 */
[----:B------:R-:W-:Y:S02]  /*1300*/  ULOP3.LUT UR5, UR10, 0x4, URZ, 0x3c, !UPT ;  /* 0x000000040a057892 */ /* 0x000fe4000f8e3cff */
[----:B------:R-:W-:Y:S02]  /*1310*/  USEL UR8, URZ, 0x1, UP2 ;  /* 0x00000001ff087887 */ /* 0x000fe40009000000 */
[----:B------:R-:W-:-:S02]  /*1320*/  USEL UR7, URZ, 0x2, UP2 ;  /* 0x00000002ff077887 */ /* 0x000fc40009000000 */
[----:B------:R-:W-:Y:S02]  /*1330*/  UISETP.GT.U32.AND UP2, UPT, UR4, 0x1, UP0 ;  /* 0x000000010400788c */ /* 0x000fe40008744070 */
[----:B------:R-:W-:Y:S02]  /*1340*/  ULOP3.LUT UR4, UR10, 0x6, URZ, 0x3c, !UPT ;  /* 0x000000060a047892 */ /* 0x000fe4000f8e3cff */
[----:B------:R-:W-:Y:S02]  /*1350*/  USEL UR6, URZ, 0x4, UP2 ;  /* 0x00000004ff067887 */ /* 0x000fe40009000000 */
[----:B------:R-:W-:Y:S02]  /*1360*/  USEL UR9, URZ, 0x8, UP2 ;  /* 0x00000008ff097887 */ /* 0x000fe40009000000 */
[----:B------:R-:W-:Y:S02]  /*1370*/  UISETP.GT.U32.AND UP2, UPT, UR5, 0x1, UP0 ;  /* 0x000000010500788c */ /* 0x000fe40008744070 */
[----:B------:R-:W-:-:S02]  /*1380*/  UISETP.GT.U32.AND UP0, UPT, UR4, 0x1, UP0 ;  /* 0x000000010400788c */ /* 0x000fc40008704070 */
[----:B------:R-:W-:Y:S02]  /*1390*/  USEL UR4, URZ, 0x10, UP2 ;  /* 0x00000010ff047887 */ /* 0x000fe40009000000 */
[----:B------:R-:W-:Y:S02]  /*13a0*/  UIADD3 UR5, UPT, UPT, UR6, UR7, UR8 ;  /* 0x0000000706057290 */ /* 0x000fe4000fffe008 */
[----:B------:R-:W-:Y:S02]  /*13b0*/  USEL UR7, URZ, 0x40, UP0 ;  /* 0x00000040ff077887 */ /* 0x000fe40008000000 */
[----:B------:R-:W-:Y:S02]  /*13c0*/  USEL UR8, URZ, 0x20, UP2 ;  /* 0x00000020ff087887 */ /* 0x000fe40009000000 */
[----:B------:R-:W-:Y:S02]  /*13d0*/  UIADD3 UR5, UPT, UPT, UR4, UR5, UR9 ;  /* 0x0000000504057290 */ /* 0x000fe4000fffe009 */
[----:B------:R-:W-:-:S02]  /*13e0*/  ULOP3.LUT UR4, UR10, 0xfffffffe, URZ, 0xc0, !UPT ;  /* 0xfffffffe0a047892 */ /* 0x000fc4000f8ec0ff */
[----:B------:R-:W-:Y:S02]  /*13f0*/  USEL UR6, URZ, 0x80, UP0 ;  /* 0x00000080ff067887 */ /* 0x000fe40008000000 */
[----:B------:R-:W-:-:S03]  /*1400*/  UIADD3 UR5, UPT, UPT, UR7, UR5, UR8 ;  /* 0x0000000507057290 */ /* 0x000fc6000fffe008 */
[----:B------:R-:W-:Y:S01]  /*1410*/  UMOV UR7, 0x3 ;  /* 0x0000000300077882 */ /* 0x000fe20000000000 */
[----:B------:R-:W-:Y:S02]  /*1420*/  UIADD3 UR5, UPT, UPT, UR5, UR6, URZ ;  /* 0x0000000605057290 */ /* 0x000fe4000fffe0ff */
[----:B------:R-:W-:-:S04]  /*1430*/  USHF.L.U32 UR4, UR7, UR4, URZ ;  /* 0x0000000407047299 */ /* 0x000fc800080006ff */
[----:B------:R-:W-:Y:S02]  /*1440*/  IMAD.U32 R2, RZ, RZ, UR5 ;  /* 0x00000005ff027e24 */ /* 0x000fe4000f8e00ff */
[----:B------:R-:W-:-:S07]  /*1450*/  IMAD.U32 R0, RZ, RZ, UR4 ;  /* 0x00000004ff007e24 */ /* 0x000fce000f8e00ff */
.L_x_18:
[----:B------:R-:W1:Y:S01]  /*1460*/  S2UR UR44, SR_CTAID.Z ;  /* 0x00000000002c79c3 */ /* 0x000e620000002700 */
[----:B------:R-:W-:Y:S01]  /*1470*/  UISETP.GE.AND UP0, UPT, UR22, 0x1, UPT ;  /* 0x000000011600788c */ /* 0x000fe2000bf06270 */
[----:B------:R-:W-:-:S08]  /*1480*/  UMOV UR29, 0x55 ;  /* 0x00000055001d7882 */ /* 0x000fd00000000000 */
[----:B------:R-:W-:Y:S05]  /*1490*/  BRA.U !UP0, `(.L_x_19) ;  /* 0x0000000108d47547 */ /* 0x000fea000b800000 */
[----:B------:R-:W2:Y:S01]  /*14a0*/  LDCU.128 UR16, c[0x0][0xf10] ;  /* 0x0001e200ff1077ac */ /* 0x000ea20008000c00 */
[----:B------:R-:W3:Y:S01]  /*14b0*/  LDCU UR6, c[0x0][0x370] ;  /* 0x00006e00ff0677ac */ /* 0x000ee20008000800 */
[----:B------:R-:W4:Y:S01]  /*14c0*/  LDCU UR7, c[0x0][0x374] ;  /* 0x00006e80ff0777ac */ /* 0x000f220008000800 */
[----:B------:R-:W1:Y:S01]  /*14d0*/  LDCU UR23, c[0x0][0xf0c] ;  /* 0x0001e180ff1777ac */ /* 0x000e620008000800 */
[----:B------:R-:W1:Y:S01]  /*14e0*/  LDCU UR25, c[0x0][0xf20] ;  /* 0x0001e400ff1977ac */ /* 0x000e620008000800 */
[----:B------:R-:W1:Y:S01]  /*14f0*/  LDCU.64 UR8, c[0x0][0xf28] ;  /* 0x0001e500ff0877ac */ /* 0x000e620008000a00 */
[----:B--2---:R-:W-:Y:S02]  /*1500*/  UISETP.NE.AND UP3, UPT, UR18, 0x1, UPT ;  /* 0x000000011200788c */ /* 0x004fe4000bf65270 */
[----:B----4-:R-:W-:Y:S02]  /*1510*/  UIMAD.WIDE.U32 UR10, UR7, UR19, URZ ;  /* 0x00000013070a72a5 */ /* 0x010fe4000f8e00ff */
[----:B---3--:R-:W-:-:S02]  /*1520*/  UIMAD.WIDE.U32 UR12, UR6, UR16, URZ ;  /* 0x00000010060c72a5 */ /* 0x008fc4000f8e00ff */
[----:B-1----:R-:W-:Y:S02]  /*1530*/  UISETP.NE.AND UP0, UPT, UR23, 0x1, UPT ;  /* 0x000000011700788c */ /* 0x002fe4000bf05270 */
[----:B------:R-:W-:Y:S01]  /*1540*/  UIMAD.WIDE.U32 UR4, UR28, UR16, URZ ;  /* 0x000000101c0472a5 */ /* 0x000fe2000f8e00ff */
[----:B------:R-:W-:Y:S02]  /*1550*/  UMOV UR10, UR11 ;  /* 0x0000000b000a7c82 */ /* 0x000fe40008000000 */
[----:B------:R-:W-:Y:S01]  /*1560*/  UMOV UR12, UR13 ;  /* 0x0000000d000c7c82 */ /* 0x000fe20008000000 */
[----:B------:R-:W-:Y:S02]  /*1570*/  @UP3 USHF.R.U32.HI UR7, URZ, UR25, UR10 ;  /* 0x00000019ff073299 */ /* 0x000fe4000801160a */
[----:B------:R-:W-:Y:S01]  /*1580*/  UISETP.NE.AND UP2, UPT, UR22, 0x1, UPT ;  /* 0x000000011600788c */ /* 0x000fe2000bf45270 */
[----:B------:R-:W-:Y:S02]  /*1590*/  UMOV UR4, UR5 ;  /* 0x0000000500047c82 */ /* 0x000fe40008000000 */
[----:B------:R-:W-:-:S02]  /*15a0*/  @UP0 USHF.R.U32.HI UR6, URZ, UR17, UR12 ;  /* 0x00000011ff060299 */ /* 0x000fc4000801160c */
[----:B------:R-:W-:Y:S02]  /*15b0*/  USHF.R.U32.HI UR4, URZ, UR17, UR4 ;  /* 0x00000011ff047299 */ /* 0x000fe40008011604 */
[----:B------:R-:W-:Y:S02]  /*15c0*/  UIMAD.WIDE.U32 UR12, UR20, UR19, URZ ;  /* 0x00000013140c72a5 */ /* 0x000fe4000f8e00ff */
[----:B------:R-:W-:Y:S02]  /*15d0*/  UIMAD.WIDE.U32 UR10, UR7, UR8, URZ ;  /* 0x00000008070a72a5 */ /* 0x000fe4000f8e00ff */
[----:B------:R-:W-:Y:S02]  /*15e0*/  UIMAD.WIDE.U32 UR14, UR6, UR8, URZ ;  /* 0x00000008060e72a5 */ /* 0x000fe4000f8e00ff */
[----:B------:R-:W-:-:S03]  /*15f0*/  USEL UR5, UR28, UR4, !UP0 ;  /* 0x000000041c057287 */ /* 0x000fc6000c000000 */
[----:B------:R-:W-:Y:S01]  /*1600*/  UMOV UR4, UR13 ;  /* 0x0000000d00047c82 */ /* 0x000fe20008000000 */
[----:B------:R-:W-:Y:S01]  /*1610*/  UMOV UR10, UR11 ;  /* 0x0000000b000a7c82 */ /* 0x000fe20008000000 */
[----:B------:R-:W-:Y:S02]  /*1620*/  USHF.R.U32.HI UR4, URZ, UR25, UR4 ;  /* 0x00000019ff047299 */ /* 0x000fe40008011604 */
[----:B------:R-:W-:Y:S01]  /*1630*/  @UP2 USHF.R.U32.HI UR7, URZ, UR9, UR10 ;  /* 0x00000009ff072299 */ /* 0x000fe2000801160a */
[----:B------:R-:W-:Y:S01]  /*1640*/  UMOV UR14, UR15 ;  /* 0x0000000f000e7c82 */ /* 0x000fe20008000000 */
[----:B------:R-:W-:Y:S02]  /*1650*/  USEL UR4, UR20, UR4, !UP3 ;  /* 0x0000000414047287 */ /* 0x000fe4000d800000 */
[----:B------:R-:W-:Y:S02]  /*1660*/  @UP2 USHF.R.U32.HI UR6, URZ, UR9, UR14 ;  /* 0x00000009ff062299 */ /* 0x000fe4000801160e */
[----:B------:R-:W-:-:S02]  /*1670*/  UIMAD UR7, UR7, UR22, URZ ;  /* 0x00000016070772a4 */ /* 0x000fc4000f8e02ff */
[----:B------:R-:W-:Y:S02]  /*1680*/  UIMAD UR12, UR6, UR22, URZ ;  /* 0x00000016060c72a4 */ /* 0x000fe4000f8e02ff */
[----:B------:R-:W-:Y:S02]  /*1690*/  UISETP.GE.AND UP0, UPT, UR4, UR7, UPT ;  /* 0x000000070400728c */ /* 0x000fe4000bf06270 */
[----:B------:R-:W-:Y:S02]  /*16a0*/  UIMAD.WIDE.U32 UR10, UR4, UR8, URZ ;  /* 0x00000008040a72a5 */ /* 0x000fe4000f8e00ff */
[----:B------:R-:W-:Y:S02]  /*16b0*/  UISETP.GE.OR UP0, UPT, UR5, UR12, UP0 ;  /* 0x0000000c0500728c */ /* 0x000fe40008706670 */
[----:B------:R-:W-:Y:S02]  /*16c0*/  UIMAD.WIDE.U32 UR12, UR5, UR8, URZ ;  /* 0x00000008050c72a5 */ /* 0x000fe4000f8e00ff */
[----:B------:R-:W-:Y:S01]  /*16d0*/  UIADD3 UR10, UPT, UPT, -UR4, URZ, URZ ;  /* 0x000000ff040a7290 */ /* 0x000fe2000fffe1ff */
[----:B------:R-:W-:Y:S01]  /*16e0*/  UMOV UR8, UR11 ;  /* 0x0000000b00087c82 */ /* 0x000fe20008000000 */
[----:B------:R-:W-:-:S02]  /*16f0*/  UIADD3 UR11, UPT, UPT, -UR5, URZ, URZ ;  /* 0x000000ff050b7290 */ /* 0x000fc4000fffe1ff */
[----:B------:R-:W-:-:S03]  /*1700*/  USHF.R.U32.HI UR8, URZ, UR9, UR8 ;  /* 0x00000009ff087299 */ /* 0x000fc60008011608 */
[----:B------:R-:W-:Y:S01]  /*1710*/  @!UP0 UMOV UR7, UR13 ;  /* 0x0000000d00078c82 */ /* 0x000fe20008000000 */
[----:B------:R-:W-:Y:S02]  /*1720*/  UIMAD UR20, UR18, UR10, UR20 ;  /* 0x0000000a121472a4 */ /* 0x000fe4000f8e0214 */
[----:B------:R-:W-:Y:S02]  /*1730*/  USEL UR8, UR4, UR8, !UP2 ;  /* 0x0000000804087287 */ /* 0x000fe4000d000000 */
[----:B------:R-:W-:Y:S02]  /*1740*/  @!UP0 USHF.R.U32.HI UR7, URZ, UR9, UR7 ;  /* 0x00000009ff078299 */ /* 0x000fe40008011607 */
[----:B------:R-:W-:Y:S02]  /*1750*/  UIADD3 UR9, UPT, UPT, -UR8, URZ, URZ ;  /* 0x000000ff08097290 */ /* 0x000fe4000fffe1ff */
[----:B------:R-:W-:Y:S02]  /*1760*/  @!UP0 USEL UR7, UR5, UR7, !UP2 ;  /* 0x0000000705078287 */ /* 0x000fe4000d000000 */
[----:B------:R-:W-:-:S02]  /*1770*/  UIMAD UR9, UR22, UR9, UR4 ;  /* 0x00000009160972a4 */ /* 0x000fc4000f8e0204 */
[----:B------:R-:W-:Y:S02]  /*1780*/  @!UP0 UIADD3 UR8, UPT, UPT, UR8, -UR7, URZ ;  /* 0x8000000708088290 */ /* 0x000fe4000fffe0ff */
[----:B------:R-:W-:Y:S02]  /*1790*/  @!UP0 UIMAD UR6, UR9, UR6, UR7 ;  /* 0x00000006090682a4 */ /* 0x000fe4000f8e0207 */
[----:B------:R-:W-:Y:S02]  /*17a0*/  @!UP0 UIMAD UR4, UR8, UR22, UR5 ;  /* 0x00000016080482a4 */ /* 0x000fe4000f8e0205 */
[----:B------:R-:W-:Y:S02]  /*17b0*/  UIMAD UR28, UR23, UR11, UR28 ;  /* 0x0000000b171c72a4 */ /* 0x000fe4000f8e021c */
[----:B------:R-:W-:Y:S01]  /*17c0*/  UIMAD UR20, UR4, UR18, UR20 ;  /* 0x00000012041472a4 */ /* 0x000fe2000f8e0214 */
[----:B------:R-:W-:Y:S02]  /*17d0*/  @!UP0 UMOV UR5, UR6 ;  /* 0x0000000600058c82 */ /* 0x000fe40008000000 */
[----:B------:R-:W-:-:S12]  /*17e0*/  UIMAD UR28, UR5, UR23, UR28 ;  /* 0x00000017051c72a4 */ /* 0x000fd8000f8e021c */
.L_x_19:
[----:B------:R-:W-:Y:S02]  /*17f0*/  UISETP.NE.AND UP2, UPT, UR27, 0x1, UPT ;  /* 0x000000011b00788c */ /* 0x000fe4000bf45270 */
[----:B------:R-:W-:Y:S02]  /*1800*/  USHF.L.U32 UR4, UR64, 0x7, URZ ;  /* 0x0000000740047899 */ /* 0x000fe400080006ff */
[----:B------:R-:W-:Y:S02]  /*1810*/  ULOP3.LUT UR38, UR38, 0xffff, URZ, 0xc0, !UPT ;  /* 0x0000ffff26267892 */ /* 0x000fe4000f8ec0ff */
[----:B------:R-:W-:Y:S02]  /*1820*/  UISETP.NE.AND UP0, UPT, UR21, 0x2, UPT ;  /* 0x000000021500788c */ /* 0x000fe4000bf05270 */
[----:B------:R-:W-:Y:S02]  /*1830*/  ULOP3.LUT UR60, UR60, 0x60, URZ, 0xc0, !UPT ;  /* 0x000000603c3c7892 */ /* 0x000fe4000f8ec0ff */
[----:B------:R-:W-:-:S02]  /*1840*/  ULOP3.LUT UR39, UR39, 0x1800, URZ, 0xc0, !UPT ;  /* 0x0000180027277892 */ /* 0x000fc4000f8ec0ff */
[----:B------:R-:W-:Y:S02]  /*1850*/  ULOP3.LUT UR48, UR48, 0x380, URZ, 0xc0, !UPT ;  /* 0x0000038030307892 */ /* 0x000fe4000f8ec0ff */
[----:B------:R-:W-:Y:S02]  /*1860*/  ULOP3.LUT UR18, UR24, 0xc0, URZ, 0xc0, !UPT ;  /* 0x000000c018127892 */ /* 0x000fe4000f8ec0ff */
[----:B------:R-:W-:Y:S02]  /*1870*/  ULOP3.LUT UR62, UR4, 0x80, URZ, 0xc0, !UPT ;  /* 0x00000080043e7892 */ /* 0x000fe4000f8ec0ff */
[----:B------:R-:W-:Y:S01]  /*1880*/  USHF.L.U32 UR38, UR29, UR38, URZ ;  /* 0x000000261d267299 */ /* 0x000fe200080006ff */
[----:B------:R-:W-:Y:S11]  /*1890*/  BRA.U UP2, `(.L_x_20) ;  /* 0x0000000102407547 */ /* 0x000ff6000b800000 */
[----:B------:R-:W2:Y:S01]  /*18a0*/  LDCU.128 UR8, c[0x0][0xf10] ;  /* 0x0001e200ff0877ac */ /* 0x000ea20008000c00 */
[----:B------:R-:W3:Y:S01]  /*18b0*/  LDCU UR12, c[0x0][0xf0c] ;  /* 0x0001e180ff0c77ac */ /* 0x000ee20008000800 */
[----:B------:R-:W4:Y:S01]  /*18c0*/  LDCU UR13, c[0x0][0xf20] ;  /* 0x0001e400ff0d77ac */ /* 0x000f220008000800 */
[----:B--2---:R-:W-:Y:S02]  /*18d0*/  UIMAD.WIDE.U32 UR4, UR28, UR8, URZ ;  /* 0x000000081c0472a5 */ /* 0x004fe4000f8e00ff */
[----:B------:R-:W-:Y:S02]  /*18e0*/  UIMAD.WIDE.U32 UR6, UR20, UR11, URZ ;  /* 0x0000000b140672a5 */ /* 0x000fe4000f8e00ff */
[----:B---3--:R-:W-:Y:S02]  /*18f0*/  UISETP.NE.AND UP2, UPT, UR12, 0x1, UPT ;  /* 0x000000010c00788c */ /* 0x008fe4000bf45270 */
[----:B------:R-:W-:-:S03]  /*1900*/  USHF.R.U32.HI UR5, URZ, UR9, UR5 ;  /* 0x00000009ff057299 */ /* 0x000fc60008011605 */
[----:B------:R-:W-:Y:S01]  /*1910*/  UMOV UR4, UR7 ;  /* 0x0000000700047c82 */ /* 0x000fe20008000000 */
[----:B------:R-:W-:Y:S02]  /*1920*/  USEL UR5, UR28, UR5, !UP2 ;  /* 0x000000051c057287 */ /* 0x000fe4000d000000 */
[----:B------:R-:W-:Y:S02]  /*1930*/  UISETP.NE.AND UP2, UPT, UR10, 0x1, UPT ;  /* 0x000000010a00788c */ /* 0x000fe4000bf45270 */
[----:B----4-:R-:W-:-:S04]  /*1940*/  USHF.R.U32.HI UR4, URZ, UR13, UR4 ;  /* 0x0000000dff047299 */ /* 0x010fc80008011604 */
[----:B------:R-:W-:-:S04]  /*1950*/  USEL UR4, UR20, UR4, !UP2 ;  /* 0x0000000414047287 */ /* 0x000fc8000d000000 */
[----:B------:R-:W-:Y:S02]  /*1960*/  UIADD3 UR6, UPT, UPT, UR5, -UR4, URZ ;  /* 0x8000000405067290 */ /* 0x000fe4000fffe0ff */
[----:B------:R-:W-:Y:S02]  /*1970*/  UIADD3 UR4, UPT, UPT, -UR5, UR4, URZ ;  /* 0x0000000405047290 */ /* 0x000fe4000fffe1ff */
[----:B------:R-:W-:Y:S02]  /*1980*/  UIMAD UR20, UR6, UR10, UR20 ;  /* 0x0000000a061472a4 */ /* 0x000fe4000f8e0214 */
[----:B------:R-:W-:-:S12]  /*1990*/  UIMAD UR28, UR4, UR12, UR28 ;  /* 0x0000000c041c72a4 */ /* 0x000fd8000f8e021c */
.L_x_20:
[----:B------:R-:W-:Y:S05]  /*19a0*/  BRA.U !UP6, `(.L_x_21) ;  /* 0x000000010e0c7547 */ /* 0x000fea000b800000 */
[----:B------:R-:W-:Y:S01]  /*19b0*/  UCGABAR_WAIT ;  /* 0x0000000000007dc7 */ /* 0x000fe20008000000 */
[----:B------:R-:W-:Y:S01]  /*19c0*/  CCTL.IVALL ;  /* 0x00000000ff00798f */ /* 0x000fe20002000000 */
[----:B------:R-:W-:Y:S05]  /*19d0*/  BRA `(.L_x_22) ;  /* 0x0000000000047947 */ /* 0x000fea0003800000 */
.L_x_21:
[----:B------:R-:W-:Y:S06]  /*19e0*/  BAR.SYNC.DEFER_BLOCKING 0x0 ;  /* 0x0000000000007b1d */ /* 0x000fec0000010000 */
.L_x_22:
[----:B------:R-:W-:Y:S05]  /*19f0*/  BRA.U UP0, `(.L_x_23) ;  /* 0x00000019004c7547 */ /* 0x000fea000b800000 */
[----:B------:R-:W2:Y:S01]  /*1a00*/  LDCU UR6, c[0x0][0x38c] ;  /* 0x00007180ff0677ac */ /* 0x000ea20008000800 */
[----:B------:R-:W3:Y:S01]  /*1a10*/  S2UR UR8, SR_CgaCtaId ;  /* 0x00000000000879c3 */ /* 0x000ee20000008800 */
[----:B------:R-:W-:Y:S01]  /*1a20*/  PLOP3.LUT P2, PT, PT, PT, UP4, 0x80, 0x8 ;  /* 0x000000000008781c */ /* 0x000fe20003f4f048 */
[----:B------:R-:W-:Y:S01]  /*1a30*/  IMAD.MOV.U32 R12, RZ, RZ, 0x1 ;  /* 0x00000001ff0c7424 */ /* 0x000fe200078e00ff */
[----:B------:R-:W-:Y:S01]  /*1a40*/  UMOV UR7, 0x400 ;  /* 0x0000040000077882 */ /* 0x000fe20000000000 */
[----:B------:R-:W-:Y:S01]  /*1a50*/  UISETP.NE.AND UP1, UPT, UR21, URZ, UPT ;  /* 0x000000ff1500728c */ /* 0x000fe2000bf25270 */
[----:B------:R-:W-:Y:S02]  /*1a60*/  ISETP.NE.AND P3, PT, R3, RZ, P4 ;  /* 0x000000ff0300720c */ /* 0x000fe40002765270 */
[----:B------:R-:W-:Y:S02]  /*1a70*/  CS2R R10, SRZ ;  /* 0x00000000000a7805 */ /* 0x000fe4000001ff00 */
[----:B------:R-:W-:Y:S01]  /*1a80*/  PLOP3.LUT P2, PT, P2, PT, PT, 0x8, 0x80 ;  /* 0x000000000080781c */ /* 0x000fe2000174e170 */
[----:B------:R-:W-:Y:S01]  /*1a90*/  IMAD.MOV.U32 R9, RZ, RZ, RZ ;  /* 0x000000ffff097224 */ /* 0x000fe200078e00ff */
[----:B------:R-:W4:Y:S01]  /*1aa0*/  LDCU UR55, c[0x0][0x370] ;  /* 0x00006e00ff3777ac */ /* 0x000f220008000800 */
[----:B------:R-:W-:Y:S01]  /*1ab0*/  IMAD.MOV.U32 R8, RZ, RZ, 0x1 ;  /* 0x00000001ff087424 */ /* 0x000fe200078e00ff */
[----:B------:R-:W1:Y:S01]  /*1ac0*/  LDCU.64 UR30, c[0x0][0x348] ;  /* 0x00006900ff1e77ac */ /* 0x000e620008000a00 */
[----:B--2---:R-:W-:-:S02]  /*1ad0*/  UIADD3 UR5, UPT, UPT, UR6, 0x7f, URZ ;  /* 0x0000007f06057890 */ /* 0x004fc4000fffe0ff */
[----:B------:R-:W-:Y:S02]  /*1ae0*/  USHF.R.U32.HI UR61, URZ, 0x9, UR48 ;  /* 0x00000009ff3d7899 */ /* 0x000fe40008011630 */
[----:B------:R-:W-:Y:S02]  /*1af0*/  USHF.R.S32.HI UR4, URZ, 0x1f, UR5 ;  /* 0x0000001fff047899 */ /* 0x000fe40008011405 */
[----:B------:R-:W-:Y:S02]  /*1b00*/  UIADD3 UR60, UPT, UPT, UR62, UR60, URZ ;  /* 0x0000003c3e3c7290 */ /* 0x000fe4000fffe0ff */
[----:B------:R-:W-:Y:S02]  /*1b10*/  ULEA.HI UR4, UR4, UR5, URZ, 0x7 ;  /* 0x0000000504047291 */ /* 0x000fe4000f8f38ff */
[----:B---3--:R-:W-:Y:S02]  /*1b20*/  ULEA UR7, UR8, UR7, 0x18 ;  /* 0x0000000708077291 */ /* 0x008fe4000f8ec0ff */
[----:B------:R-:W-:-:S02]  /*1b30*/  USHF.R.S32.HI UR57, URZ, 0x7, UR4 ;  /* 0x00000007ff397899 */ /* 0x000fc40008011404 */
[----:B------:R-:W-:Y:S02]  /*1b40*/  UIADD3 UR4, UPT, UPT, UR6, -0x1, URZ ;  /* 0xffffffff06047890 */ /* 0x000fe4000fffe0ff */
[----:B------:R-:W-:Y:S02]  /*1b50*/  UISETP.LT.U32.AND UP0, UPT, UR57, 0x9, UPT ;  /* 0x000000093900788c */ /* 0x000fe4000bf01070 */
[----:B------:R-:W-:Y:S02]  /*1b60*/  UISETP.GE.U32.AND UP2, UPT, UR4, -0xff, UPT ;  /* 0xffffff010400788c */ /* 0x000fe4000bf46070 */
[----:B------:R-:W-:Y:S02]  /*1b70*/  USEL UR56, UR57, 0x9, UP0 ;  /* 0x0000000939387887 */ /* 0x000fe40008000000 */
[----:B------:R-:W-:Y:S02]  /*1b80*/  UIADD3 UR63, UPT, UPT, UR6, 0xfe, URZ ;  /* 0x000000fe063f7890 */ /* 0x000fe4000fffe0ff */
[----:B------:R-:W-:Y:S01]  /*1b90*/  UIADD3 UR4, UPT, UPT, UR56, -0x1, URZ ;  /* 0xffffffff38047890 */ /* 0x000fe2000fffe0ff */
[----:B------:R-:W2:Y:S04]  /*1ba0*/  LDCU UR54, c[0x0][0x374] ;  /* 0x00006e80ff3677ac */ /* 0x000ea80008000800 */
[----:B------:R-:W-:-:S02]  /*1bb0*/  @UP2 UIADD3 UR4, UPT, UPT, UR56, URZ, URZ ;  /* 0x000000ff38042290 */ /* 0x000fc4000fffe0ff */
[----:B------:R-:W-:Y:S02]  /*1bc0*/  USEL UR37, UR52, 0x2, UP1 ;  /* 0x0000000234257887 */ /* 0x000fe40008800000 */
[----:B------:R-:W-:Y:S02]  /*1bd0*/  UIADD3 UR50, UPT, UPT, UR7, 0x35a00, UR48 ;  /* 0x00035a0007327890 */ /* 0x000fe4000fffe030 */
[----:B------:R-:W-:Y:S02]  /*1be0*/  UIADD3 UR59, UPT, UPT, UR57, -UR56, URZ ;  /* 0x80000038393b7290 */ /* 0x000fe4000fffe0ff */
[----:B------:R-:W-:Y:S02]  /*1bf0*/  UIADD3 UR49, UPT, UPT, UR4, 0x1, URZ ;  /* 0x0000000104317890 */ /* 0x000fe4000fffe0ff */
[----:B------:R-:W-:Y:S01]  /*1c00*/  UIADD3 UR58, UPT, UPT, -UR4, URZ, URZ ;  /* 0x000000ff043a7290 */ /* 0x000fe2000fffe1ff */
[----:B-1--4-:R-:W-:-:S11]  /*1c10*/  UMOV UR14, URZ ;  /* 0x000000ff000e7c82 */ /* 0x012fd60008000000 */
.L_x_47:
[----:B-1----:R-:W1:Y:S02]  /*1c20*/  S2UR UR4, SR_CgaCtaId ;  /* 0x00000000000479c3 */ /* 0x002e640000008800 */
[----:B-1----:R-:W-:-:S09]  /*1c30*/  UISETP.NE.AND UP0, UPT, UR4, URZ, UPT ;  /* 0x000000ff0400728c */ /* 0x002fd2000bf05270 */
[----:B---3--:R-:W-:Y:S05]  /*1c40*/  BRA.U UP0, `(.L_x_24) ;  /* 0x0000000100287547 */ /* 0x008fea000b800000 */
[----:B------:R-:W-:Y:S02]  /*1c50*/  LEA R0, R9, UR7, 0x3 ;  /* 0x0000000709007c11 */ /* 0x000fe4000f8e18ff */
[----:B------:R-:W-:-:S04]  /*1c60*/  SHF.L.U32 R3, R8, 0x1f, RZ ;  /* 0x0000001f08037819 */ /* 0x000fc800000006ff */
[----:B------:R-:W1:Y:S02]  /*1c70*/  SYNCS.PHASECHK.TRANS64.TRYWAIT P0, [R0+URZ+0x120], R3 ;  /* 0x00012003000075a7 */ /* 0x000e6400080011ff */
[----:B-1----:R-:W-:Y:S05]  /*1c80*/  @!P0 BRA `(.L_x_25) ;  /* 0x000000a800b88947 */ /* 0x002fea0003800000 */
.L_x_157:
[----:B------:R3:W-:Y:S01]  /*1c90*/  SYNCS.ARRIVE.TRANS64.A1T0 RZ, [R0+URZ+0x110], RZ ;  /* 0x000110ff00ff79a7 */ /* 0x0007e200081000ff */
[----:B------:R-:W-:-:S05]  /*1ca0*/  VIADD R9, R9, 0x1 ;  /* 0x0000000109097836 */ /* 0x000fca0000000000 */
[----:B------:R-:W-:-:S04]  /*1cb0*/  ISETP.NE.AND P0, PT, R9, 0x2, PT ;  /* 0x000000020900780c */ /* 0x000fc80003f05270 */
[----:B-1----:R-:W-:Y:S02]  /*1cc0*/  SEL R3, RZ, 0x1, P0 ;  /* 0x00000001ff037807 */ /* 0x002fe40000000000 */
[----:B------:R-:W-:Y:S02]  /*1cd0*/  SEL R9, R9, RZ, P0 ;  /* 0x000000ff09097207 */ /* 0x000fe40000000000 */
[----:B------:R-:W-:Y:S02]  /*1ce0*/  LOP3.LUT R8, R8, R3, RZ, 0x3c, !PT ;  /* 0x0000000308087212 */ /* 0x000fe400078e3cff */
.L_x_24:
[----:B------:R-:W-:Y:S01]  /*1cf0*/  ULEA UR4, UR14, UR7, 0x3 ;  /* 0x000000070e047291 */ /* 0x000fe2000f8e18ff */
[----:B---3--:R-:W-:Y:S01]  /*1d00*/  SHF.L.U32 R0, R12, 0x1f, RZ ;  /* 0x0000001f0c007819 */ /* 0x008fe200000006ff */
[----:B------:R-:W-:Y:S02]  /*1d10*/  UISETP.GE.U32.AND UP0, UPT, UR63, 0xff, UPT ;  /* 0x000000ff3f00788c */ /* 0x000fe4000bf06070 */
[----:B------:R-:W-:Y:S02]  /*1d20*/  ULEA UR35, UR20, UR60, 0x8 ;  /* 0x0000003c14237291 */ /* 0x000fe4000f8e40ff */
[----:B------:R-:W-:Y:S01]  /*1d30*/  ULEA UR19, UR20, UR61, 0x1 ;  /* 0x0000003d14137291 */ /* 0x000fe2000f8e08ff */
[----:B------:R-:W-:Y:S02]  /*1d40*/  UMOV UR12, URZ ;  /* 0x000000ff000c7c82 */ /* 0x000fe40008000000 */
[----:B------:R1:W3:Y:S01]  /*1d50*/  SYNCS.PHASECHK.TRANS64.TRYWAIT P1, [UR4+0x48], R0 ;  /* 0x00004800ff0075a7 */ /* 0x0002e20008021104 */
[----:B------:R-:W-:-:S04]  /*1d60*/  ULEA.HI UR4, UR28, UR28, URZ, 0x1 ;  /* 0x0000001c1c047291 */ /* 0x000fc8000f8f08ff */
[----:B------:R-:W-:Y:S02]  /*1d70*/  USHF.L.U32 UR43, UR4, 0x7, URZ ;  /* 0x00000007042b7899 */ /* 0x000fe400080006ff */
[----:B------:R-:W-:Y:S02]  /*1d80*/  ULOP3.LUT UR27, UR4, 0xfffffffe, URZ, 0xc0, !UPT ;  /* 0xfffffffe041b7892 */ /* 0x000fe4000f8ec0ff */
[----:B------:R-:W-:Y:S02]  /*1d90*/  ULOP3.LUT UR43, UR62, 0xffffff00, UR43, 0xf8, !UPT ;  /* 0xffffff003e2b7892 */ /* 0x000fe4000f8ef82b */
[----:B------:R-:W-:Y:S01]  /*1da0*/  ULOP3.LUT UR27, UR27, 0x1, UR64, 0xf8, !UPT ;  /* 0x000000011b1b7892 */ /* 0x000fe2000f8ef840 */
[----:B------:R-:W-:Y:S11]  /*1db0*/  BRA.U !UP0, `(.L_x_26) ;  /* 0x0000000508247547 */ /* 0x000ff6000b800000 */
[----:B------:R-:W-:Y:S01]  /*1dc0*/  UMOV UR15, UR58 ;  /* 0x0000003a000f7c82 */ /* 0x000fe20008000000 */
[----:B------:R-:W-:Y:S01]  /*1dd0*/  UMOV UR4, UR14 ;  /* 0x0000000e00047c82 */ /* 0x000fe20008000000 */
[----:B------:R-:W-:Y:S01]  /*1de0*/  UMOV UR28, 0xffffffff ;  /* 0xffffffff001c7882 */ /* 0x000fe20000000000 */
[----:B------:R-:W-:-:S05]  /*1df0*/  UMOV UR42, URZ ;  /* 0x000000ff002a7c82 */ /* 0x000fca0008000000 */
.L_x_34:
[----:B------:R-:W-:Y:S01]  /*1e00*/  ULEA UR5, UR4, UR7, 0x3 ;  /* 0x0000000704057291 */ /* 0x000fe2000f8e18ff */
[----:B---3--:R-:W-:Y:S01]  /*1e10*/  @P4 MOV R2, 0x8c00 ;  /* 0x00008c0000024802 */ /* 0x008fe20000000f00 */
[----:B--23--:R-:W-:Y:S10]  /*1e20*/  @P1 BRA `(.L_x_27) ;  /* 0x00000000000c1947 */ /* 0x00cff40003800000 */
[----:B------:R-:W-:-:S04]  /*1e30*/  SHF.L.U32 R3, R12, 0x1f, RZ ;  /* 0x0000001f0c037819 */ /* 0x000fc800000006ff */
[----:B------:R-:W3:Y:S02]  /*1e40*/  SYNCS.PHASECHK.TRANS64.TRYWAIT P0, [UR5+0x48], R3 ;  /* 0x00004803ff0075a7 */ /* 0x000ee40008001105 */
[----:B---3--:R-:W-:Y:S05]  /*1e50*/  @!P0 BRA `(.L_x_28) ;  /* 0x000000a800588947 */ /* 0x008fea0003800000 */
.L_x_27:
[----:B------:R3:W-:Y:S01]  /*1e60*/  @P4 SYNCS.ARRIVE.TRANS64 RZ, [UR5], R2 ;  /* 0x00000002ffff49a7 */ /* 0x0007e20008000005 */
[----:B------:R-:W-:Y:S02]  /*1e70*/  ULOP3.LUT UR6, UR37, 0x2, URZ, 0xfc, !UPT ;  /* 0x0000000225067892 */ /* 0x000fe4000f8efcff */
[----:B------:R-:W-:Y:S02]  /*1e80*/  UIADD3 UR15, UPT, UPT, UR15, 0x1, URZ ;  /* 0x000000010f0f7890 */ /* 0x000fe4000fffe0ff */
[----:B------:R-:W-:Y:S02]  /*1e90*/  UISETP.NE.AND UP0, UPT, UR6, 0x2, UPT ;  /* 0x000000020600788c */ /* 0x000fe4000bf05270 */
[----:B------:R-:W-:Y:S02]  /*1ea0*/  UIADD3 UR28, UPT, UPT, UR28, 0x1, URZ ;  /* 0x000000011c1c7890 */ /* 0x000fe4000fffe0ff */
[----:B------:R-:W-:-:S05]  /*1eb0*/  UISETP.NE.AND UP4, UPT, UR15, 0x1, UPT ;  /* 0x000000010f00788c */ /* 0x000fca000bf85270 */
[----:B------:R-:W-:Y:S05]  /*1ec0*/  BRA.U UP0, `(.L_x_29) ;  /* 0x0000000100047547 */ /* 0x000fea000b800000 */
[----:B--2---:R-:W-:Y:S05]  /*1ed0*/  BPT.TRAP 0x1 ;  /* 0x000000040000795c */ /* 0x004fea0000300000 */
.L_x_29:
[----:B------:R-:W-:Y:S04]  /*1ee0*/  BSSY.RECONVERGENT B0, `(.L_x_30) ;  /* 0x0000003000007945 */ /* 0x000fe80003800200 */
[----:B------:R-:W-:Y:S05]  /*1ef0*/  @!P3 BRA `(.L_x_31) ;  /* 0x000000000004b947 */ /* 0x000fea0003800000 */
[----:B--2---:R-:W-:Y:S05]  /*1f00*/  BPT.TRAP 0x1 ;  /* 0x000000040000795c */ /* 0x004fea0000300000 */
.L_x_31:
[----:B--2---:R-:W-:Y:S05]  /*1f10*/  BSYNC.RECONVERGENT B0 ;  /* 0x0000000000007941 */ /* 0x004fea0003800200 */
.L_x_30:
[----:B------:R-:W-:Y:S01]  /*1f20*/  UIADD3 UR6, UPT, UPT, UR4, 0x1, URZ ;  /* 0x0000000104067890 */ /* 0x000fe2000fffe0ff */
[----:B------:R-:W-:Y:S01]  /*1f30*/  BSSY.RECONVERGENT B0, `(.L_x_32) ;  /* 0x000002d000007945 */ /* 0x000fe20003800200 */
[----:B------:R-:W-:Y:S02]  /*1f40*/  ELECT P0, URZ, PT ;  /* 0x0000000000ff782f */ /* 0x000fe40003800000 */
[----:B------:R-:W-:-:S04]  /*1f50*/  UISETP.NE.AND UP0, UPT, UR6, 0x9, UPT ;  /* 0x000000090600788c */ /* 0x000fc8000bf05270 */
[----:B------:R-:W-:Y:S02]  /*1f60*/  USEL UR8, URZ, 0x1, UP0 ;  /* 0x00000001ff087887 */ /* 0x000fe40008000000 */
[----:B------:R-:W-:-:S04]  /*1f70*/  USEL UR14, UR6, URZ, UP0 ;  /* 0x000000ff060e7287 */ /* 0x000fc80008000000 */
[----:B------:R-:W-:Y:S01]  /*1f80*/  ULEA UR6, UR14, UR7, 0x3 ;  /* 0x000000070e067291 */ /* 0x000fe2000f8e18ff */
[----:B------:R-:W-:-:S04]  /*1f90*/  LOP3.LUT R12, R12, UR8, RZ, 0x3c, !PT ;  /* 0x000000080c0c7c12 */ /* 0x000fc8000f8e3cff */
[----:B-1----:R-:W-:-:S04]  /*1fa0*/  SHF.L.U32 R0, R12, 0x1f, RZ ;  /* 0x0000001f0c007819 */ /* 0x002fc800000006ff */
[----:B------:R1:W2:Y:S01]  /*1fb0*/  SYNCS.PHASECHK.TRANS64.TRYWAIT P1, [UR6+0x48], R0 ;  /* 0x00004800ff0075a7 */ /* 0x0002a20008021106 */
[----:B------:R-:W-:Y:S05]  /*1fc0*/  @!P0 BRA `(.L_x_33) ;  /* 0x00000000008c8947 */ /* 0x000fea0003800000 */
[----:B------:R-:W-:Y:S02]  /*1fd0*/  USHF.L.U32 UR40, UR4, 0xd, URZ ;  /* 0x0000000d04287899 */ /* 0x000fe400080006ff */
[----:B------:R-:W-:Y:S02]  /*1fe0*/  UIADD3 UR22, UP3, UPT, UR30, 0x80, URZ ;  /* 0x000000801e167890 */ /* 0x000fe4000ff7e0ff */
[----:B------:R-:W-:Y:S02]  /*1ff0*/  UIADD3 UR12, UP2, UPT, UR30, 0x180, URZ ;  /* 0x000001801e0c7890 */ /* 0x000fe4000ff5e0ff */
[----:B------:R-:W-:Y:S02]  /*2000*/  ULOP3.LUT UR32, UR40, UR39, URZ, 0xfc, !UPT ;  /* 0x0000002728207292 */ /* 0x000fe4000f8efcff */
[----:B------:R-:W-:Y:S02]  /*2010*/  ULEA UR24, UR4, UR7, 0x9 ;  /* 0x0000000704187291 */ /* 0x000fe4000f8e48ff */
[----:B------:R-:W-:-:S02]  /*2020*/  UIADD3 UR10, UP1, UPT, UR30, 0x280, URZ ;  /* 0x000002801e0a7890 */ /* 0x000fc4000ff3e0ff */
[----:B------:R-:W-:Y:S02]  /*2030*/  ULEA UR16, UR4, UR48, 0xa ;  /* 0x0000003004107291 */ /* 0x000fe4000f8e50ff */
[----:B------:R-:W-:Y:S02]  /*2040*/  UIADD3 UR8, UP0, UPT, UR30, 0x380, URZ ;  /* 0x000003801e087890 */ /* 0x000fe4000ff1e0ff */
[----:B------:R-:W-:Y:S02]  /*2050*/  ULOP3.LUT UR41, UR5, 0xfefffff8, URZ, 0xc0, !UPT ;  /* 0xfefffff805297892 */ /* 0x000fe4000f8ec0ff */
[----:B------:R-:W-:Y:S02]  /*2060*/  UIADD3.X UR23, UPT, UPT, URZ, UR31, URZ, UP3, !UPT ;  /* 0x0000001fff177290 */ /* 0x000fe40009ffe4ff */
[----:B------:R-:W-:Y:S02]  /*2070*/  UIADD3 UR40, UPT, UPT, UR7, 0x10800, UR40 ;  /* 0x0001080007287890 */ /* 0x000fe4000fffe028 */
[----:B------:R-:W-:-:S02]  /*2080*/  UIADD3.X UR13, UPT, UPT, URZ, UR31, URZ, UP2, !UPT ;  /* 0x0000001fff0d7290 */ /* 0x000fc400097fe4ff */
[----:B------:R-:W-:Y:S02]  /*2090*/  UIADD3 UR32, UPT, UPT, UR7, 0x22800, UR32 ;  /* 0x0002280007207890 */ /* 0x000fe4000fffe020 */
[----:B------:R-:W-:Y:S02]  /*20a0*/  UPRMT UR6, URZ, 0x5410, UR38 ;  /* 0x00005410ff067896 */ /* 0x000fe40008000026 */
[----:B------:R-:W-:Y:S02]  /*20b0*/  UIADD3.X UR11, UPT, UPT, URZ, UR31, URZ, UP1, !UPT ;  /* 0x0000001fff0b7290 */ /* 0x000fe40008ffe4ff */
[----:B------:R-:W-:Y:S02]  /*20c0*/  UIADD3 UR24, UPT, UPT, UR24, 0x34800, URZ ;  /* 0x0003480018187890 */ /* 0x000fe4000fffe0ff */
[----:B------:R-:W-:Y:S02]  /*20d0*/  UIADD3.X UR9, UPT, UPT, URZ, UR31, URZ, UP0, !UPT ;  /* 0x0000001fff097290 */ /* 0x000fe400087fe4ff */
[----:B------:R-:W-:Y:S01]  /*20e0*/  UIADD3 UR16, UPT, UPT, UR7, 0x35a00, UR16 ;  /* 0x00035a0007107890 */ /* 0x000fe2000fffe010 */
[----:B------:R-:W-:Y:S01]  /*20f0*/  UMOV UR46, 0x0 ;  /* 0x00000000002e7882 */ /* 0x000fe20000000000 */
[----:B------:R-:W-:Y:S01]  /*2100*/  UMOV UR47, 0x10000000 ;  /* 0x10000000002f7882 */ /* 0x000fe20000000000 */
[----:B------:R-:W-:Y:S01]  /*2110*/  UMOV UR34, UR42 ;  /* 0x0000002a00227c82 */ /* 0x000fe20008000000 */
[----:B------:R-:W-:Y:S01]  /*2120*/  UMOV UR36, UR44 ;  /* 0x0000002c00247c82 */ /* 0x000fe20008000000 */
[----:B------:R-:W-:Y:S01]  /*2130*/  UMOV UR33, UR41 ;  /* 0x0000002900217c82 */ /* 0x000fe20008000000 */
[----:B------:R-:W-:Y:S01]  /*2140*/  UMOV UR26, URZ ;  /* 0x000000ff001a7c82 */ /* 0x000fe20008000000 */
[----:B------:R-:W-:Y:S01]  /*2150*/  UMOV UR29, UR44 ;  /* 0x0000002c001d7c82 */ /* 0x000fe20008000000 */
[----:B------:R-:W-:Y:S01]  /*2160*/  UMOV UR25, UR41 ;  /* 0x0000002900197c82 */ /* 0x000fe20008000000 */
[----:B------:R4:W-:Y:S01]  /*2170*/  UTMALDG.3D.2CTA [UR40], [UR22], desc[UR46] ;  /* 0x00002e28160075b4 */ /* 0x0009e20008211000 */
[----:B------:R-:W-:Y:S01]  /*2180*/  UMOV UR53, 0xff0000 ;  /* 0x00ff000000357882 */ /* 0x000fe20000000000 */
[----:B------:R-:W-:Y:S01]  /*2190*/  UMOV UR20, UR28 ;  /* 0x0000001c00147c82 */ /* 0x000fe20008000000 */
[----:B------:R-:W-:Y:S01]  /*21a0*/  UMOV UR21, UR44 ;  /* 0x0000002c00157c82 */ /* 0x000fe20008000000 */
[----:B------:R-:W-:Y:S01]  /*21b0*/  UMOV UR17, UR41 ;  /* 0x0000002900117c82 */ /* 0x000fe20008000000 */
[----:B------:R4:W-:Y:S01]  /*21c0*/  UTMALDG.3D.MULTICAST.2CTA [UR32], [UR12], UR6, desc[UR46] ;  /* 0x00002e200c0073b4 */ /* 0x0009e20008211806 */
[----:B------:R4:W-:Y:S01]  /*21d0*/  UTMALDG.4D.2CTA [UR24], [UR10], desc[UR46] ;  /* 0x00002e180a0075b4 */ /* 0x0009e20008219000 */
[----:B------:R4:W-:Y:S02]  /*21e0*/  UTMALDG.4D.MULTICAST.2CTA [UR16], [UR8], UR53, desc[UR46] ;  /* 0x00002e10080073b4 */ /* 0x0009e40008219835 */
[----:B----4-:R-:W-:Y:S01]  /*21f0*/  NOP ;  /* 0x0000000000007918 */ /* 0x010fe20000000000 */
.L_x_33:
[----:B------:R-:W-:Y:S05]  /*2200*/  BSYNC.RECONVERGENT B0 ;  /* 0x0000000000007941 */ /* 0x000fea0003800200 */
.L_x_32:
[----:B------:R-:W-:Y:S01]  /*2210*/  UIADD3 UR42, UPT, UPT, UR42, 0x80, URZ ;  /* 0x000000802a2a7890 */ /* 0x000fe2000fffe0ff */
[----:B------:R-:W-:Y:S01]  /*2220*/  UMOV UR4, UR14 ;  /* 0x0000000e00047c82 */ /* 0x000fe20008000000 */
[----:B------:R-:W-:Y:S01]  /*2230*/  UMOV UR12, UR49 ;  /* 0x00000031000c7c82 */ /* 0x000fe20008000000 */
[----:B------:R-:W-:Y:S09]  /*2240*/  BRA.U UP4, `(.L_x_34) ;  /* 0xfffffff904ec7547 */ /* 0x000ff2000b83ffff */
.L_x_26:
[----:B------:R-:W-:Y:S01]  /*2250*/  ULEA UR4, UR14, UR7, 0x3 ;  /* 0x000000070e047291 */ /* 0x000fe2000f8e18ff */
[----:B-1----:R-:W-:Y:S01]  /*2260*/  SHF.L.U32 R0, R12, 0x1f, RZ ;  /* 0x0000001f0c007819 */ /* 0x002fe200000006ff */
[----:B------:R-:W-:Y:S01]  /*2270*/  @!P2 SYNCS.ARRIVE.TRANS64.A1T0 RZ, [UR7+0xd8], RZ ;  /* 0x0000d8ffffffa9a7 */ /* 0x000fe20008100007 */
[----:B------:R-:W-:-:S06]  /*2280*/  UISETP.GT.AND UP0, UPT, UR57, UR56, UPT ;  /* 0x000000383900728c */ /* 0x000fcc000bf04270 */
[----:B--23--:R1:W2:Y:S03]  /*2290*/  SYNCS.PHASECHK.TRANS64.TRYWAIT P1, [UR4+0x48], R0 ;  /* 0x00004800ff0075a7 */ /* 0x00c2a60008021104 */
[----:B------:R-:W-:Y:S05]  /*22a0*/  BRA.U !UP0, `(.L_x_35) ;  /* 0x0000000508147547 */ /* 0x000fea000b800000 */
[----:B------:R-:W-:Y:S01]  /*22b0*/  UIADD3 UR15, UPT, UPT, UR59, UR12, URZ ;  /* 0x0000000c3b0f7290 */ /* 0x000fe2000fffe0ff */
[----:B------:R-:W-:-:S11]  /*22c0*/  UMOV UR5, UR14 ;  /* 0x0000000e00057c82 */ /* 0x000fd60008000000 */
.L_x_43:
[----:B------:R-:W-:Y:S01]  /*22d0*/  ULEA UR6, UR5, UR7, 0x3 ;  /* 0x0000000705067291 */ /* 0x000fe2000f8e18ff */
[----:B--2---:R-:W-:Y:S01]  /*22e0*/  @P4 MOV R2, 0x8c00 ;  /* 0x00008c0000024802 */ /* 0x004fe20000000f00 */
[----:B--23--:R-:W-:Y:S10]  /*22f0*/  @P1 BRA `(.L_x_36) ;  /* 0x00000000000c1947 */ /* 0x00cff40003800000 */
[----:B------:R-:W-:-:S04]  /*2300*/  SHF.L.U32 R3, R12, 0x1f, RZ ;  /* 0x0000001f0c037819 */ /* 0x000fc800000006ff */
[----:B------:R-:W2:Y:S02]  /*2310*/  SYNCS.PHASECHK.TRANS64.TRYWAIT P0, [UR6+0x48], R3 ;  /* 0x00004803ff0075a7 */ /* 0x000ea40008001106 */
[----:B--2---:R-:W-:Y:S05]  /*2320*/  @!P0 BRA `(.L_x_37) ;  /* 0x000000a4003c8947 */ /* 0x004fea0003800000 */
.L_x_36:
[----:B------:R2:W-:Y:S01]  /*2330*/  @P4 SYNCS.ARRIVE.TRANS64 RZ, [UR6], R2 ;  /* 0x00000002ffff49a7 */ /* 0x0005e20008000006 */
[----:B------:R-:W-:-:S04]  /*2340*/  ULOP3.LUT UR4, UR37, 0x2, URZ, 0xfc, !UPT ;  /* 0x0000000225047892 */ /* 0x000fc8000f8efcff */
[----:B------:R-:W-:-:S09]  /*2350*/  UISETP.NE.AND UP0, UPT, UR4, 0x2, UPT ;  /* 0x000000020400788c */ /* 0x000fd2000bf05270 */
[----:B------:R-:W-:Y:S05]  /*2360*/  BRA.U UP0, `(.L_x_38) ;  /* 0x0000000100047547 */ /* 0x000fea000b800000 */
[----:B------:R-:W-:Y:S05]  /*2370*/  BPT.TRAP 0x1 ;  /* 0x000000040000795c */ /* 0x000fea0000300000 */
.L_x_38:
[----:B------:R-:W-:Y:S04]  /*2380*/  BSSY.RECONVERGENT B0, `(.L_x_39) ;  /* 0x0000003000007945 */ /* 0x000fe80003800200 */
[----:B------:R-:W-:Y:S05]  /*2390*/  @!P3 BRA `(.L_x_40) ;  /* 0x000000000004b947 */ /* 0x000fea0003800000 */
[----:B------:R-:W-:Y:S05]  /*23a0*/  BPT.TRAP 0x1 ;  /* 0x000000040000795c */ /* 0x000fea0000300000 */
.L_x_40:
[----:B------:R-:W-:Y:S05]  /*23b0*/  BSYNC.RECONVERGENT B0 ;  /* 0x0000000000007941 */ /* 0x000fea0003800200 */
.L_x_39:
        /* <DEDUP_REMOVED lines=9> */
[----:B------:R1:W3:Y:S01]  /*2450*/  SYNCS.PHASECHK.TRANS64.TRYWAIT P1, [UR4+0x48], R0 ;  /* 0x00004800ff0075a7 */ /* 0x0002e20008021104 */
[----:B------:R-:W-:Y:S05]  /*2460*/  @!P0 BRA `(.L_x_42) ;  /* 0x0000000000908947 */ /* 0x000fea0003800000 */
[----:B------:R-:W-:Y:S02]  /*2470*/  USHF.L.U32 UR40, UR5, 0xd, URZ ;  /* 0x0000000d05287899 */ /* 0x000fe400080006ff */
[----:B------:R-:W-:Y:S02]  /*2480*/  UIADD3 UR22, UP3, UPT, UR30, 0x80, URZ ;  /* 0x000000801e167890 */ /* 0x000fe4000ff7e0ff */
[----:B------:R-:W-:Y:S02]  /*2490*/  UIADD3 UR20, UP2, UPT, UR30, 0x180, URZ ;  /* 0x000001801e147890 */ /* 0x000fe4000ff5e0ff */
[----:B------:R-:W-:Y:S02]  /*24a0*/  ULOP3.LUT UR32, UR39, UR40, URZ, 0xfc, !UPT ;  /* 0x0000002827207292 */ /* 0x000fe4000f8efcff */
[----:B------:R-:W-:Y:S02]  /*24b0*/  ULEA UR8, UR5, UR7, 0x9 ;  /* 0x0000000705087291 */ /* 0x000fe4000f8e48ff */
[----:B------:R-:W-:-:S02]  /*24c0*/  UIADD3 UR28, UP1, UPT, UR30, 0x280, URZ ;  /* 0x000002801e1c7890 */ /* 0x000fc4000ff3e0ff */
[----:B------:R-:W-:Y:S02]  /*24d0*/  UIADD3 UR24, UP0, UPT, UR30, 0x380, URZ ;  /* 0x000003801e187890 */ /* 0x000fe4000ff1e0ff */
[----:B------:R-:W-:Y:S02]  /*24e0*/  USHF.L.U32 UR42, UR12, 0x7, URZ ;  /* 0x000000070c2a7899 */ /* 0x000fe400080006ff */
        /* <DEDUP_REMOVED lines=8> */
[----:B------:R-:W-:Y:S02]  /*2570*/  ULEA UR16, UR5, UR50, 0xa ;  /* 0x0000003205107291 */ /* 0x000fe4000f8e50ff */
[----:B------:R-:W-:Y:S01]  /*2580*/  UIADD3.X UR25, UPT, UPT, URZ, UR31, URZ, UP0, !UPT ;  /* 0x0000001fff197290 */ /* 0x000fe200087fe4ff */
[----:B------:R-:W-:Y:S01]  /*2590*/  UMOV UR46, 0x0 ;  /* 0x00000000002e7882 */ /* 0x000fe20000000000 */
[----:B------:R-:W-:Y:S01]  /*25a0*/  UMOV UR47, 0x10000000 ;  /* 0x10000000002f7882 */ /* 0x000fe20000000000 */
[----:B------:R-:W-:Y:S01]  /*25b0*/  UMOV UR36, UR44 ;  /* 0x0000002c00247c82 */ /* 0x000fe20008000000 */
[----:B------:R-:W-:Y:S01]  /*25c0*/  UMOV UR33, UR41 ;  /* 0x0000002900217c82 */ /* 0x000fe20008000000 */
[----:B------:R-:W-:Y:S01]  /*25d0*/  UMOV UR34, UR42 ;  /* 0x0000002a00227c82 */ /* 0x000fe20008000000 */
[----:B------:R-:W-:Y:S01]  /*25e0*/  UTMALDG.3D.2CTA [UR40], [UR22], desc[UR46] ;  /* 0x00002e28160075b4 */ /* 0x000fe20008211000 */
[----:B------:R-:W-:Y:S01]  /*25f0*/  UMOV UR10, URZ ;  /* 0x000000ff000a7c82 */ /* 0x000fe20008000000 */
[----:B------:R-:W-:Y:S01]  /*2600*/  UMOV UR11, UR27 ;  /* 0x0000001b000b7c82 */ /* 0x000fe20008000000 */
[----:B------:R-:W-:Y:S01]  /*2610*/  UMOV UR13, UR44 ;  /* 0x0000002c000d7c82 */ /* 0x000fe20008000000 */
[----:B------:R-:W-:Y:S01]  /*2620*/  UMOV UR9, UR41 ;  /* 0x0000002900097c82 */ /* 0x000fe20008000000 */
[----:B------:R-:W-:Y:S01]  /*2630*/  UMOV UR26, 0xff0000 ;  /* 0x00ff0000001a7882 */ /* 0x000fe20000000000 */
[----:B------:R-:W-:Y:S01]  /*2640*/  UMOV UR17, UR41 ;  /* 0x0000002900117c82 */ /* 0x000fe20008000000 */
[----:B------:R4:W-:Y:S01]  /*2650*/  UTMALDG.3D.MULTICAST.2CTA [UR32], [UR20], UR4, desc[UR46] ;  /* 0x00002e20140073b4 */ /* 0x0009e20008211804 */
[----:B------:R1:W-:Y:S01]  /*2660*/  UTMALDG.4D.2CTA [UR8], [UR28], desc[UR46] ;  /* 0x00002e081c0075b4 */ /* 0x0003e20008219000 */
[----:B----4-:R-:W-:Y:S01]  /*2670*/  UMOV UR20, UR12 ;  /* 0x0000000c00147c82 */ /* 0x010fe20008000000 */
[----:B------:R-:W-:-:S02]  /*2680*/  UMOV UR21, UR44 ;  /* 0x0000002c00157c82 */ /* 0x000fc40008000000 */
[----:B------:R1:W-:Y:S02]  /*2690*/  UTMALDG.4D.MULTICAST.2CTA [UR16], [UR24], UR26, desc[UR46] ;  /* 0x00002e10180073b4 */ /* 0x0003e4000821981a */
[----:B-1----:R-:W-:Y:S01]  /*26a0*/  NOP ;  /* 0x0000000000007918 */ /* 0x002fe20000000000 */
.L_x_42:
[----:B------:R-:W-:Y:S05]  /*26b0*/  BSYNC.RECONVERGENT B0 ;  /* 0x0000000000007941 */ /* 0x000fea0003800200 */
.L_x_41:
[----:B------:R-:W-:Y:S01]  /*26c0*/  UIADD3 UR12, UPT, UPT, UR12, 0x1, URZ ;  /* 0x000000010c0c7890 */ /* 0x000fe2000fffe0ff */
[----:B------:R-:W-:-:S03]  /*26d0*/  UMOV UR5, UR14 ;  /* 0x0000000e00057c82 */ /* 0x000fc60008000000 */
[----:B------:R-:W-:-:S09]  /*26e0*/  UISETP.NE.AND UP0, UPT, UR12, UR15, UPT ;  /* 0x0000000f0c00728c */ /* 0x000fd2000bf05270 */
[----:B------:R-:W-:Y:S05]  /*26f0*/  BRA.U UP0, `(.L_x_43) ;  /* 0xfffffff900f47547 */ /* 0x000fea000b83ffff */
.L_x_35:
[C---:B------:R-:W-:Y:S01]  /*2700*/  LEA R3, R11.reuse, UR7, 0x3 ;  /* 0x000000070b037c11 */ /* 0x040fe2000f8e18ff */
[----:B------:R-:W-:Y:S01]  /*2710*/  NOP ;  /* 0x0000000000007918 */ /* 0x000fe20000000000 */
[----:B-1----:R-:W-:Y:S02]  /*2720*/  SHF.L.U32 R0, R10, 0x1f, RZ ;  /* 0x0000001f0a007819 */ /* 0x002fe400000006ff */
[----:B------:R-:W-:Y:S02]  /*2730*/  LEA R5, R11, UR7, 0x4 ;  /* 0x000000070b057c11 */ /* 0x000fe4000f8e20ff */
[----:B------:R-:W1:Y:S02]  /*2740*/  SYNCS.PHASECHK.TRANS64.TRYWAIT P0, [R3+URZ+0xe0], R0 ;  /* 0x0000e000030075a7 */ /* 0x000e6400080011ff */
[----:B-1----:R-:W-:Y:S05]  /*2750*/  @!P0 BRA `(.L_x_44) ;  /* 0x000000a000488947 */ /* 0x002fea0003800000 */
.L_x_160:
[----:B------:R-:W4:Y:S01]  /*2760*/  LDS.128 R4, [R5+0x140] ;  /* 0x0001400005047984 */ /* 0x000f220000000c00 */
[----:B------:R-:W-:Y:S01]  /*2770*/  UISETP.GE.AND UP0, UPT, UR45, 0x1, UPT ;  /* 0x000000012d00788c */ /* 0x000fe2000bf06270 */
[----:B------:R-:W-:Y:S01]  /*2780*/  @!PT LDS RZ, [RZ] ;  /* 0x00000000fffff984 */ /* 0x000fe20000000800 */
[----:B------:R-:W-:Y:S01]  /*2790*/  @!PT LDS RZ, [RZ] ;  /* 0x00000000fffff984 */ /* 0x000fe20000000800 */
[----:B------:R-:W-:Y:S01]  /*27a0*/  @!PT LDS RZ, [RZ] ;  /* 0x00000000fffff984 */ /* 0x000fe20000000800 */
[----:B------:R-:W-:Y:S01]  /*27b0*/  @!PT LDS RZ, [RZ] ;  /* 0x00000000fffff984 */ /* 0x000fe20000000800 */
[----:B------:R1:W-:Y:S06]  /*27c0*/  MEMBAR.ALL.CTA ;  /* 0x0000000000007992 */ /* 0x0003ec0000008000 */
[----:B-1----:R-:W1:Y:S01]  /*27d0*/  FENCE.VIEW.ASYNC.S ;  /* 0x00000000000073c6 */ /* 0x002e620000000000 */
[----:B----4-:R-:W-:-:S13]  /*27e0*/  LOP3.LUT P0, RZ, R6, 0x1, RZ, 0xc0, !PT ;  /* 0x0000000106ff7812 */ /* 0x010fda000780c0ff */
[----:B-1----:R-:W-:Y:S01]  /*27f0*/  VOTEU.ANY UP1, P0 ;  /* 0x0000000000ff7886 */ /* 0x002fe20000020100 */
[----:B------:R-:W-:-:S13]  /*2800*/  PLOP3.LUT P0, PT, PT, PT, UP1, 0x80, 0x8 ;  /* 0x000000000008781c */ /* 0x000fda0003f0f018 */
[----:B------:R-:W-:Y:S02]  /*2810*/  @P0 LOP3.LUT R0, R5, 0xffff, RZ, 0xc0, !PT ;  /* 0x0000ffff05000812 */ /* 0x000fe400078ec0ff */
[----:B--2---:R-:W-:Y:S02]  /*2820*/  @P0 MOV R2, R4 ;  /* 0x0000000400020202 */ /* 0x004fe40000000f00 */
[----:B------:R-:W-:Y:S01]  /*2830*/  @P0 R2UR UR5, R0 ;  /* 0x00000000000502ca */ /* 0x000fe200000e0000 */
[----:B------:R-:W-:Y:S01]  /*2840*/  VIADD R0, R3, 0xf0 ;  /* 0x000000f003007836 */ /* 0x000fe20000000000 */
[----:B------:R-:W-:Y:S02]  /*2850*/  @P0 SHF.R.U32.HI R4, RZ, 0x10, R5 ;  /* 0x00000010ff040819 */ /* 0x000fe40000011605 */
[----:B------:R-:W-:Y:S02]  /*2860*/  @P0 R2UR UR6, R2 ;  /* 0x00000000020602ca */ /* 0x000fe400000e0000 */
[----:B------:R-:W-:-:S02]  /*2870*/  PRMT R0, RZ, 0x654, R0 ;  /* 0x00000654ff007816 */ /* 0x000fc40000000000 */
[----:B------:R-:W-:Y:S02]  /*2880*/  @P0 R2UR UR4, R4 ;  /* 0x00000000040402ca */ /* 0x000fe400000e0000 */
[----:B------:R1:W-:Y:S03]  /*2890*/  SYNCS.ARRIVE.TRANS64.RED.A1T0 RZ, [R0+URZ], RZ ;  /* 0x000000ff00ff79a7 */ /* 0x0003e600081004ff */
[----:B------:R-:W-:-:S04]  /*28a0*/  @UP1 UMOV UR51, UR5 ;  /* 0x0000000500331c82 */ /* 0x000fc80008000000 */
[----:B------:R-:W-:-:S04]  /*28b0*/  @UP1 UMOV UR52, UR6 ;  /* 0x0000000600341c82 */ /* 0x000fc80008000000 */
[----:B------:R-:W-:Y:S01]  /*28c0*/  @UP1 UMOV UR44, UR4 ;  /* 0x00000004002c1c82 */ /* 0x000fe20008000000 */
[----:B------:R-:W-:Y:S05]  /*28d0*/  BRA.U !UP0, `(.L_x_45) ;  /* 0x0000000108d47547 */ /* 0x000fea000b800000 */
[----:B------:R-:W2:Y:S01]  /*28e0*/  LDCU.128 UR20, c[0x0][0xf10] ;  /* 0x0001e200ff1477ac */ /* 0x000ea20008000c00 */
[----:B------:R-:W4:Y:S01]  /*28f0*/  LDCU UR19, c[0x0][0xf20] ;  /* 0x0001e400ff1377ac */ /* 0x000f220008000800 */
[----:B------:R-:W3:Y:S01]  /*2900*/  LDCU UR15, c[0x0][0xf0c] ;  /* 0x0001e180ff0f77ac */ /* 0x000ee20008000800 */
[----:B------:R-:W1:Y:S01]  /*2910*/  LDCU.64 UR8, c[0x0][0xf28] ;  /* 0x0001e500ff0877ac */ /* 0x000e620008000a00 */
[----:B------:R-:W-:Y:S02]  /*2920*/  UISETP.NE.AND UP3, UPT, UR45, 0x1, UPT ;  /* 0x000000012d00788c */ /* 0x000fe4000bf65270 */
[----:B--2---:R-:W-:Y:S02]  /*2930*/  UIMAD.WIDE.U32 UR10, UR54, UR23, URZ ;  /* 0x00000017360a72a5 */ /* 0x004fe4000f8e00ff */
[----:B------:R-:W-:Y:S02]  /*2940*/  UIMAD.WIDE.U32 UR4, UR55, UR20, URZ ;  /* 0x00000014370472a5 */ /* 0x000fe4000f8e00ff */
[----:B------:R-:W-:-:S02]  /*2950*/  UISETP.NE.AND UP0, UPT, UR22, 0x1, UPT ;  /* 0x000000011600788c */ /* 0x000fc4000bf05270 */
[----:B------:R-:W-:Y:S01]  /*2960*/  UIMAD.WIDE.U32 UR16, UR51, UR23, URZ ;  /* 0x00000017331072a5 */ /* 0x000fe2000f8e00ff */
[----:B------:R-:W-:Y:S02]  /*2970*/  UMOV UR10, UR11 ;  /* 0x0000000b000a7c82 */ /* 0x000fe40008000000 */
[----:B------:R-:W-:Y:S01]  /*2980*/  UMOV UR4, UR5 ;  /* 0x0000000500047c82 */ /* 0x000fe20008000000 */
[----:B----4-:R-:W-:Y:S02]  /*2990*/  USHF.R.U32.HI UR10, URZ, UR19, UR10 ;  /* 0x00000013ff0a7299 */ /* 0x010fe4000801160a */
[----:B---3--:R-:W-:Y:S02]  /*29a0*/  UISETP.NE.AND UP2, UPT, UR15, 0x1, UPT ;  /* 0x000000010f00788c */ /* 0x008fe4000bf45270 */
[----:B------:R-:W-:Y:S02]  /*29b0*/  USHF.R.U32.HI UR4, URZ, UR21, UR4 ;  /* 0x00000015ff047299 */ /* 0x000fe40008011604 */
[----:B------:R-:W-:-:S02]  /*29c0*/  USEL UR5, UR54, UR10, !UP0 ;  /* 0x0000000a36057287 */ /* 0x000fc4000c000000 */
[----:B------:R-:W-:Y:S02]  /*29d0*/  USEL UR6, UR55, UR4, !UP2 ;  /* 0x0000000437067287 */ /* 0x000fe4000d000000 */
[----:B-1----:R-:W-:Y:S01]  /*29e0*/  UIMAD.WIDE.U32 UR10, UR5, UR8, URZ ;  /* 0x00000008050a72a5 */ /* 0x002fe2000f8e00ff */
[----:B------:R-:W-:Y:S01]  /*29f0*/  UMOV UR4, UR17 ;  /* 0x0000001100047c82 */ /* 0x000fe20008000000 */
[----:B------:R-:W-:Y:S02]  /*2a00*/  UIMAD.WIDE.U32 UR12, UR52, UR20, URZ ;  /* 0x00000014340c72a5 */ /* 0x000fe4000f8e00ff */
[----:B------:R-:W-:-:S03]  /*2a10*/  UIMAD.WIDE.U32 UR16, UR6, UR8, URZ ;  /* 0x00000008061072a5 */ /* 0x000fc6000f8e00ff */
[----:B------:R-:W-:Y:S01]  /*2a20*/  UMOV UR10, UR11 ;  /* 0x0000000b000a7c82 */ /* 0x000fe20008000000 */
[----:B------:R-:W-:Y:S02]  /*2a30*/  USHF.R.U32.HI UR4, URZ, UR19, UR4 ;  /* 0x00000013ff047299 */ /* 0x000fe40008011604 */
[----:B------:R-:W-:Y:S01]  /*2a40*/  @UP3 USHF.R.U32.HI UR5, URZ, UR9, UR10 ;  /* 0x00000009ff053299 */ /* 0x000fe2000801160a */
[----:B------:R-:W-:Y:S01]  /*2a50*/  UMOV UR12, UR13 ;  /* 0x0000000d000c7c82 */ /* 0x000fe20008000000 */
[----:B------:R-:W-:Y:S01]  /*2a60*/  UMOV UR16, UR17 ;  /* 0x0000001100107c82 */ /* 0x000fe20008000000 */
[----:B------:R-:W-:Y:S02]  /*2a70*/  USHF.R.U32.HI UR21, URZ, UR21, UR12 ;  /* 0x00000015ff157299 */ /* 0x000fe4000801160c */
[----:B------:R-:W-:Y:S02]  /*2a80*/  USEL UR4, UR51, UR4, !UP0 ;  /* 0x0000000433047287 */ /* 0x000fe4000c000000 */
[----:B------:R-:W-:-:S02]  /*2a90*/  @UP3 USHF.R.U32.HI UR6, URZ, UR9, UR16 ;  /* 0x00000009ff063299 */ /* 0x000fc40008011610 */
[----:B------:R-:W-:Y:S02]  /*2aa0*/  UIMAD UR10, UR45, UR5, URZ ;  /* 0x000000052d0a72a4 */ /* 0x000fe4000f8e02ff */
[----:B------:R-:W-:Y:S02]  /*2ab0*/  USEL UR5, UR52, UR21, !UP2 ;  /* 0x0000001534057287 */ /* 0x000fe4000d000000 */
[----:B------:R-:W-:Y:S02]  /*2ac0*/  UIMAD UR12, UR45, UR6, URZ ;  /* 0x000000062d0c72a4 */ /* 0x000fe4000f8e02ff */
[----:B------:R-:W-:Y:S02]  /*2ad0*/  UISETP.GE.AND UP0, UPT, UR4, UR10, UPT ;  /* 0x0000000a0400728c */ /* 0x000fe4000bf06270 */
[----:B------:R-:W-:Y:S02]  /*2ae0*/  UIMAD.WIDE.U32 UR10, UR4, UR8, URZ ;  /* 0x00000008040a72a5 */ /* 0x000fe4000f8e00ff */
[----:B------:R-:W-:-:S02]  /*2af0*/  UISETP.GE.OR UP0, UPT, UR5, UR12, UP0 ;  /* 0x0000000c0500728c */ /* 0x000fc40008706670 */
[----:B------:R-:W-:Y:S02]  /*2b00*/  UIMAD.WIDE.U32 UR12, UR5, UR8, URZ ;  /* 0x00000008050c72a5 */ /* 0x000fe4000f8e00ff */
[----:B------:R-:W-:Y:S01]  /*2b10*/  UIADD3 UR12, UPT, UPT, -UR5, URZ, URZ ;  /* 0x000000ff050c7290 */ /* 0x000fe2000fffe1ff */
[----:B------:R-:W-:Y:S01]  /*2b20*/  UMOV UR10, UR11 ;  /* 0x0000000b000a7c82 */ /* 0x000fe20008000000 */
[----:B------:R-:W-:Y:S02]  /*2b30*/  UIADD3 UR11, UPT, UPT, -UR4, URZ, URZ ;  /* 0x000000ff040b7290 */ /* 0x000fe4000fffe1ff */
        /* <DEDUP_REMOVED lines=15> */
.L_x_45:
[----:B------:R-:W2:Y:S02]  /*2c30*/  LDCU UR4, c[0x0][0xf30] ;  /* 0x0001e600ff0477ac */ /* 0x000ea40008000800 */
[----:B--2---:R-:W-:-:S09]  /*2c40*/  UISETP.NE.AND UP0, UPT, UR4, 0x1, UPT ;  /* 0x000000010400788c */ /* 0x004fd2000bf05270 */
[----:B------:R-:W-:Y:S05]  /*2c50*/  BRA.U UP0, `(.L_x_46) ;  /* 0x0000000100447547 */ /* 0x000fea000b800000 */
[----:B------:R-:W2:Y:S01]  /*2c60*/  LDCU.128 UR20, c[0x0][0xf10] ;  /* 0x0001e200ff1477ac */ /* 0x000ea20008000c00 */
[----:B------:R-:W4:Y:S01]  /*2c70*/  LDCU UR10, c[0x0][0xf0c] ;  /* 0x0001e180ff0a77ac */ /* 0x000f220008000800 */
[----:B------:R-:W1:Y:S01]  /*2c80*/  LDCU UR6, c[0x0][0xf20] ;  /* 0x0001e400ff0677ac */ /* 0x000e620008000800 */
[----:B--2---:R-:W-:Y:S02]  /*2c90*/  UIMAD.WIDE.U32 UR8, UR52, UR20, URZ ;  /* 0x00000014340872a5 */ /* 0x004fe4000f8e00ff */
[----:B------:R-:W-:Y:S02]  /*2ca0*/  UIMAD.WIDE.U32 UR4, UR51, UR23, URZ ;  /* 0x00000017330472a5 */ /* 0x000fe4000f8e00ff */
[----:B----4-:R-:W-:Y:S02]  /*2cb0*/  UISETP.NE.AND UP2, UPT, UR10, 0x1, UPT ;  /* 0x000000010a00788c */ /* 0x010fe4000bf45270 */
[----:B------:R-:W-:Y:S01]  /*2cc0*/  UISETP.NE.AND UP0, UPT, UR22, 0x1, UPT ;  /* 0x000000011600788c */ /* 0x000fe2000bf05270 */
[----:B------:R-:W-:-:S02]  /*2cd0*/  UMOV UR8, UR9 ;  /* 0x0000000900087c82 */ /* 0x000fc40008000000 */
[----:B------:R-:W-:Y:S01]  /*2ce0*/  UMOV UR4, UR5 ;  /* 0x0000000500047c82 */ /* 0x000fe20008000000 */
[----:B------:R-:W-:Y:S02]  /*2cf0*/  USHF.R.U32.HI UR21, URZ, UR21, UR8 ;  /* 0x00000015ff157299 */ /* 0x000fe40008011608 */
[----:B-1----:R-:W-:Y:S02]  /*2d00*/  USHF.R.U32.HI UR4, URZ, UR6, UR4 ;  /* 0x00000006ff047299 */ /* 0x002fe40008011604 */
[----:B------:R-:W-:Y:S02]  /*2d10*/  USEL UR5, UR52, UR21, !UP2 ;  /* 0x0000001534057287 */ /* 0x000fe4000d000000 */
[----:B------:R-:W-:-:S04]  /*2d20*/  USEL UR4, UR51, UR4, !UP0 ;  /* 0x0000000433047287 */ /* 0x000fc8000c000000 */
[----:B------:R-:W-:Y:S02]  /*2d30*/  UIADD3 UR6, UPT, UPT, UR5, -UR4, URZ ;  /* 0x8000000405067290 */ /* 0x000fe4000fffe0ff */
[----:B------:R-:W-:Y:S02]  /*2d40*/  UIADD3 UR4, UPT, UPT, -UR5, UR4, URZ ;  /* 0x0000000405047290 */ /* 0x000fe4000fffe1ff */
[----:B------:R-:W-:Y:S02]  /*2d50*/  UIMAD UR51, UR6, UR22, UR51 ;  /* 0x00000016063372a4 */ /* 0x000fe4000f8e0233 */
[----:B------:R-:W-:-:S12]  /*2d60*/  UIMAD UR52, UR4, UR10, UR52 ;  /* 0x0000000a043472a4 */ /* 0x000fd8000f8e0234 */
.L_x_46:
[----:B------:R-:W-:Y:S01]  /*2d70*/  VIADD R11, R11, 0x1 ;  /* 0x000000010b0b7836 */ /* 0x000fe20000000000 */
[----:B------:R-:W-:Y:S02]  /*2d80*/  R2UR UR5, R142 ;  /* 0x000000008e0572ca */ /* 0x000fe400000e0000 */
[----:B------:R-:W-:Y:S02]  /*2d90*/  R2UR UR4, R141 ;  /* 0x000000008d0472ca */ /* 0x000fe400000e0000 */
[C---:B------:R-:W-:Y:S02]  /*2da0*/  ISETP.NE.AND P0, PT, R11.reuse, 0x2, PT ;  /* 0x000000020b00780c */ /* 0x040fe40003f05270 */
[----:B------:R-:W-:Y:S02]  /*2db0*/  PLOP3.LUT P2, PT, PT, PT, PT, 0x80, 0x8 ;  /* 0x000000000008781c */ /* 0x000fe40003f4f070 */
[----:B------:R-:W-:Y:S02]  /*2dc0*/  SEL R3, RZ, 0x1, P0 ;  /* 0x00000001ff037807 */ /* 0x000fe40000000000 */
[----:B------:R-:W-:-:S02]  /*2dd0*/  SEL R11, R11, RZ, P0 ;  /* 0x000000ff0b0b7207 */ /* 0x000fc40000000000 */
[----:B------:R-:W-:Y:S01]  /*2de0*/  LOP3.LUT R10, R10, R3, RZ, 0x3c, !PT ;  /* 0x000000030a0a7212 */ /* 0x000fe200078e3cff */
[----:B------:R-:W-:Y:S02]  /*2df0*/  UIADD3 UR28, UPT, UPT, UR52, UR5, URZ ;  /* 0x00000005341c7290 */ /* 0x000fe4000fffe0ff */
[----:B------:R-:W-:Y:S01]  /*2e00*/  UIADD3 UR20, UPT, UPT, UR51, UR4, URZ ;  /* 0x0000000433147290 */ /* 0x000fe2000fffe0ff */
[----:B------:R-:W-:Y:S11]  /*2e10*/  BRA.U UP1, `(.L_x_47) ;  /* 0xffffffed01807547 */ /* 0x000ff6000b83ffff */
[----:B------:R-:W-:Y:S01]  /*2e20*/  UIADD3 UR7, UPT, UPT, UR7, 0x48, URZ ;  /* 0x0000004807077890 */ /* 0x000fe2000fffe0ff */
[----:B------:R-:W-:-:S03]  /*2e30*/  SHF.L.U32 R3, R12, 0x1f, RZ ;  /* 0x0000001f0c037819 */ /* 0x000fc600000006ff */
[----:B------:R-:W-:-:S09]  /*2e40*/  ULEA UR4, UR14, UR7, 0x3 ;  /* 0x000000070e047291 */ /* 0x000fd2000f8e18ff */
[----:B------:R-:W2:Y:S02]  /*2e50*/  SYNCS.PHASECHK.TRANS64.TRYWAIT P0, [UR4], R3 ;  /* 0x00000003ff0075a7 */ /* 0x000ea40008001104 */
[----:B--2---:R-:W-:Y:S05]  /*2e60*/  @!P0 BRA `(.L_x_48) ;  /* 0x0000009800988947 */ /* 0x004fea0003800000 */
.L_x_162:
[----:B------:R-:W-:-:S04]  /*2e70*/  UIADD3 UR4, UPT, UPT, UR14, 0x1, URZ ;  /* 0x000000010e047890 */ /* 0x000fc8000fffe0ff */
[----:B------:R-:W-:-:S04]  /*2e80*/  UISETP.NE.AND UP0, UPT, UR4, 0x9, UPT ;  /* 0x000000090400788c */ /* 0x000fc8000bf05270 */
[----:B------:R-:W-:Y:S02]  /*2e90*/  USEL UR6, URZ, 0x1, UP0 ;  /* 0x00000001ff067887 */ /* 0x000fe40008000000 */
[----:B------:R-:W-:-:S04]  /*2ea0*/  USEL UR4, UR4, URZ, UP0 ;  /* 0x000000ff04047287 */ /* 0x000fc80008000000 */
[----:B------:R-:W-:Y:S01]  /*2eb0*/  ULEA UR5, UR4, UR7, 0x3 ;  /* 0x0000000704057291 */ /* 0x000fe2000f8e18ff */
[----:B------:R-:W-:-:S04]  /*2ec0*/  LOP3.LUT R2, R12, UR6, RZ, 0x3c, !PT ;  /* 0x000000060c027c12 */ /* 0x000fc8000f8e3cff */
[----:B-1----:R-:W-:-:S04]  /*2ed0*/  SHF.L.U32 R3, R2, 0x1f, RZ ;  /* 0x0000001f02037819 */ /* 0x002fc800000006ff */
[----:B------:R-:W1:Y:S02]  /*2ee0*/  SYNCS.PHASECHK.TRANS64.TRYWAIT P0, [UR5], R3 ;  /* 0x00000003ff0075a7 */ /* 0x000e640008001105 */
[----:B-1----:R-:W-:Y:S05]  /*2ef0*/  @!P0 BRA `(.L_x_49) ;  /* 0x00000098008c8947 */ /* 0x002fea0003800000 */
.L_x_164:
        /* <DEDUP_REMOVED lines=9> */
.L_x_166:
        /* <DEDUP_REMOVED lines=9> */
.L_x_168:
        /* <DEDUP_REMOVED lines=9> */
.L_x_170:
        /* <DEDUP_REMOVED lines=9> */
.L_x_172:
        /* <DEDUP_REMOVED lines=9> */
.L_x_174:
        /* <DEDUP_REMOVED lines=9> */
.L_x_176:
[----:B------:R-:W-:-:S04]  /*3260*/  UIADD3 UR4, UPT, UPT, UR4, 0x1, URZ ;  /* 0x0000000104047890 */ /* 0x000fc8000fffe0ff */
[----:B------:R-:W-:-:S04]  /*3270*/  UISETP.NE.AND UP0, UPT, UR4, 0x9, UPT ;  /* 0x000000090400788c */ /* 0x000fc8000bf05270 */
[----:B------:R-:W-:Y:S02]  /*3280*/  USEL UR5, URZ, 0x1, UP0 ;  /* 0x00000001ff057887 */ /* 0x000fe40008000000 */
[----:B------:R-:W-:-:S04]  /*3290*/  USEL UR4, UR4, URZ, UP0 ;  /* 0x000000ff04047287 */ /* 0x000fc80008000000 */
[----:B------:R-:W-:Y:S01]  /*32a0*/  ULEA UR4, UR4, UR7, 0x3 ;  /* 0x0000000704047291 */ /* 0x000fe2000f8e18ff */
[----:B-1----:R-:W-:-:S04]  /*32b0*/  LOP3.LUT R3, R2, UR5, RZ, 0x3c, !PT ;  /* 0x0000000502037c12 */ /* 0x002fc8000f8e3cff */
[----:B------:R-:W-:Y:S01]  /*32c0*/  SHF.L.U32 R3, R3, 0x1f, RZ ;  /* 0x0000001f03037819 */ /* 0x000fe200000006ff */
[----:B------:R-:W-:-:S07]  /*32d0*/  IMAD.U32 R0, RZ, RZ, UR4 ;  /* 0x00000004ff007e24 */ /* 0x000fce000f8e00ff */
.L_x_56:
[----:B-1----:R1:W2:Y:S02]  /*32e0*/  SYNCS.PHASECHK.TRANS64.TRYWAIT P0, [R0+URZ], R3 ;  /* 0x00000003000075a7 */ /* 0x0022a400080011ff */
[----:B--2---:R-:W-:Y:S05]  /*32f0*/  @!P0 NANOSLEEP.SYNCS 0x989680 ;  /* 0x009896800000895d */ /* 0x004fea0003900000 */
[----:B------:R-:W2:Y:S02]  /*3300*/  @!P0 SYNCS.PHASECHK.TRANS64 P0, [R0+URZ], R3 ;  /* 0x00000003000085a7 */ /* 0x000ea400080010ff */
[----:B--2---:R-:W-:Y:S05]  /*3310*/  @P0 EXIT ;  /* 0x000000000000094d */ /* 0x004fea0003800000 */
[----:B------:R-:W-:Y:S05]  /*3320*/  BRA `(.L_x_56) ;  /* 0xfffffffc00ec7947 */ /* 0x000fea000383ffff */
.L_x_23:
[----:B------:R-:W2:Y:S02]  /*3330*/  S2UR UR4, SR_CgaCtaId ;  /* 0x00000000000479c3 */ /* 0x000ea40000008800 */
[----:B--2---:R-:W-:-:S04]  /*3340*/  UISETP.NE.AND UP0, UPT, UR4, URZ, UPT ;  /* 0x000000ff0400728c */ /* 0x004fc8000bf05270 */
[----:B------:R-:W-:-:S09]  /*3350*/  UISETP.NE.OR UP0, UPT, UR21, 0x1, UP0 ;  /* 0x000000011500788c */ /* 0x000fd20008705670 */
[----:B------:R-:W-:Y:S05]  /*3360*/  BRA.U UP0, `(.L_x_57) ;  /* 0x00000005004c7547 */ /* 0x000fea000b800000 */
[----:B------:R-:W2:Y:S01]  /*3370*/  S2UR UR5, SR_CgaCtaId ;  /* 0x00000000000579c3 */ /* 0x000ea20000008800 */
[----:B------:R-:W-:Y:S01]  /*3380*/  UMOV UR4, 0x400 ;  /* 0x0000040000047882 */ /* 0x000fe20000000000 */
[----:B------:R-:W-:Y:S01]  /*3390*/  ISETP.GE.U32.AND P2, PT, R3, 0x8, PT ;  /* 0x000000080300780c */ /* 0x000fe20003f46070 */
[----:B------:R-:W-:Y:S01]  /*33a0*/  IMAD.MOV.U32 R12, RZ, RZ, 0x1 ;  /* 0x00000001ff0c7424 */ /* 0x000fe200078e00ff */
[----:B------:R-:W-:Y:S02]  /*33b0*/  CS2R R10, SRZ ;  /* 0x00000000000a7805 */ /* 0x000fe4000001ff00 */
[----:B------:R-:W-:Y:S01]  /*33c0*/  CS2R R8, SRZ ;  /* 0x0000000000087805 */ /* 0x000fe2000001ff00 */
[----:B--2---:R-:W-:-:S03]  /*33d0*/  ULEA UR6, UR5, UR4, 0x18 ;  /* 0x0000000405067291 */ /* 0x004fc6000f8ec0ff */
[----:B------:R-:W-:-:S09]  /*33e0*/  UMOV UR5, URZ ;  /* 0x000000ff00057c82 */ /* 0x000fd20008000000 */
.L_x_61:
[----:B------:R-:W-:Y:S02]  /*33f0*/  LEA R0, R8, UR6, 0x3 ;  /* 0x0000000608007c11 */ /* 0x000fe4000f8e18ff */
[----:B------:R-:W-:-:S03]  /*3400*/  SHF.L.U32 R5, R9, 0x1f, RZ ;  /* 0x0000001f09057819 */ /* 0x000fc600000006ff */
[----:B------:R-:W-:Y:S01]  /*3410*/  VIADD R4, R0, 0x120 ;  /* 0x0000012000047836 */ /* 0x000fe20000000000 */
[----:B------:R-:W2:Y:S02]  /*3420*/  SYNCS.PHASECHK.TRANS64.TRYWAIT P0, [R0+URZ+0x110], R5 ;  /* 0x00011005000075a7 */ /* 0x000ea400080011ff */
[----:B--2---:R-:W-:Y:S05]  /*3430*/  @!P0 BRA `(.L_x_58) ;  /* 0x0000009400e48947 */ /* 0x004fea0003800000 */
.L_x_177:
[----:B------:R-:W-:Y:S01]  /*3440*/  ULEA UR4, UR5, UR6, 0x3 ;  /* 0x0000000605047291 */ /* 0x000fe2000f8e18ff */
[----:B------:R-:W-:Y:S01]  /*3450*/  PRMT R4, RZ, 0x654, R4 ;  /* 0x00000654ff047816 */ /* 0x000fe20000000004 */
[----:B--2---:R-:W-:Y:S01]  /*3460*/  @!P2 IMAD.MOV.U32 R5, RZ, RZ, 0x10 ;  /* 0x00000010ff05a424 */ /* 0x004fe200078e00ff */
[----:B------:R-:W-:Y:S01]  /*3470*/  SHF.L.U32 R7, R12, 0x1f, RZ ;  /* 0x0000001f0c077819 */ /* 0x000fe200000006ff */
[----:B------:R-:W-:Y:S01]  /*3480*/  UIADD3 UR7, UPT, UPT, UR4, 0xe0, URZ ;  /* 0x000000e004077890 */ /* 0x000fe2000fffe0ff */
[----:B------:R2:W-:Y:S05]  /*3490*/  SYNCS.ARRIVE.TRANS64.RED.A1T0 RZ, [R4+URZ], RZ ;  /* 0x000000ff04ff79a7 */ /* 0x0005ea00081004ff */
[----:B------:R-:W-:Y:S01]  /*34a0*/  IMAD.U32 R0, RZ, RZ, UR7 ;  /* 0x00000007ff007e24 */ /* 0x000fe2000f8e00ff */
[----:B------:R-:W3:Y:S04]  /*34b0*/  SYNCS.PHASECHK.TRANS64.TRYWAIT P0, [UR4+0xf0], R7 ;  /* 0x0000f007ff0075a7 */ /* 0x000ee80008001104 */
[----:B------:R-:W-:Y:S01]  /*34c0*/  PRMT R13, R3, 0x654, R0 ;  /* 0x00000654030d7816 */ /* 0x000fe20000000000 */
[----:B--23--:R-:W-:Y:S06]  /*34d0*/  @!P0 BRA `(.L_x_59) ;  /* 0x0000009400d08947 */ /* 0x00cfec0003800000 */
.L_x_179:
[----:B------:R-:W-:Y:S01]  /*34e0*/  ULEA UR8, UR5, UR6, 0x4 ;  /* 0x0000000605087291 */ /* 0x000fe2000f8e20ff */
[----:B------:R-:W-:Y:S01]  /*34f0*/  SEL R2, R13, R2, !P2 ;  /* 0x000000020d027207 */ /* 0x000fe20005000000 */
[----:B------:R-:W-:Y:S01]  /*3500*/  UIADD3 UR9, UPT, UPT, UR4, 0xe0, URZ ;  /* 0x000000e004097890 */ /* 0x000fe2000fffe0ff */
[----:B--2---:R-:W-:Y:S01]  /*3510*/  LEA R0, R11, UR6, 0x3 ;  /* 0x000000060b007c11 */ /* 0x004fe2000f8e18ff */
[----:B------:R-:W-:Y:S01]  /*3520*/  UIADD3 UR8, UPT, UPT, UR8, 0x140, URZ ;  /* 0x0000014008087890 */ /* 0x000fe2000fffe0ff */
[----:B------:R2:W-:Y:S01]  /*3530*/  @!P2 SYNCS.ARRIVE.TRANS64.RED RZ, [R2+URZ], R5 ;  /* 0x0000000502ffa9a7 */ /* 0x0005e200080004ff */
[----:B------:R-:W-:Y:S01]  /*3540*/  UIADD3 UR4, UPT, UPT, UR5, 0x1, URZ ;  /* 0x0000000105047890 */ /* 0x000fe2000fffe0ff */
[----:B------:R-:W-:-:S03]  /*3550*/  VIADD R8, R8, 0x1 ;  /* 0x0000000108087836 */ /* 0x000fc60000000000 */
[----:B------:R-:W-:Y:S02]  /*3560*/  UISETP.NE.AND UP0, UPT, UR4, 0x2, UPT ;  /* 0x000000020400788c */ /* 0x000fe4000bf05270 */
[----:B------:R-:W-:Y:S01]  /*3570*/  ISETP.NE.AND P0, PT, R8, 0x2, PT ;  /* 0x000000020800780c */ /* 0x000fe20003f05270 */
[----:B------:R-:W-:Y:S06]  /*3580*/  UGETNEXTWORKID.BROADCAST [UR8], [UR9] ;  /* 0x00000000080073ca */ /* 0x000fec0008000100 */
[----:B------:R-:W-:Y:S02]  /*3590*/  USEL UR7, URZ, 0x1, UP0 ;  /* 0x00000001ff077887 */ /* 0x000fe40008000000 */
[----:B------:R-:W-:-:S04]  /*35a0*/  USEL UR5, UR4, URZ, UP0 ;  /* 0x000000ff04057287 */ /* 0x000fc80008000000 */
[----:B------:R-:W-:Y:S02]  /*35b0*/  LOP3.LUT R12, R12, UR7, RZ, 0x3c, !PT ;  /* 0x000000070c0c7c12 */ /* 0x000fe4000f8e3cff */
[----:B--2---:R-:W-:-:S04]  /*35c0*/  SHF.L.U32 R5, R10, 0x1f, RZ ;  /* 0x0000001f0a057819 */ /* 0x004fc800000006ff */
[----:B------:R-:W2:Y:S02]  /*35d0*/  SYNCS.PHASECHK.TRANS64.TRYWAIT P1, [R0+URZ+0xe0], R5 ;  /* 0x0000e005000075a7 */ /* 0x000ea400080211ff */
[----:B--2---:R-:W-:Y:S05]  /*35e0*/  @!P1 BRA `(.L_x_60) ;  /* 0x0000009400a49947 */ /* 0x004fea0003800000 */
.L_x_180:
[C---:B------:R-:W-:Y:S01]  /*35f0*/  LEA R4, R11.reuse, UR6, 0x4 ;  /* 0x000000060b047c11 */ /* 0x040fe2000f8e20ff */
[----:B--2---:R-:W-:Y:S01]  /*3600*/  VIADD R0, R0, 0xf0 ;  /* 0x000000f000007836 */ /* 0x004fe20000000000 */
[----:B------:R-:W-:Y:S01]  /*3610*/  SEL R8, R8, RZ, P0 ;  /* 0x000000ff08087207 */ /* 0x000fe20000000000 */
[----:B------:R-:W-:-:S03]  /*3620*/  VIADD R11, R11, 0x1 ;  /* 0x000000010b0b7836 */ /* 0x000fc60000000000 */
[----:B------:R-:W2:Y:S01]  /*3630*/  LDS.128 R4, [R4+0x140] ;  /* 0x0001400004047984 */ /* 0x000ea20000000c00 */
[----:B------:R-:W-:Y:S02]  /*3640*/  PRMT R0, RZ, 0x654, R0 ;  /* 0x00000654ff007816 */ /* 0x000fe40000000000 */
[C---:B------:R-:W-:Y:S01]  /*3650*/  ISETP.NE.AND P1, PT, R11.reuse, 0x2, PT ;  /* 0x000000020b00780c */ /* 0x040fe20003f25270 */
[----:B------:R-:W-:Y:S01]  /*3660*/  @!PT LDS RZ, [RZ] ;  /* 0x00000000fffff984 */ /* 0x000fe20000000800 */
[----:B------:R-:W-:Y:S01]  /*3670*/  @!PT LDS RZ, [RZ] ;  /* 0x00000000fffff984 */ /* 0x000fe20000000800 */
[----:B------:R-:W-:Y:S01]  /*3680*/  @!PT LDS RZ, [RZ] ;  /* 0x00000000fffff984 */ /* 0x000fe20000000800 */
[----:B------:R-:W-:Y:S01]  /*3690*/  @!PT LDS RZ, [RZ] ;  /* 0x00000000fffff984 */ /* 0x000fe20000000800 */
[----:B------:R3:W-:Y:S06]  /*36a0*/  MEMBAR.ALL.CTA ;  /* 0x0000000000007992 */ /* 0x0007ec0000008000 */
[----:B---3--:R-:W3:Y:S01]  /*36b0*/  FENCE.VIEW.ASYNC.S ;  /* 0x00000000000073c6 */ /* 0x008ee20000000000 */
[----:B------:R-:W-:Y:S01]  /*36c0*/  SEL R11, R11, RZ, P1 ;  /* 0x000000ff0b0b7207 */ /* 0x000fe20000800000 */
[----:B---3--:R3:W-:Y:S01]  /*36d0*/  SYNCS.ARRIVE.TRANS64.RED.A1T0 RZ, [R0+URZ], RZ ;  /* 0x000000ff00ff79a7 */ /* 0x0087e200081004ff */
[----:B--2---:R-:W-:-:S02]  /*36e0*/  LOP3.LUT P3, RZ, R6, 0x1, RZ, 0xc0, !PT ;  /* 0x0000000106ff7812 */ /* 0x004fc4000786c0ff */
[----:B------:R-:W-:-:S04]  /*36f0*/  SEL R5, RZ, 0x1, P1 ;  /* 0x00000001ff057807 */ /* 0x000fc80000800000 */
[----:B------:R-:W-:Y:S02]  /*3700*/  LOP3.LUT R10, R10, R5, RZ, 0x3c, !PT ;  /* 0x000000050a0a7212 */ /* 0x000fe400078e3cff */
[----:B---3--:R-:W-:-:S04]  /*3710*/  SEL R0, RZ, 0x1, P0 ;  /* 0x00000001ff007807 */ /* 0x008fc80000000000 */
[----:B------:R-:W-:Y:S01]  /*3720*/  LOP3.LUT R9, R9, R0, RZ, 0x3c, !PT ;  /* 0x0000000009097212 */ /* 0x000fe200078e3cff */
[----:B------:R-:W-:Y:S06]  /*3730*/  @P3 BRA `(.L_x_61) ;  /* 0xfffffffc002c3947 */ /* 0x000fec000383ffff */
[----:B------:R-:W-:Y:S01]  /*3740*/  ULEA UR4, UR5, UR6, 0x3 ;  /* 0x0000000605047291 */ /* 0x000fe2000f8e18ff */
[----:B------:R-:W-:-:S08]  /*3750*/  SHF.L.U32 R3, R12, 0x1f, RZ ;  /* 0x0000001f0c037819 */ /* 0x000fd000000006ff */
[----:B------:R-:W2:Y:S02]  /*3760*/  SYNCS.PHASECHK.TRANS64 P0, [UR4+0xf0], R3 ;  /* 0x0000f003ff0075a7 */ /* 0x000ea40008001004 */
[----:B--2---:R-:W-:Y:S05]  /*3770*/  @P0 BRA `(.L_x_62) ;  /* 0x0000000000080947 */ /* 0x004fea0003800000 */
[----:B------:R-:W2:Y:S02]  /*3780*/  SYNCS.PHASECHK.TRANS64.TRYWAIT P0, [UR4+0xf0], R3 ;  /* 0x0000f003ff0075a7 */ /* 0x000ea40008001104 */
[----:B--2---:R-:W-:Y:S05]  /*3790*/  @!P0 BRA `(.L_x_63) ;  /* 0x00000094004c8947 */ /* 0x004fea0003800000 */
.L_x_62:
[----:B------:R-:W-:-:S04]  /*37a0*/  UIADD3 UR7, UPT, UPT, UR5, 0x1, URZ ;  /* 0x0000000105077890 */ /* 0x000fc8000fffe0ff */
[----:B------:R-:W-:-:S04]  /*37b0*/  UISETP.NE.AND UP0, UPT, UR7, 0x2, UPT ;  /* 0x000000020700788c */ /* 0x000fc8000bf05270 */
[----:B------:R-:W-:Y:S02]  /*37c0*/  USEL UR8, URZ, 0x1, UP0 ;  /* 0x00000001ff087887 */ /* 0x000fe40008000000 */
[----:B------:R-:W-:-:S04]  /*37d0*/  USEL UR7, UR7, URZ, UP0 ;  /* 0x000000ff07077287 */ /* 0x000fc80008000000 */
[----:B------:R-:W-:Y:S01]  /*37e0*/  ULEA UR7, UR7, UR6, 0x3 ;  /* 0x0000000607077291 */ /* 0x000fe2000f8e18ff */
[----:B--2---:R-:W-:-:S04]  /*37f0*/  LOP3.LUT R3, R12, UR8, RZ, 0x3c, !PT ;  /* 0x000000080c037c12 */ /* 0x004fc8000f8e3cff */
[----:B------:R-:W-:-:S04]  /*3800*/  SHF.L.U32 R0, R3, 0x1f, RZ ;  /* 0x0000001f03007819 */ /* 0x000fc800000006ff */
[----:B------:R-:W2:Y:S02]  /*3810*/  SYNCS.PHASECHK.TRANS64 P0, [UR7+0xf0], R0 ;  /* 0x0000f000ff0075a7 */ /* 0x000ea40008001007 */
[----:B-12---:R-:W-:Y:S05]  /*3820*/  @P0 EXIT ;  /* 0x000000000000094d */ /* 0x006fea0003800000 */
[----:B------:R-:W-:Y:S02]  /*3830*/  SHF.L.U32 R3, R3, 0x1f, RZ ;  /* 0x0000001f03037819 */ /* 0x000fe400000006ff */
[----:B------:R-:W-:-:S07]  /*3840*/  MOV R0, UR7 ;  /* 0x0000000700007c02 */ /* 0x000fce0008000f00 */
.L_x_64:
[----:B-1----:R1:W2:Y:S02]  /*3850*/  SYNCS.PHASECHK.TRANS64.TRYWAIT P0, [R0+URZ+0xf0], R3 ;  /* 0x0000f003000075a7 */ /* 0x0022a400080011ff */
[----:B--2---:R-:W-:Y:S05]  /*3860*/  @!P0 NANOSLEEP.SYNCS 0x989680 ;  /* 0x009896800000895d */ /* 0x004fea0003900000 */
[----:B------:R-:W2:Y:S02]  /*3870*/  @!P0 SYNCS.PHASECHK.TRANS64 P0, [R0+URZ+0xf0], R3 ;  /* 0x0000f003000085a7 */ /* 0x000ea400080010ff */
[----:B--2---:R-:W-:Y:S05]  /*3880*/  @P0 EXIT ;  /* 0x000000000000094d */ /* 0x004fea0003800000 */
[----:B------:R-:W-:Y:S05]  /*3890*/  BRA `(.L_x_64) ;  /* 0xfffffffc00ec7947 */ /* 0x000fea000383ffff */
.L_x_57:
[----:B------:R-:W-:Y:S05]  /*38a0*/  BRA.U UP5, `(.L_x_65) ;  /* 0x0000001505207547 */ /* 0x000fea000b800000 */
[----:B------:R-:W2:Y:S01]  /*38b0*/  S2UR UR7, SR_CgaCtaId ;  /* 0x00000000000779c3 */ /* 0x000ea20000008800 */
[----:B------:R-:W-:Y:S01]  /*38c0*/  UMOV UR4, 0x40 ;  /* 0x0000004000047882 */ /* 0x000fe20000000000 */
[----:B------:R-:W-:Y:S01]  /*38d0*/  NOP ;  /* 0x0000000000007918 */ /* 0x000fe20000000000 */
[----:B------:R-:W-:Y:S01]  /*38e0*/  UMOV UR6, 0x400 ;  /* 0x0000040000067882 */ /* 0x000fe20000000000 */
[----:B--2---:R-:W-:Y:S02]  /*38f0*/  ULEA UR5, UR7, UR4, 0x18 ;  /* 0x0000000407057291 */ /* 0x004fe4000f8ec0ff */
[----:B------:R-:W-:-:S07]  /*3900*/  ULEA UR6, UR7, UR6, 0x18 ;  /* 0x0000000607067291 */ /* 0x000fce000f8ec0ff */
[----:B------:R-:W2:Y:S02]  /*3910*/  LDS.U8 R3, [UR5+0x1c] ;  /* 0x00001c05ff037984 */ /* 0x000ea40008000000 */
[----:B--2---:R-:W-:-:S13]  /*3920*/  ISETP.NE.AND P0, PT, R3, RZ, PT ;  /* 0x000000ff0300720c */ /* 0x004fda0003f05270 */
[----:B------:R-:W-:Y:S05]  /*3930*/  @P0 BRA `(.L_x_66) ;  /* 0x0000000400100947 */ /* 0x000fea0003800000 */
[----:B------:R-:W2:Y:S01]  /*3940*/  S2UR UR4, SR_CgaCtaId ;  /* 0x00000000000479c3 */ /* 0x000ea20000008800 */
[----:B------:R-:W-:Y:S02]  /*3950*/  UISETP.NE.U32.AND UP1, UPT, UR26, 0x1, UPT ;  /* 0x000000011a00788c */ /* 0x000fe4000bf25070 */
[----:B------:R-:W-:Y:S02]  /*3960*/  UIADD3 UR7, UPT, UPT, UR5, 0x8, URZ ;  /* 0x0000000805077890 */ /* 0x000fe4000fffe0ff */
[----:B--2---:R-:W-:-:S05]  /*3970*/  ULOP3.LUT UR8, UR4, 0x1, URZ, 0x3c, !UPT ;  /* 0x0000000104087892 */ /* 0x004fca000f8e3cff */
[----:B------:R-:W-:Y:S07]  /*3980*/  BRA.U !UP1, `(.L_x_67) ;  /* 0x00000001099c7547 */ /* 0x000fee000b800000 */
[----:B------:R-:W-:Y:S01]  /*3990*/  ELECT P0, URZ, PT ;  /* 0x0000000000ff782f */ /* 0x000fe20003800000 */
[----:B------:R-:W-:-:S12]  /*39a0*/  BSSY B0, `(.L_x_67) ;  /* 0x0000025000007945 */ /* 0x000fd80003800000 */
[----:B------:R-:W-:Y:S05]  /*39b0*/  @!P0 BRA `(.L_x_68) ;  /* 0x00000000008c8947 */ /* 0x000fea0003800000 */
[----:B------:R-:W-:-:S05]  /*39c0*/  UMOV UR4, 0x10 ;  /* 0x0000001000047882 */ /* 0x000fca0000000000 */
[----:B------:R-:W-:Y:S04]  /*39d0*/  DEPBAR.LE SB2, 0x36 ;  /* 0x0000ad800000791a */ /* 0x000fe80000000000 */
[----:B------:R-:W2:Y:S02]  /*39e0*/  UTCATOMSWS.2CTA.FIND_AND_SET.ALIGN UP0, UR4, UR4 ;  /* 0x00000004000475e3 */ /* 0x000ea40008200800 */
[----:B--2---:R-:W-:Y:S01]  /*39f0*/  MOV R10, UR4 ;  /* 0x00000004000a7c02 */ /* 0x004fe20008000f00 */
[----:B------:R-:W-:Y:S06]  /*3a00*/  BRA.U UP0, `(.L_x_69) ;  /* 0x0000000100187547 */ /* 0x000fec000b800000 */
.L_x_70:
[----:B------:R-:W-:Y:S05]  /*3a10*/  NANOSLEEP 0x64 ;  /* 0x000000640000795d */ /* 0x000fea0003800000 */
[----:B------:R-:W-:-:S05]  /*3a20*/  UMOV UR4, 0x10 ;  /* 0x0000001000047882 */ /* 0x000fca0000000000 */
[----:B------:R-:W-:Y:S04]  /*3a30*/  DEPBAR.LE SB2, 0x36 ;  /* 0x0000ad800000791a */ /* 0x000fe80000000000 */
[----:B------:R-:W2:Y:S02]  /*3a40*/  UTCATOMSWS.2CTA.FIND_AND_SET.ALIGN UP0, UR4, UR4 ;  /* 0x00000004000475e3 */ /* 0x000ea40008200800 */
[----:B--2---:R-:W-:Y:S01]  /*3a50*/  MOV R10, UR4 ;  /* 0x00000004000a7c02 */ /* 0x004fe20008000f00 */
[----:B------:R-:W-:Y:S05]  /*3a60*/  BRA.U !UP0, `(.L_x_70) ;  /* 0xfffffffd08e87547 */ /* 0x000fea000b83ffff */
.L_x_69:
[----:B------:R-:W2:Y:S01]  /*3a70*/  LDS R6, [UR5+0x10] ;  /* 0x00001005ff067984 */ /* 0x000ea20008000800 */
[----:B------:R-:W-:Y:S01]  /*3a80*/  IMAD.U32 R3, RZ, RZ, UR6 ;  /* 0x00000006ff037e24 */ /* 0x000fe2000f8e00ff */
[----:B------:R-:W-:-:S03]  /*3a90*/  MOV R4, UR8 ;  /* 0x0000000800047c02 */ /* 0x000fc60008000f00 */
[----:B------:R-:W-:Y:S01]  /*3aa0*/  VIADD R3, R3, 0x160 ;  /* 0x0000016003037836 */ /* 0x000fe20000000000 */
[----:B--2---:R-:W-:-:S04]  /*3ab0*/  SHF.L.U32 R6, R6, 0x1f, RZ ;  /* 0x0000001f06067819 */ /* 0x004fc800000006ff */
[----:B------:R-:W2:Y:S02]  /*3ac0*/  SYNCS.PHASECHK.TRANS64.TRYWAIT P0, [UR5+0x8], R6 ;  /* 0x00000806ff0075a7 */ /* 0x000ea40008001105 */
[----:B--2---:R-:W-:Y:S05]  /*3ad0*/  @P0 BRA `(.L_x_71) ;  /* 0x0000000000080947 */ /* 0x004fea0003800000 */
[----:B------:R-:W2:Y:S02]  /*3ae0*/  SYNCS.PHASECHK.TRANS64.TRYWAIT P0, [UR5+0x8], R6 ;  /* 0x00000806ff0075a7 */ /* 0x000ea40008001105 */
[----:B--2---:R-:W-:Y:S05]  /*3af0*/  @!P0 BRA `(.L_x_72) ;  /* 0x00000090008c8947 */ /* 0x004fea0003800000 */
.L_x_71:
[----:B------:R-:W-:Y:S01]  /*3b00*/  PRMT R4, R4, 0x654, R3 ;  /* 0x0000065404047816 */ /* 0x000fe20000000003 */
[----:B------:R-:W-:Y:S01]  /*3b10*/  HFMA2 R3, -RZ, RZ, 0, 5.9604644775390625e-08 ;  /* 0x00000001ff037431 */ /* 0x000fe200000001ff */
[----:B------:R-:W-:Y:S01]  /*3b20*/  UPRMT UR4, UR8, 0x654, UR7 ;  /* 0x0000065408047896 */ /* 0x000fe20008000007 */
[----:B------:R-:W-:Y:S02]  /*3b30*/  IMAD.MOV.U32 R7, RZ, RZ, 0xffff ;  /* 0x0000ffffff077424 */ /* 0x000fe400078e00ff */
[----:B--2---:R-:W-:Y:S02]  /*3b40*/  IMAD.MOV.U32 R6, RZ, RZ, 0x4 ;  /* 0x00000004ff067424 */ /* 0x004fe400078e00ff */
[----:B------:R-:W-:Y:S01]  /*3b50*/  IMAD.SHL.U32 R9, R10, 0x20, RZ ;  /* 0x000000200a097824 */ /* 0x000fe200078e00ff */
[----:B------:R-:W-:Y:S02]  /*3b60*/  MOV R5, UR4 ;  /* 0x0000000400057c02 */ /* 0x000fe40008000f00 */
[-C--:B------:R-:W-:Y:S01]  /*3b70*/  SHF.L.U32 R8, R7, R10.reuse, RZ ;  /* 0x0000000a07087219 */ /* 0x080fe200000006ff */
[----:B------:R2:W-:Y:S01]  /*3b80*/  SYNCS.ARRIVE.TRANS64.RED RZ, [UR4], R6 ;  /* 0x00000006ffff79a7 */ /* 0x0005e20008000404 */
[----:B------:R-:W-:Y:S01]  /*3b90*/  SHF.L.U32 R7, R3, R10, RZ ;  /* 0x0000000a03077219 */ /* 0x000fe200000006ff */
[----:B------:R2:W-:Y:S04]  /*3ba0*/  STS [UR6+0x160], R9 ;  /* 0x00016009ff007988 */ /* 0x0005e80008000806 */
[----:B------:R2:W-:Y:S04]  /*3bb0*/  STAS [R4.64], R10 ;  /* 0x0000000a04007dbd */ /* 0x0005e8000c0008ff */
[----:B------:R2:W-:Y:S04]  /*3bc0*/  ATOMS.OR RZ, [UR5+0x14], R8 ;  /* 0x00001408ffff798c */ /* 0x0005e8000b000005 */
[----:B------:R2:W-:Y:S04]  /*3bd0*/  ATOMS.OR RZ, [UR5+0x18], R7 ;  /* 0x00001807ffff798c */ /* 0x0005e8000b000005 */
[----:B------:R2:W-:Y:S02]  /*3be0*/  ATOMS.XOR RZ, [UR5+0x10], R3 ;  /* 0x00001003ffff798c */ /* 0x0005e4000b800005 */
.L_x_68:
[----:B-1----:R-:W-:Y:S05]  /*3bf0*/  BSYNC B0 ;  /* 0x0000000000007941 */ /* 0x002fea0003800000 */
.L_x_67:
[----:B------:R-:W-:Y:S05]  /*3c00*/  BRA.U UP1, `(.L_x_73) ;  /* 0x00000001016c7547 */ /* 0x000fea000b800000 */
[----:B------:R-:W-:-:S03]  /*3c10*/  UMOV UR4, 0xffffffff ;  /* 0xffffffff00047882 */ /* 0x000fc60000000000 */
[----:B------:R-:W-:Y:S05]  /*3c20*/  BRA.DIV UR4, `(.L_x_74) ;  /* 0x0000009204587947 */ /* 0x000fea000b800000 */
[----:B------:R-:W-:-:S13]  /*3c30*/  ELECT P6, URZ, PT ;  /* 0x0000000000ff782f */ /* 0x000fda00038c0000 */
.L_x_184:
[----:B------:R-:W-:Y:S05]  /*3c40*/  @!P6 BRA `(.L_x_73) ;  /* 0x00000000005ce947 */ /* 0x000fea0003800000 */
[----:B--2---:R-:W2:Y:S02]  /*3c50*/  LDS R4, [UR5+0x10] ;  /* 0x00001005ff047984 */ /* 0x004ea40008000800 */
[----:B--2---:R-:W-:-:S04]  /*3c60*/  SHF.L.U32 R4, R4, 0x1f, RZ ;  /* 0x0000001f04047819 */ /* 0x004fc800000006ff */
[----:B------:R-:W2:Y:S02]  /*3c70*/  SYNCS.PHASECHK.TRANS64.TRYWAIT P0, [UR5+0x8], R4 ;  /* 0x00000804ff0075a7 */ /* 0x000ea40008001105 */
[----:B--2---:R-:W-:Y:S05]  /*3c80*/  @P0 BRA `(.L_x_75) ;  /* 0x0000000000080947 */ /* 0x004fea0003800000 */
[----:B------:R-:W2:Y:S02]  /*3c90*/  SYNCS.PHASECHK.TRANS64.TRYWAIT P0, [UR5+0x8], R4 ;  /* 0x00000804ff0075a7 */ /* 0x000ea40008001105 */
[----:B--2---:R-:W-:Y:S05]  /*3ca0*/  @!P0 BRA `(.L_x_76) ;  /* 0x0000009000588947 */ /* 0x004fea0003800000 */
.L_x_75:
[----:B------:R-:W3:Y:S01]  /*3cb0*/  LDS R6, [UR6+0x160] ;  /* 0x00016006ff067984 */ /* 0x000ee20008000800 */
[----:B--2---:R-:W-:Y:S02]  /*3cc0*/  HFMA2 R3, -RZ, RZ, 0, 5.9604644775390625e-08 ;  /* 0x00000001ff037431 */ /* 0x004fe400000001ff */
[----:B------:R-:W-:Y:S01]  /*3cd0*/  IMAD.MOV.U32 R4, RZ, RZ, 0xffff ;  /* 0x0000ffffff047424 */ /* 0x000fe200078e00ff */
[----:B------:R-:W-:Y:S01]  /*3ce0*/  UPRMT UR4, UR8, 0x654, UR7 ;  /* 0x0000065408047896 */ /* 0x000fe20008000007 */
[----:B---3--:R-:W-:-:S03]  /*3cf0*/  IMAD.SHL.U32 R5, R6, 0x20, RZ ;  /* 0x0000002006057824 */ /* 0x008fc600078e00ff */
[-C--:B------:R-:W-:Y:S02]  /*3d00*/  SHF.L.U32 R4, R4, R6.reuse, RZ ;  /* 0x0000000604047219 */ /* 0x080fe400000006ff */
[----:B------:R-:W-:Y:S01]  /*3d10*/  SHF.L.U32 R6, R3, R6, RZ ;  /* 0x0000000603067219 */ /* 0x000fe200000006ff */
[----:B------:R3:W-:Y:S04]  /*3d20*/  STS [UR6+0x160], R5 ;  /* 0x00016005ff007988 */ /* 0x0007e80008000806 */
[----:B------:R3:W-:Y:S04]  /*3d30*/  ATOMS.OR RZ, [UR5+0x14], R4 ;  /* 0x00001404ffff798c */ /* 0x0007e8000b000005 */
[----:B------:R3:W-:Y:S01]  /*3d40*/  ATOMS.OR RZ, [UR5+0x18], R6 ;  /* 0x00001806ffff798c */ /* 0x0007e2000b000005 */
[----:B------:R-:W-:Y:S03]  /*3d50*/  SYNCS.ARRIVE.TRANS64.RED.A1T0 RZ, [UR4], RZ ;  /* 0x000000ffffff79a7 */ /* 0x000fe60008100404 */
[----:B------:R3:W-:Y:S01]  /*3d60*/  ATOMS.XOR RZ, [UR5+0x10], R3 ;  /* 0x00001003ffff798c */ /* 0x0007e2000b800005 */
[----:B------:R-:W-:Y:S05]  /*3d70*/  BRA `(.L_x_73) ;  /* 0x0000000000107947 */ /* 0x000fea0003800000 */
.L_x_66:
[----:B------:R-:W-:Y:S02]  /*3d80*/  MOV R3, 0xffffffff ;  /* 0xffffffff00037802 */ /* 0x000fe40000000f00 */
[----:B------:R-:W-:-:S03]  /*3d90*/  MOV R4, 0x3dc0 ;  /* 0x00003dc000047802 */ /* 0x000fc60000000f00 */
[----:B------:R2:W-:Y:S04]  /*3da0*/  STS [UR6+0x160], R3 ;  /* 0x00016003ff007988 */ /* 0x0005e80008000806 */
[----:B-12--5:R-:W-:Y:S05]  /*3db0*/  CALL.REL.NOINC `($__internal_1_$__cuda_sm10x_tcgen05_guardrail_trap_phase_invalid_during_alloc) ;  /* 0x0000009800007944 */ /* 0x026fea0003c00000 */
.L_x_73:
[----:B------:R-:W-:Y:S05]  /*3dc0*/  WARPSYNC.ALL ;  /* 0x0000000000007948 */ /* 0x000fea0003800000 */
[----:B------:R-:W4:Y:S01]  /*3dd0*/  S2UR UR4, SR_CgaCtaId ;  /* 0x00000000000479c3 */ /* 0x000f220000008800 */
[----:B------:R-:W-:Y:S01]  /*3de0*/  UMOV UR25, 0x400 ;  /* 0x0000040000197882 */ /* 0x000fe20000000000 */
[----:B------:R-:W-:-:S06]  /*3df0*/  NOP ;  /* 0x0000000000007918 */ /* 0x000fcc0000000000 */
[----:B------:R-:W-:Y:S08]  /*3e00*/  BAR.ARV 0x6, 0xa0 ;  /* 0x0182800000007b1d */ /* 0x000ff00000002000 */
[----:B--23--:R-:W2:Y:S01]  /*3e10*/  LDC R4, c[0x0][0x38c] ;  /* 0x0000e300ff047b82 */ /* 0x00cea20000000800 */
[----:B------:R-:W-:Y:S02]  /*3e20*/  LOP3.LUT R0, R0, 0xffff, RZ, 0xc0, !PT ;  /* 0x0000ffff00007812 */ /* 0x000fe400078ec0ff */
[----:B------:R-:W-:Y:S01]  /*3e30*/  CS2R R8, SRZ ;  /* 0x0000000000087805 */ /* 0x000fe2000001ff00 */
[----:B------:R-:W-:Y:S01]  /*3e40*/  UISETP.NE.AND UP3, UPT, UR26, URZ, UPT ;  /* 0x000000ff1a00728c */ /* 0x000fe2000bf65270 */
[----:B------:R-:W-:Y:S01]  /*3e50*/  R2UR UR45, R0 ;  /* 0x00000000002d72ca */ /* 0x000fe200000e0000 */
[----:B------:R-:W-:Y:S01]  /*3e60*/  UMOV UR39, 0x1 ;  /* 0x0000000100277882 */ /* 0x000fe20000000000 */
[----:B------:R-:W-:Y:S01]  /*3e70*/  UMOV UR42, URZ ;  /* 0x000000ff002a7c82 */ /* 0x000fe20008000000 */
[----:B------:R-:W-:Y:S01]  /*3e80*/  UMOV UR30, URZ ;  /* 0x000000ff001e7c82 */ /* 0x000fe20008000000 */
[----:B------:R-:W-:Y:S01]  /*3e90*/  UMOV UR28, URZ ;  /* 0x000000ff001c7c82 */ /* 0x000fe20008000000 */
[----:B----4-:R-:W-:-:S04]  /*3ea0*/  ULEA UR25, UR4, UR25, 0x18 ;  /* 0x0000001904197291 */ /* 0x010fc8000f8ec0ff */
[----:B------:R-:W-:Y:S02]  /*3eb0*/  UIADD3 UR6, UPT, UPT, UR25, 0x10800, URZ ;  /* 0x0001080019067890 */ /* 0x000fe4000fffe0ff */
[----:B------:R-:W-:Y:S02]  /*3ec0*/  UIADD3 UR5, UPT, UPT, UR25, 0x22800, URZ ;  /* 0x0002280019057890 */ /* 0x000fe4000fffe0ff */
[----:B------:R-:W-:Y:S01]  /*3ed0*/  UIADD3 UR4, UPT, UPT, UR25, 0x34800, URZ ;  /* 0x0003480019047890 */ /* 0x000fe2000fffe0ff */
[----:B------:R-:W3:Y:S01]  /*3ee0*/  LDS R3, [UR25+0x160] ;  /* 0x00016019ff037984 */ /* 0x000ee20008000800 */
[----:B------:R-:W-:Y:S02]  /*3ef0*/  UIADD3 UR7, UPT, UPT, UR25, 0x35a00, URZ ;  /* 0x00035a0019077890 */ /* 0x000fe4000fffe0ff */
[----:B------:R-:W-:Y:S02]  /*3f00*/  USHF.R.U32.HI UR8, URZ, 0x4, UR6 ;  /* 0x00000004ff087899 */ /* 0x000fe40008011606 */
[----:B------:R-:W-:Y:S01]  /*3f10*/  USHF.R.U32.HI UR6, URZ, 0x4, UR5 ;  /* 0x00000004ff067899 */ /* 0x000fe20008011605 */
[----:B--2---:R-:W-:Y:S01]  /*3f20*/  VIADD R4, R4, 0x7f ;  /* 0x0000007f04047836 */ /* 0x004fe20000000000 */
[----:B------:R-:W-:-:S02]  /*3f30*/  USHF.R.U32.HI UR5, URZ, 0x4, UR4 ;  /* 0x00000004ff057899 */ /* 0x000fc40008011604 */
[----:B------:R-:W-:Y:S02]  /*3f40*/  USHF.R.U32.HI UR4, URZ, 0x4, UR7 ;  /* 0x00000004ff047899 */ /* 0x000fe40008011607 */
[----:B------:R-:W-:Y:S02]  /*3f50*/  ULOP3.LUT UR6, UR6, 0x3fff, URZ, 0xc0, !UPT ;  /* 0x00003fff06067892 */ /* 0x000fe4000f8ec0ff */
[----:B------:R-:W-:Y:S02]  /*3f60*/  ULOP3.LUT UR5, UR5, 0x3fff, URZ, 0xc0, !UPT ;  /* 0x00003fff05057892 */ /* 0x000fe4000f8ec0ff */
[----:B------:R-:W-:Y:S02]  /*3f70*/  ULOP3.LUT UR4, UR4, 0x3fff, URZ, 0xc0, !UPT ;  /* 0x00003fff04047892 */ /* 0x000fe4000f8ec0ff */
[----:B------:R-:W-:Y:S02]  /*3f80*/  ULOP3.LUT UR8, UR8, 0x3fff, URZ, 0xc0, !UPT ;  /* 0x00003fff08087892 */ /* 0x000fe4000f8ec0ff */
[----:B------:R-:W-:-:S02]  /*3f90*/  ULOP3.LUT UR36, UR6, 0x10000, URZ, 0xfc, !UPT ;  /* 0x0001000006247892 */ /* 0x000fc4000f8efcff */
[----:B------:R-:W-:Y:S02]  /*3fa0*/  ULOP3.LUT UR37, UR5, 0x10000, URZ, 0xfc, !UPT ;  /* 0x0001000005257892 */ /* 0x000fe4000f8efcff */
[----:B------:R-:W-:Y:S02]  /*3fb0*/  ULOP3.LUT UR38, UR4, 0x10000, URZ, 0xfc, !UPT ;  /* 0x0001000004267892 */ /* 0x000fe4000f8efcff */
[----:B------:R-:W-:Y:S02]  /*3fc0*/  ULOP3.LUT UR27, UR8, 0x10000, URZ, 0xfc, !UPT ;  /* 0x00010000081b7892 */ /* 0x000fe4000f8efcff */
[----:B------:R-:W-:Y:S01]  /*3fd0*/  UIADD3 UR47, UPT, UPT, UR25, 0x100, URZ ;  /* 0x00000100192f7890 */ /* 0x000fe2000fffe0ff */
[----:B---3--:R-:W-:Y:S02]  /*3fe0*/  R2UR UR22, R3 ;  /* 0x00000000031672ca */ /* 0x008fe400000e0000 */
[----:B------:R-:W-:-:S04]  /*3ff0*/  SHF.R.S32.HI R3, RZ, 0x1f, R4 ;  /* 0x0000001fff037819 */ /* 0x000fc80000011404 */
[----:B------:R-:W-:-:S04]  /*4000*/  LEA.HI R3, R3, R4, RZ, 0x7 ;  /* 0x0000000403037211 */ /* 0x000fc800078f38ff */
[----:B------:R-:W-:-:S03]  /*4010*/  SHF.R.S32.HI R3, RZ, 0x7, R3 ;  /* 0x00000007ff037819 */ /* 0x000fc60000011403 */
[----:B------:R-:W-:Y:S01]  /*4020*/  UIADD3 UR34, UPT, UPT, UR22, 0x1c0, URZ ;  /* 0x000001c016227890 */ /* 0x000fe2000fffe0ff */
[----:B-1----:R-:W-:Y:S01]  /*4030*/  R2UR UR44, R3 ;  /* 0x00000000032c72ca */ /* 0x002fe200000e0000 */
[----:B------:R-:W-:Y:S01]  /*4040*/  UIADD3 UR35, UPT, UPT, UR22, 0x1c4, URZ ;  /* 0x000001c416237890 */ /* 0x000fe2000fffe0ff */
[----:B------:R-:W-:Y:S01]  /*4050*/  IMAD.MOV.U32 R3, RZ, RZ, RZ ;  /* 0x000000ffff037224 */ /* 0x000fe200078e00ff */
[----:B------:R-:W-:Y:S02]  /*4060*/  UIADD3 UR32, UPT, UPT, UR22, -0x7ffffe40, URZ ;  /* 0x800001c016207890 */ /* 0x000fe4000fffe0ff */
[----:B------:R-:W-:Y:S02]  /*4070*/  UIADD3 UR33, UPT, UPT, UR22, -0x7ffffe3c, URZ ;  /* 0x800001c416217890 */ /* 0x000fe4000fffe0ff */
[----:B------:R-:W-:Y:S02]  /*4080*/  USHF.R.U32.HI UR6, URZ, 0x11, UR34 ;  /* 0x00000011ff067899 */ /* 0x000fe40008011622 */
[----:B------:R-:W-:-:S02]  /*4090*/  USHF.R.U32.HI UR5, URZ, 0x1a, UR35 ;  /* 0x0000001aff057899 */ /* 0x000fc40008011623 */
[----:B------:R-:W-:Y:S02]  /*40a0*/  USHF.R.U32.HI UR4, URZ, 0x11, UR32 ;  /* 0x00000011ff047899 */ /* 0x000fe40008011620 */
[----:B------:R-:W-:Y:S02]  /*40b0*/  USHF.R.U32.HI UR7, URZ, 0x1a, UR33 ;  /* 0x0000001aff077899 */ /* 0x000fe40008011621 */
[----:B------:R-:W-:Y:S02]  /*40c0*/  ULOP3.LUT UR8, UR6, 0x6000, URZ, 0xc0, !UPT ;  /* 0x0000600006087892 */ /* 0x000fe4000f8ec0ff */
[----:B------:R-:W-:Y:S02]  /*40d0*/  ULOP3.LUT UR6, UR5, 0x30, URZ, 0xc0, !UPT ;  /* 0x0000003005067892 */ /* 0x000fe4000f8ec0ff */
[----:B------:R-:W-:Y:S02]  /*40e0*/  ULOP3.LUT UR5, UR4, 0x6000, URZ, 0xc0, !UPT ;  /* 0x0000600004057892 */ /* 0x000fe4000f8ec0ff */
[----:B------:R-:W-:-:S02]  /*40f0*/  ULOP3.LUT UR4, UR7, 0x30, URZ, 0xc0, !UPT ;  /* 0x0000003007047892 */ /* 0x000fc4000f8ec0ff */
[----:B------:R-:W-:Y:S02]  /*4100*/  ULOP3.LUT UR8, UR8, 0x10c0, URZ, 0xfc, !UPT ;  /* 0x000010c008087892 */ /* 0x000fe4000f8efcff */
[----:B------:R-:W-:Y:S02]  /*4110*/  ULOP3.LUT UR6, UR6, 0x480, URZ, 0xfc, !UPT ;  /* 0x0000048006067892 */ /* 0x000fe4000f8efcff */
[----:B------:R-:W-:Y:S02]  /*4120*/  ULOP3.LUT UR5, UR5, 0x10c0, URZ, 0xfc, !UPT ;  /* 0x000010c005057892 */ /* 0x000fe4000f8efcff */
[----:B------:R-:W-:Y:S02]  /*4130*/  ULOP3.LUT UR40, UR4, 0x480, URZ, 0xfc, !UPT ;  /* 0x0000048004287892 */ /* 0x000fe4000f8efcff */
[----:B------:R-:W-:Y:S02]  /*4140*/  UPRMT UR43, UR6, 0x5410, UR8 ;  /* 0x00005410062b7896 */ /* 0x000fe40008000008 */
[----:B------:R-:W-:-:S02]  /*4150*/  UPRMT UR41, UR40, 0x5410, UR5 ;  /* 0x0000541028297896 */ /* 0x000fc40008000005 */
[----:B------:R-:W-:Y:S01]  /*4160*/  UIADD3 UR46, UPT, UPT, UR44, -0x1, URZ ;  /* 0xffffffff2c2e7890 */ /* 0x000fe2000fffe0ff */
[----:B------:R-:W-:Y:S01]  /*4170*/  UMOV UR4, URZ ;  /* 0x000000ff00047c82 */ /* 0x000fe20008000000 */
[----:B------:R-:W-:Y:S01]  /*4180*/  UMOV UR40, URZ ;  /* 0x000000ff00287c82 */ /* 0x000fe20008000000 */
[----:B------:R-:W-:Y:S02]  /*4190*/  UMOV UR31, UR43 ;  /* 0x0000002b001f7c82 */ /* 0x000fe40008000000 */
[----:B------:R-:W-:-:S07]  /*41a0*/  UMOV UR29, UR41 ;  /* 0x00000029001d7c82 */ /* 0x000fce0008000000 */
.L_x_87:
[C---:B------:R-:W-:Y:S02]  /*41b0*/  LEA R0, R9.reuse, UR25, 0x3 ;  /* 0x0000001909007c11 */ /* 0x040fe4000f8e18ff */
[----:B------:R-:W-:Y:S02]  /*41c0*/  SHF.L.U32 R5, R8, 0x1f, RZ ;  /* 0x0000001f08057819 */ /* 0x000fe400000006ff */
[----:B------:R-:W-:Y:S02]  /*41d0*/  LEA R4, R9, UR25, 0x4 ;  /* 0x0000001909047c11 */ /* 0x000fe4000f8e20ff */
[----:B------:R-:W1:Y:S02]  /*41e0*/  SYNCS.PHASECHK.TRANS64.TRYWAIT P0, [R0+URZ+0xe0], R5 ;  /* 0x0000e005000075a7 */ /* 0x000e6400080011ff */
[----:B-12---:R-:W-:Y:S05]  /*41f0*/  @!P0 BRA `(.L_x_77) ;  /* 0x0000008c001c8947 */ /* 0x006fea0003800000 */
.L_x_185:
[----:B-1----:R-:W1:Y:S01]  /*4200*/  LDS.128 R4, [R4+0x140] ;  /* 0x0001400004047984 */ /* 0x002e620000000c00 */
[----:B------:R-:W-:Y:S02]  /*4210*/  VIADD R0, R0, 0xf0 ;  /* 0x000000f000007836 */ /* 0x000fe40000000000 */
[----:B------:R-:W-:Y:S01]  /*4220*/  VIADD R9, R9, 0x1 ;  /* 0x0000000109097836 */ /* 0x000fe20000000000 */
[----:B------:R-:W-:Y:S01]  /*4230*/  @!PT LDS RZ, [RZ] ;  /* 0x00000000fffff984 */ /* 0x000fe20000000800 */
[----:B------:R-:W-:Y:S01]  /*4240*/  @!PT LDS RZ, [RZ] ;  /* 0x00000000fffff984 */ /* 0x000fe20000000800 */
[----:B------:R-:W-:Y:S01]  /*4250*/  @!PT LDS RZ, [RZ] ;  /* 0x00000000fffff984 */ /* 0x000fe20000000800 */
[----:B------:R-:W-:Y:S01]  /*4260*/  @!PT LDS RZ, [RZ] ;  /* 0x00000000fffff984 */ /* 0x000fe20000000800 */
[----:B------:R2:W-:Y:S06]  /*4270*/  MEMBAR.ALL.CTA ;  /* 0x0000000000007992 */ /* 0x0005ec0000008000 */
[----:B--2---:R-:W2:Y:S01]  /*4280*/  FENCE.VIEW.ASYNC.S ;  /* 0x00000000000073c6 */ /* 0x004ea20000000000 */
[----:B------:R-:W-:-:S04]  /*4290*/  PRMT R0, RZ, 0x654, R0 ;  /* 0x00000654ff007816 */ /* 0x000fc80000000000 */
[----:B--2---:R2:W-:Y:S01]  /*42a0*/  SYNCS.ARRIVE.TRANS64.RED.A1T0 RZ, [R0+URZ], RZ ;  /* 0x000000ff00ff79a7 */ /* 0x0045e200081004ff */
[----:B-1----:R-:W-:Y:S01]  /*42b0*/  LOP3.LUT P2, RZ, R6, 0x1, RZ, 0xc0, !PT ;  /* 0x0000000106ff7812 */ /* 0x002fe2000784c0ff */
[----:B--2---:R-:W-:-:S12]  /*42c0*/  BRA.U UP3, `(.L_x_78) ;  /* 0x0000000503c47547 */ /* 0x004fd8000b800000 */
[----:B------:R-:W1:Y:S01]  /*42d0*/  LDCU UR7, c[0x0][0x38c] ;  /* 0x00007180ff0777ac */ /* 0x000e620008000800 */
[----:B------:R-:W-:Y:S01]  /*42e0*/  ULOP3.LUT UR26, UR39, 0x1, URZ, 0x3c, !UPT ;  /* 0x00000001271a7892 */ /* 0x000fe2000f8e3cff */
[----:B------:R-:W-:Y:S01]  /*42f0*/  UMOV UR19, URZ ;  /* 0x000000ff00137c82 */ /* 0x000fe20008000000 */
[----:B------:R-:W-:Y:S02]  /*4300*/  UMOV UR6, 0x1 ;  /* 0x0000000100067882 */ /* 0x000fe40000000000 */
[----:B------:R-:W-:Y:S01]  /*4310*/  UIMAD UR26, UR26, 0xc0, UR22 ;  /* 0x000000c01a1a78a4 */ /* 0x000fe2000f8e0216 */
[----:B------:R-:W-:Y:S01]  /*4320*/  UMOV UR21, UR4 ;  /* 0x0000000400157c82 */ /* 0x000fe20008000000 */
[----:B------:R-:W-:Y:S01]  /*4330*/  UMOV UR20, UR44 ;  /* 0x0000002c00147c82 */ /* 0x000fe20008000000 */
[----:B-1----:R-:W-:-:S09]  /*4340*/  UISETP.GE.AND UP0, UPT, UR7, 0x1, UPT ;  /* 0x000000010700788c */ /* 0x002fd2000bf06270 */
[----:B------:R-:W-:Y:S05]  /*4350*/  BRA.U !UP0, `(.L_x_79) ;  /* 0x0000000108c87547 */ /* 0x000fea000b800000 */
[----:B------:R-:W-:Y:S01]  /*4360*/  ULEA UR5, UR4, UR25, 0x3 ;  /* 0x0000001904057291 */ /* 0x000fe2000f8e18ff */
[----:B------:R-:W-:-:S08]  /*4370*/  SHF.L.U32 R5, R3, 0x1f, RZ ;  /* 0x0000001f03057819 */ /* 0x000fd000000006ff */
[----:B------:R-:W1:Y:S02]  /*4380*/  SYNCS.PHASECHK.TRANS64.TRYWAIT P0, [UR5], R5 ;  /* 0x00000005ff0075a7 */ /* 0x000e640008001105 */
[----:B-1----:R-:W-:Y:S05]  /*4390*/  @P0 BRA `(.L_x_80) ;  /* 0x0000000000080947 */ /* 0x002fea0003800000 */
[----:B------:R-:W1:Y:S02]  /*43a0*/  SYNCS.PHASECHK.TRANS64.TRYWAIT P0, [UR5], R5 ;  /* 0x00000005ff0075a7 */ /* 0x000e640008001105 */
[----:B-1----:R-:W-:Y:S05]  /*43b0*/  @!P0 BRA `(.L_x_81) ;  /* 0x0000008800c08947 */ /* 0x002fea0003800000 */
.L_x_80:
[----:B------:R-:W-:Y:S01]  /*43c0*/  UISETP.GE.U32.AND UP1, UPT, UR7, 0x81, UPT ;  /* 0x000000810700788c */ /* 0x000fe2000bf26070 */
[----:B-1----:R-:W-:Y:S01]  /*43d0*/  IMAD.U32 R0, RZ, RZ, UR39 ;  /* 0x00000027ff007e24 */ /* 0x002fe2000f8e00ff */
[----:B------:R-:W-:Y:S02]  /*43e0*/  UIADD3 UR21, UPT, UPT, UR4, 0x1, URZ ;  /* 0x0000000104157890 */ /* 0x000fe4000fffe0ff */
[----:B------:R-:W-:Y:S02]  /*43f0*/  ULEA UR8, UR4, UR38, 0x6 ;  /* 0x0000002604087291 */ /* 0x000fe4000f8e30ff */
[----:B------:R-:W-:Y:S01]  /*4400*/  UISETP.NE.AND UP0, UPT, UR21, 0x9, UPT ;  /* 0x000000091500788c */ /* 0x000fe2000bf05270 */
[----:B------:R-:W-:Y:S01]  /*4410*/  PLOP3.LUT P1, PT, PT, PT, UP1, 0x80, 0x8 ;  /* 0x000000000008781c */ /* 0x000fe20003f2f018 */
[----:B------:R-:W-:Y:S01]  /*4420*/  ULEA UR12, UR4, UR37, 0x5 ;  /* 0x00000025040c7291 */ /* 0x000fe2000f8e28ff */
[----:B------:R-:W-:Y:S01]  /*4430*/  SHF.L.U32 R5, R0, 0x1f, RZ ;  /* 0x0000001f00057819 */ /* 0x000fe200000006ff */
[----:B------:R-:W-:-:S02]  /*4440*/  USEL UR6, URZ, 0x1, UP0 ;  /* 0x00000001ff067887 */ /* 0x000fc40008000000 */
[----:B------:R-:W-:Y:S02]  /*4450*/  USEL UR21, UR21, URZ, UP0 ;  /* 0x000000ff15157287 */ /* 0x000fe40008000000 */
[----:B------:R-:W-:Y:S02]  /*4460*/  UIADD3 UR10, UPT, UPT, UR8, 0x20, URZ ;  /* 0x00000020080a7890 */ /* 0x000fe4000fffe0ff */
[----:B------:R-:W-:Y:S01]  /*4470*/  @UP1 ULEA UR7, UR21, UR25, 0x3 ;  /* 0x0000001915071291 */ /* 0x000fe2000f8e18ff */
[----:B------:R-:W-:Y:S01]  /*4480*/  LOP3.LUT R3, R3, UR6, RZ, 0x3c, !PT ;  /* 0x0000000603037c12 */ /* 0x000fe2000f8e3cff */
[----:B------:R-:W-:Y:S01]  /*4490*/  UMOV UR13, 0x4008 ;  /* 0x00004008000d7882 */ /* 0x000fe20000000000 */
[----:B------:R-:W-:Y:S01]  /*44a0*/  UMOV UR9, 0x4008 ;  /* 0x0000400800097882 */ /* 0x000fe20000000000 */
[----:B------:R-:W-:Y:S01]  /*44b0*/  UMOV UR11, 0x4008 ;  /* 0x00004008000b7882 */ /* 0x000fe20000000000 */
[----:B------:R-:W-:Y:S01]  /*44c0*/  @P1 SHF.L.U32 R4, R3, 0x1f, RZ ;  /* 0x0000001f03041819 */ /* 0x000fe200000006ff */
[----:B------:R-:W-:-:S03]  /*44d0*/  UMOV UR6, 0x1 ;  /* 0x0000000100067882 */ /* 0x000fc60000000000 */
[----:B------:R-:W1:Y:S01]  /*44e0*/  @P1 SYNCS.PHASECHK.TRANS64.TRYWAIT P0, [UR7], R4 ;  /* 0x00000004ff0015a7 */ /* 0x000e620008001107 */
[----:B------:R2:W-:Y:S01]  /*44f0*/  UTCCP.T.S.2CTA.4x32dp128bit tmem[UR22+0x1c0], gdesc[UR12] ;  /* 0x0001c00c160079e7 */ /* 0x0005e20009300000 */
[----:B------:R2:W-:Y:S01]  /*4500*/  UTCCP.T.S.2CTA.4x32dp128bit tmem[UR22+0x1c4], gdesc[UR8] ;  /* 0x0001c408160079e7 */ /* 0x0005e20009300000 */
[----:B------:R2:W-:Y:S01]  /*4510*/  UTCCP.T.S.2CTA.4x32dp128bit tmem[UR22+0x1c8], gdesc[UR10] ;  /* 0x0001c80a160079e7 */ /* 0x0005e20009300000 */
[----:B------:R-:W3:Y:S01]  /*4520*/  SYNCS.PHASECHK.TRANS64.TRYWAIT P3, [UR25+0x108], R5 ;  /* 0x00010805ff0075a7 */ /* 0x000ee20008061119 */
[----:B-1----:R-:W-:Y:S01]  /*4530*/  @P1 VOTEU.ANY UP0, P0 ;  /* 0x0000000000ff1886 */ /* 0x002fe20000000100 */
[----:B------:R-:W-:Y:S01]  /*4540*/  @UP1 USEL UR6, URZ, 0x1, !UP0 ;  /* 0x00000001ff061887 */ /* 0x000fe2000c000000 */
[----:B--23--:R-:W-:Y:S11]  /*4550*/  @!P3 BRA `(.L_x_82) ;  /* 0x000000880070b947 */ /* 0x00cff60003800000 */
.L_x_188:
[----:B------:R-:W-:Y:S01]  /*4560*/  ELECT P0, URZ, PT ;  /* 0x0000000000ff782f */ /* 0x000fe20003800000 */
[----:B------:R-:W-:Y:S02]  /*4570*/  ULEA UR8, UR4, UR36, 0x9 ;  /* 0x0000002404087291 */ /* 0x000fe4000f8e48ff */
[----:B------:R-:W-:Y:S02]  /*4580*/  ULEA UR4, UR4, UR27, 0x9 ;  /* 0x0000001b04047291 */ /* 0x000fe4000f8e48ff */
[----:B------:R-:W-:Y:S02]  /*4590*/  UIADD3 UR12, UPT, UPT, UR8, 0x2, URZ ;  /* 0x00000002080c7890 */ /* 0x000fe4000fffe0ff */
[----:B------:R-:W-:Y:S02]  /*45a0*/  UIADD3 UR10, UPT, UPT, UR4, 0x2, URZ ;  /* 0x00000002040a7890 */ /* 0x000fe4000fffe0ff */
[----:B------:R-:W-:Y:S01]  /*45b0*/  UIADD3 UR7, UPT, UPT, UR5, 0x48, URZ ;  /* 0x0000004805077890 */ /* 0x000fe2000fffe0ff */
[----:B------:R-:W-:-:S03]  /*45c0*/  UMOV UR9, 0x80004020 ;  /* 0x8000402000097882 */ /* 0x000fc60000000000 */
[----:B-1----:R-:W-:Y:S01]  /*45d0*/  @P0 LOP3.LUT R0, R2, 0xffff, RZ, 0xc0, !PT ;  /* 0x0000ffff02000812 */ /* 0x002fe200078ec0ff */
[----:B------:R-:W-:Y:S01]  /*45e0*/  UMOV UR5, 0x80004020 ;  /* 0x8000402000057882 */ /* 0x000fe20000000000 */
[----:B------:R-:W-:Y:S01]  /*45f0*/  UMOV UR13, 0x80004020 ;  /* 0x80004020000d7882 */ /* 0x000fe20000000000 */
[----:B------:R-:W-:Y:S01]  /*4600*/  UMOV UR11, 0x80004020 ;  /* 0x80004020000b7882 */ /* 0x000fe20000000000 */
[----:B------:R-:W-:Y:S01]  /*4610*/  @P0 R2UR UR14, R0 ;  /* 0x00000000000e02ca */ /* 0x000fe200000e0000 */
[----:B------:R1:W-:Y:S01]  /*4620*/  UTCOMMA.2CTA gdesc[UR4], gdesc[UR8], tmem[UR26], tmem[UR42], idesc[UR43], tmem[UR34], !UPT ;  /* 0xc0222a08040075ea */ /* 0x0003e2000fa0001a */
[----:B------:R1:W-:Y:S01]  /*4630*/  UTCOMMA.2CTA gdesc[UR10], gdesc[UR12], tmem[UR26], tmem[UR40], idesc[UR41], tmem[UR32], UPT ;  /* 0xc020280c0a0075ea */ /* 0x0003e2000ba0001a */
[----:B------:R-:W-:Y:S01]  /*4640*/  UMOV UR19, 0x1 ;  /* 0x0000000100137882 */ /* 0x000fe20000000000 */
[----:B------:R-:W-:-:S09]  /*4650*/  UMOV UR20, UR46 ;  /* 0x0000002e00147c82 */ /* 0x000fd20008000000 */
[----:B------:R1:W-:Y:S01]  /*4660*/  UTCBAR.2CTA.MULTICAST [UR7], URZ, UR14 ;  /* 0x000000ff070073e9 */ /* 0x0003e2000820080e */
[----:B------:R-:W-:Y:S01]  /*4670*/  NOP ;  /* 0x0000000000007918 */ /* 0x000fe20000000000 */
.L_x_79:
[----:B------:R-:W-:-:S09]  /*4680*/  UISETP.GE.AND UP0, UPT, UR20, 0x1, UPT ;  /* 0x000000011400788c */ /* 0x000fd2000bf06270 */
[----:B------:R-:W-:Y:S05]  /*4690*/  BRA.U !UP0, `(.L_x_83) ;  /* 0x0000000108c87547 */ /* 0x000fea000b800000 */
[----:B-1----:R-:W-:-:S05]  /*46a0*/  UMOV UR7, UR21 ;  /* 0x0000001500077c82 */ /* 0x002fca0008000000 */
.L_x_86:
[----:B------:R-:W-:Y:S02]  /*46b0*/  UISETP.NE.AND UP0, UPT, UR6, URZ, UPT ;  /* 0x000000ff0600728c */ /* 0x000fe4000bf05270 */
[----:B------:R-:W-:Y:S07]  /*46c0*/  ULEA UR6, UR7, UR25, 0x3 ;  /* 0x0000001907067291 */ /* 0x000fee000f8e18ff */
[----:B------:R-:W-:Y:S05]  /*46d0*/  BRA.U UP0, `(.L_x_84) ;  /* 0x00000001000c7547 */ /* 0x000fea000b800000 */
[----:B------:R-:W-:Y:S04]  /*46e0*/  SHF.L.U32 R5, R3, 0x1f, RZ ;  /* 0x0000001f03057819 */ /* 0x000fe800000006ff */
[----:B------:R-:W1:Y:S02]  /*46f0*/  SYNCS.PHASECHK.TRANS64.TRYWAIT P0, [UR6], R5 ;  /* 0x00000005ff0075a7 */ /* 0x000e640008001106 */
[----:B-1----:R-:W-:Y:S05]  /*4700*/  @!P0 BRA `(.L_x_85) ;  /* 0x00000088001c8947 */ /* 0x002fea0003800000 */
.L_x_84:
[----:B------:R-:W-:Y:S02]  /*4710*/  UISETP.NE.AND UP1, UPT, UR20, 0x1, UPT ;  /* 0x000000011400788c */ /* 0x000fe4000bf25270 */
[----:B------:R-:W-:Y:S01]  /*4720*/  UIADD3 UR4, UPT, UPT, UR7, 0x1, URZ ;  /* 0x0000000107047890 */ /* 0x000fe2000fffe0ff */
[----:B------:R-:W-:Y:S03]  /*4730*/  ELECT P3, URZ, PT ;  /* 0x0000000000ff782f */ /* 0x000fe60003860000 */
[----:B------:R-:W-:Y:S01]  /*4740*/  UISETP.NE.AND UP0, UPT, UR4, 0x9, UPT ;  /* 0x000000090400788c */ /* 0x000fe2000bf05270 */
[----:B------:R-:W-:Y:S01]  /*4750*/  PLOP3.LUT P1, PT, PT, PT, UP1, 0x80, 0x8 ;  /* 0x000000000008781c */ /* 0x000fe20003f2f018 */
[----:B------:R-:W-:Y:S02]  /*4760*/  ULEA UR10, UR7, UR38, 0x6 ;  /* 0x00000026070a7291 */ /* 0x000fe4000f8e30ff */
[----:B------:R-:W-:Y:S02]  /*4770*/  USEL UR5, URZ, 0x1, UP0 ;  /* 0x00000001ff057887 */ /* 0x000fe40008000000 */
[----:B------:R-:W-:Y:S02]  /*4780*/  USEL UR21, UR4, URZ, UP0 ;  /* 0x000000ff04157287 */ /* 0x000fe40008000000 */
[----:B------:R-:W-:Y:S02]  /*4790*/  ULEA UR8, UR7, UR36, 0x9 ;  /* 0x0000002407087291 */ /* 0x000fe4000f8e48ff */
[----:B------:R-:W-:Y:S01]  /*47a0*/  @UP1 ULEA UR4, UR21, UR25, 0x3 ;  /* 0x0000001915041291 */ /* 0x000fe2000f8e18ff */
[----:B------:R-:W-:Y:S01]  /*47b0*/  LOP3.LUT R3, R3, UR5, RZ, 0x3c, !PT ;  /* 0x0000000503037c12 */ /* 0x000fe2000f8e3cff */
[----:B------:R-:W-:Y:S01]  /*47c0*/  ULEA UR18, UR7, UR37, 0x5 ;  /* 0x0000002507127291 */ /* 0x000fe2000f8e28ff */
[----:B-1----:R-:W-:Y:S01]  /*47d0*/  @P3 LOP3.LUT R0, R2, 0xffff, RZ, 0xc0, !PT ;  /* 0x0000ffff02003812 */ /* 0x002fe200078ec0ff */
[----:B------:R-:W-:Y:S01]  /*47e0*/  UISETP.NE.U32.AND UP0, UPT, UR19, URZ, UPT ;  /* 0x000000ff1300728c */ /* 0x000fe2000bf05070 */
[----:B------:R-:W-:Y:S01]  /*47f0*/  @P1 SHF.L.U32 R4, R3, 0x1f, RZ ;  /* 0x0000001f03041819 */ /* 0x000fe200000006ff */
[----:B------:R-:W-:Y:S01]  /*4800*/  UIADD3 UR16, UPT, UPT, UR10, 0x20, URZ ;  /* 0x000000200a107890 */ /* 0x000fe2000fffe0ff */
[----:B------:R-:W-:Y:S01]  /*4810*/  @P3 R2UR UR23, R0 ;  /* 0x00000000001732ca */ /* 0x000fe200000e0000 */
[----:B------:R-:W-:Y:S01]  /*4820*/  UIADD3 UR14, UPT, UPT, UR8, 0x2, URZ ;  /* 0x00000002080e7890 */ /* 0x000fe2000fffe0ff */
[----:B------:R-:W1:Y:S01]  /*4830*/  @P1 SYNCS.PHASECHK.TRANS64.TRYWAIT P0, [UR4], R4 ;  /* 0x00000004ff0015a7 */ /* 0x000e620008001104 */
[----:B------:R-:W-:Y:S02]  /*4840*/  ULEA UR4, UR7, UR27, 0x9 ;  /* 0x0000001b07047291 */ /* 0x000fe4000f8e48ff */
[----:B------:R-:W-:Y:S02]  /*4850*/  UIADD3 UR24, UPT, UPT, UR6, 0x48, URZ ;  /* 0x0000004806187890 */ /* 0x000fe4000fffe0ff */
[----:B------:R-:W-:Y:S01]  /*4860*/  UIADD3 UR12, UPT, UPT, UR4, 0x2, URZ ;  /* 0x00000002040c7890 */ /* 0x000fe2000fffe0ff */
[----:B------:R-:W-:Y:S01]  /*4870*/  UMOV UR19, 0x4008 ;  /* 0x0000400800137882 */ /* 0x000fe20000000000 */
[----:B------:R-:W-:Y:S01]  /*4880*/  UMOV UR11, 0x4008 ;  /* 0x00004008000b7882 */ /* 0x000fe20000000000 */
[----:B------:R2:W-:Y:S01]  /*4890*/  UTCCP.T.S.2CTA.4x32dp128bit tmem[UR22+0x1c0], gdesc[UR18] ;  /* 0x0001c012160079e7 */ /* 0x0005e20009300000 */
[----:B------:R3:W-:Y:S01]  /*48a0*/  UTCCP.T.S.2CTA.4x32dp128bit tmem[UR22+0x1c4], gdesc[UR10] ;  /* 0x0001c40a160079e7 */ /* 0x0007e20009300000 */
[----:B------:R-:W-:Y:S01]  /*48b0*/  UMOV UR17, 0x4008 ;  /* 0x0000400800117882 */ /* 0x000fe20000000000 */
[----:B------:R-:W-:Y:S01]  /*48c0*/  UMOV UR9, 0x80004020 ;  /* 0x8000402000097882 */ /* 0x000fe20000000000 */
[----:B------:R3:W-:Y:S01]  /*48d0*/  UTCCP.T.S.2CTA.4x32dp128bit tmem[UR22+0x1c8], gdesc[UR16] ;  /* 0x0001c810160079e7 */ /* 0x0007e20009300000 */
[----:B------:R-:W-:Y:S01]  /*48e0*/  UMOV UR5, 0x80004020 ;  /* 0x8000402000057882 */ /* 0x000fe20000000000 */
[----:B------:R-:W-:Y:S01]  /*48f0*/  UMOV UR15, 0x80004020 ;  /* 0x80004020000f7882 */ /* 0x000fe20000000000 */
[----:B------:R3:W-:Y:S01]  /*4900*/  UTCOMMA.2CTA gdesc[UR4], gdesc[UR8], tmem[UR26], tmem[UR30], idesc[UR31], tmem[UR34], UP0 ;  /* 0xc0221e08040075ea */ /* 0x0007e2000820001a */
[----:B------:R-:W-:Y:S02]  /*4910*/  UISETP.GT.U32.AND UP0, UPT, UR20, 0x1, UPT ;  /* 0x000000011400788c */ /* 0x000fe4000bf04070 */
[----:B------:R-:W-:Y:S01]  /*4920*/  UIADD3 UR20, UPT, UPT, UR20, -0x1, URZ ;  /* 0xffffffff14147890 */ /* 0x000fe2000fffe0ff */
[----:B------:R-:W-:Y:S01]  /*4930*/  UMOV UR13, 0x80004020 ;  /* 0x80004020000d7882 */ /* 0x000fe20000000000 */
[----:B------:R-:W-:Y:S01]  /*4940*/  UMOV UR6, 0x1 ;  /* 0x0000000100067882 */ /* 0x000fe20000000000 */
[----:B------:R3:W-:Y:S01]  /*4950*/  UTCOMMA.2CTA gdesc[UR12], gdesc[UR14], tmem[UR26], tmem[UR28], idesc[UR29], tmem[UR32], UPT ;  /* 0xc0201c0e0c0075ea */ /* 0x0007e2000ba0001a */
[----:B------:R3:W-:Y:S01]  /*4960*/  UTCBAR.2CTA.MULTICAST [UR24], URZ, UR23 ;  /* 0x000000ff180073e9 */ /* 0x0007e20008200817 */
[----:B------:R-:W-:Y:S01]  /*4970*/  UMOV UR7, UR21 ;  /* 0x0000001500077c82 */ /* 0x000fe20008000000 */
[----:B--2---:R-:W-:Y:S01]  /*4980*/  UMOV UR19, 0x1 ;  /* 0x0000000100137882 */ /* 0x004fe20000000000 */
[----:B-1----:R-:W-:Y:S01]  /*4990*/  @P1 VOTEU.ANY UP2, P0 ;  /* 0x0000000000ff1886 */ /* 0x002fe20000040100 */
[----:B------:R-:W-:Y:S01]  /*49a0*/  @UP1 USEL UR6, URZ, 0x1, !UP2 ;  /* 0x00000001ff061887 */ /* 0x000fe2000d000000 */
[----:B---3--:R-:W-:Y:S11]  /*49b0*/  BRA.U UP0, `(.L_x_86) ;  /* 0xfffffffd003c7547 */ /* 0x008ff6000b83ffff */
.L_x_83:
[----:B------:R2:W-:Y:S01]  /*49c0*/  UTCBAR.2CTA.MULTICAST [UR47], URZ, UR45 ;  /* 0x000000ff2f0073e9 */ /* 0x0005e2000820082d */
[----:B-1----:R-:W-:-:S04]  /*49d0*/  UMOV UR4, UR21 ;  /* 0x0000001500047c82 */ /* 0x002fc80008000000 */
.L_x_78:
[----:B------:R-:W-:Y:S01]  /*49e0*/  ISETP.NE.AND P0, PT, R9, 0x2, PT ;  /* 0x000000020900780c */ /* 0x000fe20003f05270 */
[----:B------:R-:W-:-:S03]  /*49f0*/  ULOP3.LUT UR39, UR39, 0x1, URZ, 0x3c, !UPT ;  /* 0x0000000127277892 */ /* 0x000fc6000f8e3cff */
[----:B------:R-:W-:Y:S02]  /*4a00*/  SEL R5, RZ, 0x1, P0 ;  /* 0x00000001ff057807 */ /* 0x000fe40000000000 */
[----:B------:R-:W-:Y:S02]  /*4a10*/  SEL R9, R9, RZ, P0 ;  /* 0x000000ff09097207 */ /* 0x000fe40000000000 */
[----:B------:R-:W-:Y:S01]  /*4a20*/  LOP3.LUT R8, R8, R5, RZ, 0x3c, !PT ;  /* 0x0000000508087212 */ /* 0x000fe200078e3cff */
[----:B------:R-:W-:Y:S06]  /*4a30*/  @P2 BRA `(.L_x_87) ;  /* 0xfffffff400dc2947 */ /* 0x000fec000383ffff */
[----:B------:R-:W1:Y:S01]  /*4a40*/  S2UR UR6, SR_CgaCtaId ;  /* 0x00000000000679c3 */ /* 0x000e620000008800 */
[----:B------:R-:W-:Y:S01]  /*4a50*/  ELECT P0, URZ, PT ;  /* 0x0000000000ff782f */ /* 0x000fe20003800000 */
[----:B------:R-:W-:Y:S01]  /*4a60*/  IMAD.MOV.U32 R0, RZ, RZ, 0x1 ;  /* 0x00000001ff007424 */ /* 0x000fe200078e00ff */
[----:B------:R-:W-:Y:S01]  /*4a70*/  UMOV UR4, 0x40 ;  /* 0x0000004000047882 */ /* 0x000fe20000000000 */
[----:B------:R-:W-:-:S04]  /*4a80*/  SHF.L.U32 R3, RZ, 0x1f, RZ ;  /* 0x0000001fff037819 */ /* 0x000fc800000006ff */
[----:B------:R-:W-:Y:S01]  /*4a90*/  UVIRTCOUNT.DEALLOC.SMPOOL 0x80 ;  /* 0x000000800000784c */ /* 0x000fe20000000000 */
[----:B-1----:R-:W-:-:S09]  /*4aa0*/  ULEA UR6, UR6, UR4, 0x18 ;  /* 0x0000000406067291 */ /* 0x002fd2000f8ec0ff */
[----:B------:R1:W-:Y:S01]  /*4ab0*/  @P0 STS.U8 [UR6+0x1c], R0 ;  /* 0x00001c00ff000988 */ /* 0x0003e20008000006 */
[----:B------:R-:W3:Y:S02]  /*4ac0*/  SYNCS.PHASECHK.TRANS64.TRYWAIT P0, [UR25+0x130], R3 ;  /* 0x00013003ff0075a7 */ /* 0x000ee40008001119 */
[----:B-1-3--:R-:W-:Y:S05]  /*4ad0*/  @!P0 BRA `(.L_x_88) ;  /* 0x0000008400408947 */ /* 0x00afea0003800000 */
.L_x_191:
[----:B------:R-:W-:Y:S01]  /*4ae0*/  NOP ;  /* 0x0000000000007918 */ /* 0x000fe20000000000 */
[----:B-1----:R-:W1:Y:S01]  /*4af0*/  LDS R0, [UR6+0x14] ;  /* 0x00001406ff007984 */ /* 0x002e620008000800 */
[----:B------:R-:W-:Y:S01]  /*4b00*/  ULOP3.LUT UR4, UR22, 0xffff, URZ, 0xc0, !UPT ;  /* 0x0000ffff16047892 */ /* 0x000fe2000f8ec0ff */
[----:B------:R-:W-:Y:S01]  /*4b10*/  UMOV UR5, 0xffff ;  /* 0x0000ffff00057882 */ /* 0x000fe20000000000 */
[----:B------:R-:W-:Y:S02]  /*4b20*/  UMOV UR7, 0x1 ;  /* 0x0000000100077882 */ /* 0x000fe40000000000 */
[----:B------:R-:W-:-:S04]  /*4b30*/  USHF.R.U32.HI UR4, URZ, 0x5, UR4 ;  /* 0x00000005ff047899 */ /* 0x000fc80008011604 */
[----:B------:R-:W-:Y:S02]  /*4b40*/  USHF.L.U32 UR5, UR5, UR4, URZ ;  /* 0x0000000405057299 */ /* 0x000fe400080006ff */
[----:B------:R-:W-:-:S04]  /*4b50*/  USHF.L.U32 UR4, UR7, UR4, URZ ;  /* 0x0000000407047299 */ /* 0x000fc800080006ff */
[----:B-1----:R-:W-:-:S04]  /*4b60*/  LOP3.LUT R0, R0, UR5, RZ, 0xc0, !PT ;  /* 0x0000000500007c12 */ /* 0x002fc8000f8ec0ff */
[----:B------:R-:W-:-:S13]  /*4b70*/  ISETP.NE.AND P0, PT, R0, UR5, PT ;  /* 0x0000000500007c0c */ /* 0x000fda000bf05270 */
[----:B------:R-:W-:Y:S05]  /*4b80*/  @P0 BRA `(.L_x_89) ;  /* 0x0000000000580947 */ /* 0x000fea0003800000 */
[----:B------:R-:W1:Y:S02]  /*4b90*/  LDS R0, [UR6+0x18] ;  /* 0x00001806ff007984 */ /* 0x000e640008000800 */
[----:B-1----:R-:W-:-:S04]  /*4ba0*/  LOP3.LUT R0, R0, UR4, RZ, 0xc0, !PT ;  /* 0x0000000400007c12 */ /* 0x002fc8000f8ec0ff */
[----:B------:R-:W-:-:S13]  /*4bb0*/  ISETP.NE.AND P0, PT, R0, UR4, PT ;  /* 0x0000000400007c0c */ /* 0x000fda000bf05270 */
[----:B------:R-:W-:Y:S05]  /*4bc0*/  @P0 BRA `(.L_x_90) ;  /* 0x00000000003c0947 */ /* 0x000fea0003800000 */
[----:B------:R-:W1:Y:S01]  /*4bd0*/  S2R R2, SR_LANEID ;  /* 0x0000000000027919 */ /* 0x000e620000000000 */
[----:B------:R-:W-:Y:S01]  /*4be0*/  ULOP3.LUT UR5, URZ, UR5, URZ, 0x33, !UPT ;  /* 0x00000005ff057292 */ /* 0x000fe2000f8e33ff */
[----:B------:R-:W-:Y:S01]  /*4bf0*/  LOP3.LUT R4, RZ, UR4, RZ, 0x33, !PT ;  /* 0x00000004ff047c12 */ /* 0x000fe2000f8e33ff */
[----:B------:R-:W-:Y:S02]  /*4c00*/  VOTEU.ANY UR4, UPT, PT ;  /* 0x0000000000047886 */ /* 0x000fe400038e0100 */
[----:B------:R-:W-:Y:S01]  /*4c10*/  UFLO.U32 UR4, UR4 ;  /* 0x00000004000472bd */ /* 0x000fe200080e0000 */
[----:B------:R-:W3:Y:S01]  /*4c20*/  REDUX UR7, R4 ;  /* 0x00000000040773c4 */ /* 0x000ee20000000000 */
[----:B------:R-:W-:-:S06]  /*4c30*/  IMAD.U32 R0, RZ, RZ, UR5 ;  /* 0x00000005ff007e24 */ /* 0x000fcc000f8e00ff */
[----:B------:R4:W-:Y:S01]  /*4c40*/  UTCATOMSWS.AND URZ, UR5 ;  /* 0x0000000500ff79e3 */ /* 0x0009e20008000000 */
[----:B------:R-:W2:Y:S01]  /*4c50*/  REDUX UR8, R0 ;  /* 0x00000000000873c4 */ /* 0x000ea20000000000 */
[----:B-1----:R-:W-:Y:S01]  /*4c60*/  ISETP.EQ.U32.AND P0, PT, R2, UR4, PT ;  /* 0x0000000402007c0c */ /* 0x002fe2000bf02070 */
[----:B---3--:R-:W-:Y:S01]  /*4c70*/  IMAD.U32 R2, RZ, RZ, UR7 ;  /* 0x00000007ff027e24 */ /* 0x008fe2000f8e00ff */
[----:B--2---:R-:W-:-:S11]  /*4c80*/  MOV R3, UR8 ;  /* 0x0000000800037c02 */ /* 0x004fd60008000f00 */
[----:B------:R4:W-:Y:S04]  /*4c90*/  @P0 ATOMS.AND RZ, [UR6+0x14], R3 ;  /* 0x00001403ffff098c */ /* 0x0009e8000a800006 */
[----:B------:R4:W-:Y:S01]  /*4ca0*/  @P0 ATOMS.AND RZ, [UR6+0x18], R2 ;  /* 0x00001802ffff098c */ /* 0x0009e2000a800006 */
[----:B------:R-:W-:Y:S05]  /*4cb0*/  BRA `(.L_x_91) ;  /* 0x0000000000147947 */ /* 0x000fea0003800000 */
.L_x_90:
[----:B------:R-:W-:Y:S02]  /*4cc0*/  MOV R2, 0x4ce0 ;  /* 0x00004ce000027802 */ /* 0x000fe40000000f00 */
[----:B--2--5:R-:W-:Y:S05]  /*4cd0*/  CALL.REL.NOINC `($__internal_0_$__cuda_sm10x_tcgen05_guardrail_trap_col_being_dealloced_not_returned_by_alloc) ;  /* 0x00000088002c7944 */ /* 0x024fea0003c00000 */
[----:B------:R-:W-:Y:S05]  /*4ce0*/  BRA `(.L_x_91) ;  /* 0x0000000000087947 */ /* 0x000fea0003800000 */
.L_x_89:
[----:B------:R-:W-:Y:S02]  /*4cf0*/  MOV R2, 0x4d10 ;  /* 0x00004d1000027802 */ /* 0x000fe40000000f00 */
[----:B--2--5:R-:W-:Y:S05]  /*4d00*/  CALL.REL.NOINC `($__internal_2_$__cuda_sm10x_tcgen05_guardrail_trap_unallocated_columns_being_dealloced) ;  /* 0x0000008800387944 */ /* 0x024fea0003c00000 */
.L_x_91:
[----:B------:R-:W-:Y:S01]  /*4d10*/  NOP ;  /* 0x0000000000007918 */ /* 0x000fe20000000000 */
[----:B----4-:R-:W-:Y:S05]  /*4d20*/  EXIT ;  /* 0x000000000000794d */ /* 0x010fea0003800000 */
.L_x_65:
[----:B------:R-:W-:-:S09]  /*4d30*/  UISETP.NE.OR UP0, UPT, UR21, 0x3, !UP4 ;  /* 0x000000031500788c */ /* 0x000fd2000e705670 */
[----:B------:R-:W-:Y:S05]  /*4d40*/  BRA.U UP0, `(.L_x_92) ;  /* 0x0000001100c87547 */ /* 0x000fea000b800000 */
[----:B------:R-:W2:Y:S01]  /*4d50*/  LDCU.64 UR4, c[0x0][0xc88] ;  /* 0x00019100ff0477ac */ /* 0x000ea20008000a00 */
[----:B------:R-:W3:Y:S01]  /*4d60*/  S2UR UR10, SR_CgaCtaId ;  /* 0x00000000000a79c3 */ /* 0x000ee20000008800 */
[----:B------:R-:W-:Y:S02]  /*4d70*/  HFMA2 R9, -RZ, RZ, 0, 0 ;  /* 0x00000000ff097431 */ /* 0x000fe400000001ff */
[----:B------:R-:W-:Y:S01]  /*4d80*/  IMAD.MOV.U32 R11, RZ, RZ, 0x1 ;  /* 0x00000001ff0b7424 */ /* 0x000fe200078e00ff */
[----:B------:R-:W4:Y:S01]  /*4d90*/  LDCU UR37, c[0x0][0x370] ;  /* 0x00006e00ff2577ac */ /* 0x000f220008000800 */
[----:B------:R-:W-:Y:S01]  /*4da0*/  IMAD.MOV.U32 R10, RZ, RZ, RZ ;  /* 0x000000ffff0a7224 */ /* 0x000fe200078e00ff */
[----:B------:R-:W-:Y:S01]  /*4db0*/  MOV R3, 0x4000 ;  /* 0x0000400000037802 */ /* 0x000fe20000000f00 */
[----:B------:R-:W4:Y:S01]  /*4dc0*/  LDCU.128 UR40, c[0x0][0xf10] ;  /* 0x0001e200ff2877ac */ /* 0x000f220008000c00 */
[----:B------:R-:W1:Y:S01]  /*4dd0*/  LDC.64 R12, c[0x0][0x348] ;  /* 0x0000d200ff0c7b82 */ /* 0x000e620000000a00 */
[----:B------:R-:W3:Y:S01]  /*4de0*/  LDCU UR31, c[0x0][0x374] ;  /* 0x00006e80ff1f77ac */ /* 0x000ee20008000800 */
[----:B------:R-:W3:Y:S01]  /*4df0*/  LDCU.64 UR38, c[0x0][0xc90] ;  /* 0x00019200ff2677ac */ /* 0x000ee20008000a00 */
[----:B------:R-:W3:Y:S01]  /*4e00*/  LDCU UR15, c[0x0][0xf0c] ;  /* 0x0001e180ff0f77ac */ /* 0x000ee20008000800 */
[----:B--2---:R-:W-:Y:S01]  /*4e10*/  UISETP.NE.U32.AND UP0, UPT, UR4, URZ, UPT ;  /* 0x000000ff0400728c */ /* 0x004fe2000bf05070 */
[----:B------:R-:W2:Y:S01]  /*4e20*/  LDCU UR53, c[0x0][0xf20] ;  /* 0x0001e400ff3577ac */ /* 0x000ea20008000800 */
[----:B------:R-:W2:Y:S01]  /*4e30*/  LDCU UR4, c[0x0][0xf30] ;  /* 0x0001e600ff0477ac */ /* 0x000ea20008000800 */
[----:B------:R-:W-:Y:S01]  /*4e40*/  UMOV UR21, 0x400 ;  /* 0x0000040000157882 */ /* 0x000fe20000000000 */
[----:B----4-:R-:W-:-:S02]  /*4e50*/  UIMAD.WIDE.U32 UR6, UR37, UR40, URZ ;  /* 0x00000028250672a5 */ /* 0x010fc4000f8e00ff */
[----:B---3--:R-:W-:Y:S02]  /*4e60*/  UIMAD.WIDE.U32 UR8, UR31, UR43, URZ ;  /* 0x0000002b1f0872a5 */ /* 0x008fe4000f8e00ff */
[----:B------:R-:W-:Y:S02]  /*4e70*/  ULEA UR21, UR10, UR21, 0x18 ;  /* 0x000000150a157291 */ /* 0x000fe4000f8ec0ff */
[----:B------:R-:W-:Y:S02]  /*4e80*/  UISETP.NE.U32.AND UP6, UPT, UR38, URZ, UPT ;  /* 0x000000ff2600728c */ /* 0x000fe4000bfc5070 */
[----:B------:R-:W-:Y:S02]  /*4e90*/  UIADD3 UR46, UPT, UPT, UR21, 0xa8, URZ ;  /* 0x000000a8152e7890 */ /* 0x000fe4000fffe0ff */
[----:B------:R-:W-:Y:S02]  /*4ea0*/  UIADD3 UR33, UPT, UPT, UR21, 0x90, URZ ;  /* 0x0000009015217890 */ /* 0x000fe4000fffe0ff */
[----:B------:R-:W-:-:S02]  /*4eb0*/  UIADD3 UR25, UPT, UPT, UR21, 0x98, URZ ;  /* 0x0000009815197890 */ /* 0x000fc4000fffe0ff */
[----:B------:R-:W-:Y:S02]  /*4ec0*/  UIADD3 UR17, UPT, UPT, UR21, 0xa0, URZ ;  /* 0x000000a015117890 */ /* 0x000fe4000fffe0ff */
[----:B------:R-:W-:Y:S02]  /*4ed0*/  UISETP.NE.AND.EX UP5, UPT, UR5, URZ, UPT, UP0 ;  /* 0x000000ff0500728c */ /* 0x000fe4000bfa5300 */
[----:B------:R-:W-:Y:S01]  /*4ee0*/  UISETP.NE.AND UP0, UPT, UR45, 0x1, UPT ;  /* 0x000000012d00788c */ /* 0x000fe2000bf05270 */
[----:B------:R-:W-:Y:S01]  /*4ef0*/  UMOV UR51, UR7 ;  /* 0x0000000700337c82 */ /* 0x000fe20008000000 */
[----:B------:R-:W-:Y:S01]  /*4f00*/  UMOV UR50, UR9 ;  /* 0x0000000900327c82 */ /* 0x000fe20008000000 */
[----:B------:R-:W-:Y:S01]  /*4f10*/  UISETP.NE.AND UP0, UPT, UR15, 0x1, UPT ;  /* 0x000000010f00788c */ /* 0x000fe2000bf05270 */
[----:B------:R-:W-:Y:S01]  /*4f20*/  UMOV UR29, URZ ;  /* 0x000000ff001d7c82 */ /* 0x000fe20008000000 */
[----:B------:R-:W-:Y:S02]  /*4f30*/  UPLOP3.LUT UP4, UPT, UPT, UPT, UPT, 0x40, 0x4 ;  /* 0x000000000004789c */ /* 0x000fe40003f8e870 */
[----:B------:R-:W-:Y:S01]  /*4f40*/  UISETP.GE.AND UP2, UPT, UR45, 0x1, UPT ;  /* 0x000000012d00788c */ /* 0x000fe2000bf46270 */
[----:B------:R-:W3:Y:S01]  /*4f50*/  LDCU.64 UR22, c[0x0][0xf28] ;  /* 0x0001e500ff1677ac */ /* 0x000ee20008000a00 */
[----:B------:R-:W-:-:S02]  /*4f60*/  UISETP.NE.AND.EX UP6, UPT, UR39, URZ, UPT, UP6 ;  /* 0x000000ff2700728c */ /* 0x000fc4000bfc5360 */
[----:B------:R-:W-:Y:S02]  /*4f70*/  UPRMT UR46, UR10, 0x654, UR46 ;  /* 0x000006540a2e7896 */ /* 0x000fe4000800002e */
[----:B------:R-:W-:Y:S02]  /*4f80*/  UPRMT UR49, UR10, 0x654, UR33 ;  /* 0x000006540a317896 */ /* 0x000fe40008000021 */
[----:B------:R-:W-:Y:S02]  /*4f90*/  UPRMT UR48, UR10, 0x654, UR25 ;  /* 0x000006540a307896 */ /* 0x000fe40008000019 */
[----:B------:R-:W-:Y:S02]  /*4fa0*/  UPRMT UR47, UR10, 0x654, UR17 ;  /* 0x000006540a2f7896 */ /* 0x000fe40008000011 */
[----:B------:R-:W-:Y:S02]  /*4fb0*/  USHF.R.U32.HI UR51, URZ, UR41, UR51 ;  /* 0x00000029ff337299 */ /* 0x000fe40008011633 */
[----:B--2---:R-:W-:-:S02]  /*4fc0*/  USHF.R.U32.HI UR50, URZ, UR53, UR50 ;  /* 0x00000035ff327299 */ /* 0x004fc40008011632 */
[----:B------:R-:W-:Y:S02]  /*4fd0*/  UISETP.NE.AND UP0, UPT, UR42, 0x1, UPT ;  /* 0x000000012a00788c */ /* 0x000fe4000bf05270 */
[----:B-1----:R-:W-:-:S11]  /*4fe0*/  UISETP.NE.AND UP3, UPT, UR4, 0x1, UPT ;  /* 0x000000010400788c */ /* 0x002fd6000bf65270 */
.L_x_103:
[C---:B------:R-:W-:Y:S02]  /*4ff0*/  LEA R8, R10.reuse, UR21, 0x3 ;  /* 0x000000150a087c11 */ /* 0x040fe4000f8e18ff */
[----:B------:R-:W-:Y:S02]  /*5000*/  SHF.L.U32 R5, R9, 0x1f, RZ ;  /* 0x0000001f09057819 */ /* 0x000fe400000006ff */
[----:B------:R-:W-:Y:S02]  /*5010*/  LEA R6, R10, UR21, 0x4 ;  /* 0x000000150a067c11 */ /* 0x000fe4000f8e20ff */
[----:B-1----:R-:W1:Y:S02]  /*5020*/  SYNCS.PHASECHK.TRANS64.TRYWAIT P0, [R8+URZ+0xe0], R5 ;  /* 0x0000e005080075a7 */ /* 0x002e6400080011ff */
[----:B-1----:R-:W-:Y:S05]  /*5030*/  @!P0 BRA `(.L_x_93) ;  /* 0x0000008000008947 */ /* 0x002fea0003800000 */
.L_x_192:
[----:B-1----:R-:W1:Y:S01]  /*5040*/  LDS.128 R4, [R6+0x140] ;  /* 0x0001400006047984 */ /* 0x002e620000000c00 */
[----:B------:R-:W-:Y:S01]  /*5050*/  UISETP.GE.AND UP0, UPT, UR45, 0x1, UPT ;  /* 0x000000012d00788c */ /* 0x000fe2000bf06270 */
[----:B------:R-:W-:Y:S01]  /*5060*/  @!PT LDS RZ, [RZ] ;  /* 0x00000000fffff984 */ /* 0x000fe20000000800 */
[----:B------:R-:W-:Y:S01]  /*5070*/  @!PT LDS RZ, [RZ] ;  /* 0x00000000fffff984 */ /* 0x000fe20000000800 */
[----:B------:R-:W-:Y:S01]  /*5080*/  @!PT LDS RZ, [RZ] ;  /* 0x00000000fffff984 */ /* 0x000fe20000000800 */
[----:B------:R-:W-:Y:S01]  /*5090*/  @!PT LDS RZ, [RZ] ;  /* 0x00000000fffff984 */ /* 0x000fe20000000800 */
[----:B------:R2:W-:Y:S06]  /*50a0*/  MEMBAR.ALL.CTA ;  /* 0x0000000000007992 */ /* 0x0005ec0000008000 */
[----:B--2---:R-:W2:Y:S01]  /*50b0*/  FENCE.VIEW.ASYNC.S ;  /* 0x00000000000073c6 */ /* 0x004ea20000000000 */
[----:B-1----:R-:W-:Y:S11]  /*50c0*/  LOP3.LUT P0, RZ, R6, 0x1, RZ, 0xc0, !PT ;  /* 0x0000000106ff7812 */ /* 0x002ff6000780c0ff */
[----:B------:R-:W-:Y:S02]  /*50d0*/  @!UPT UIADD3 URZ, UPT, UPT, URZ, URZ, URZ ;  /* 0x000000fffffff290 */ /* 0x000fe4000fffe0ff */
[----:B--2---:R-:W-:Y:S01]  /*50e0*/  VOTEU.ANY UP2, P0 ;  /* 0x0000000000ff7886 */ /* 0x004fe20000040100 */
[----:B------:R-:W-:Y:S11]  /*50f0*/  PLOP3.LUT P0, PT, PT, PT, UP2, 0x80, 0x8 ;  /* 0x000000000008781c */ /* 0x000ff60003f0f028 */
[----:B------:R-:W-:Y:S02]  /*5100*/  @!UPT UIADD3 URZ, UPT, UPT, URZ, URZ, URZ ;  /* 0x000000fffffff290 */ /* 0x000fe4000fffe0ff */
[----:B------:R-:W-:Y:S02]  /*5110*/  @P0 SHF.R.U32.HI R0, RZ, 0x10, R5 ;  /* 0x00000010ff000819 */ /* 0x000fe40000011605 */
[----:B------:R-:W-:Y:S02]  /*5120*/  @P0 MOV R2, R4 ;  /* 0x0000000400020202 */ /* 0x000fe40000000f00 */
[----:B------:R-:W-:Y:S01]  /*5130*/  @P0 R2UR UR4, R0 ;  /* 0x00000000000402ca */ /* 0x000fe200000e0000 */
[----:B------:R-:W-:Y:S01]  /*5140*/  VIADD R0, R8, 0xf0 ;  /* 0x000000f008007836 */ /* 0x000fe20000000000 */
[----:B------:R-:W-:Y:S02]  /*5150*/  @P0 LOP3.LUT R4, R5, 0xffff, RZ, 0xc0, !PT ;  /* 0x0000ffff05040812 */ /* 0x000fe400078ec0ff */
[----:B------:R-:W-:Y:S02]  /*5160*/  @P0 R2UR UR6, R2 ;  /* 0x00000000020602ca */ /* 0x000fe400000e0000 */
[----:B------:R-:W-:Y:S02]  /*5170*/  PRMT R0, RZ, 0x654, R0 ;  /* 0x00000654ff007816 */ /* 0x000fe40000000000 */
[----:B------:R-:W-:Y:S02]  /*5180*/  @P0 R2UR UR5, R4 ;  /* 0x00000000040502ca */ /* 0x000fe400000e0000 */
[----:B------:R1:W-:Y:S03]  /*5190*/  SYNCS.ARRIVE.TRANS64.RED.A1T0 RZ, [R0+URZ], RZ ;  /* 0x000000ff00ff79a7 */ /* 0x0003e600081004ff */
[----:B------:R-:W-:Y:S04]  /*51a0*/  @UP2 UMOV UR30, UR4 ;  /* 0x00000004001e2c82 */ /* 0x000fe80008000000 */
[----:B------:R-:W-:Y:S04]  /*51b0*/  @UP2 UMOV UR14, UR6 ;  /* 0x00000006000e2c82 */ /* 0x000fe80008000000 */
[----:B------:R-:W-:Y:S01]  /*51c0*/  @UP2 UMOV UR13, UR5 ;  /* 0x00000005000d2c82 */ /* 0x000fe20008000000 */
[----:B------:R-:W-:Y:S05]  /*51d0*/  BRA.U !UP0, `(.L_x_94) ;  /* 0x0000000108c07547 */ /* 0x000fea000b800000 */
[----:B------:R-:W-:Y:S02]  /*51e0*/  UIMAD.WIDE.U32 UR18, UR13, UR43, URZ ;  /* 0x0000002b0d1272a5 */ /* 0x000fe4000f8e00ff */
[----:B------:R-:W-:Y:S02]  /*51f0*/  UP2UR UR16, UPR, URZ, 0x4 ;  /* 0x00000004ff107883 */ /* 0x000fe40008000000 */
[----:B------:R-:W-:Y:S02]  /*5200*/  UISETP.NE.AND UP2, UPT, UR42, 0x1, UPT ;  /* 0x000000012a00788c */ /* 0x000fe4000bf45270 */
[----:B------:R-:W-:Y:S02]  /*5210*/  UIMAD.WIDE.U32 UR26, UR14, UR40, URZ ;  /* 0x000000280e1a72a5 */ /* 0x000fe4000f8e00ff */
[----:B------:R-:W-:Y:S02]  /*5220*/  USEL UR4, UR31, UR50, !UP2 ;  /* 0x000000321f047287 */ /* 0x000fe4000d000000 */
[----:B------:R-:W-:Y:S02]  /*5230*/  UISETP.NE.AND UP0, UPT, UR15, 0x1, UPT ;  /* 0x000000010f00788c */ /* 0x000fe4000bf05270 */
[----:B------:R-:W-:Y:S02]  /*5240*/  UP2UR UR24, UPR, URZ, 0x2 ;  /* 0x00000002ff187883 */ /* 0x000fe40008000000 */
[----:B------:R-:W-:Y:S02]  /*5250*/  UISETP.NE.AND UP1, UPT, UR45, 0x1, UPT ;  /* 0x000000012d00788c */ /* 0x000fe4000bf25270 */
[----:B---3--:R-:W-:Y:S02]  /*5260*/  UIMAD.WIDE.U32 UR8, UR4, UR22, URZ ;  /* 0x00000016040872a5 */ /* 0x008fe4000f8e00ff */
[----:B------:R-:W-:Y:S01]  /*5270*/  USEL UR7, UR37, UR51, !UP0 ;  /* 0x0000003325077287 */ /* 0x000fe2000c000000 */
[----:B------:R-:W-:Y:S02]  /*5280*/  UMOV UR5, UR19 ;  /* 0x0000001300057c82 */ /* 0x000fe40008000000 */
[----:B------:R-:W-:Y:S02]  /*5290*/  USHF.R.U32.HI UR6, URZ, UR53, UR5 ;  /* 0x00000035ff067299 */ /* 0x000fe40008011605 */
[----:B------:R-:W-:Y:S02]  /*52a0*/  UIMAD.WIDE.U32 UR10, UR7, UR22, URZ ;  /* 0x00000016070a72a5 */ /* 0x000fe4000f8e00ff */
[----:B------:R-:W-:Y:S02]  /*52b0*/  USEL UR6, UR13, UR6, !UP2 ;  /* 0x000000060d067287 */ /* 0x000fe4000d000000 */
[----:B------:R-:W-:Y:S01]  /*52c0*/  UISETP.NE.AND UP2, UPT, UR16, URZ, UPT ;  /* 0x000000ff1000728c */ /* 0x000fe2000bf45270 */
[----:B------:R-:W-:Y:S02]  /*52d0*/  UMOV UR5, UR27 ;  /* 0x0000001b00057c82 */ /* 0x000fe40008000000 */
[----:B------:R-:W-:Y:S03]  /*52e0*/  USHF.R.U32.HI UR12, URZ, UR41, UR5 ;  /* 0x00000029ff0c7299 */ /* 0x000fe60008011605 */
[----:B------:R-:W-:Y:S02]  /*52f0*/  UMOV UR5, UR9 ;  /* 0x0000000900057c82 */ /* 0x000fe40008000000 */
[----:B------:R-:W-:Y:S03]  /*5300*/  @UP1 USHF.R.U32.HI UR4, URZ, UR23, UR5 ;  /* 0x00000017ff041299 */ /* 0x000fe60008011605 */
[----:B------:R-:W-:Y:S01]  /*5310*/  UMOV UR5, UR11 ;  /* 0x0000000b00057c82 */ /* 0x000fe20008000000 */
[----:B------:R-:W-:Y:S02]  /*5320*/  UIMAD UR4, UR45, UR4, URZ ;  /* 0x000000042d0472a4 */ /* 0x000fe4000f8e02ff */
[----:B------:R-:W-:Y:S02]  /*5330*/  @UP1 USHF.R.U32.HI UR7, URZ, UR23, UR5 ;  /* 0x00000017ff071299 */ /* 0x000fe40008011605 */
[----:B------:R-:W-:Y:S02]  /*5340*/  USEL UR5, UR14, UR12, !UP0 ;  /* 0x0000000c0e057287 */ /* 0x000fe4000c000000 */
[----:B------:R-:W-:Y:S02]  /*5350*/  UIMAD.WIDE.U32 UR10, UR6, UR22, URZ ;  /* 0x00000016060a72a5 */ /* 0x000fe4000f8e00ff */
[----:B------:R-:W-:Y:S02]  /*5360*/  UIMAD UR8, UR45, UR7, URZ ;  /* 0x000000072d0872a4 */ /* 0x000fe4000f8e02ff */
[----:B------:R-:W-:Y:S03]  /*5370*/  UISETP.GE.AND UP0, UPT, UR6, UR4, UPT ;  /* 0x000000040600728c */ /* 0x000fe6000bf06270 */
[----:B------:R-:W-:Y:S01]  /*5380*/  UMOV UR4, UR11 ;  /* 0x0000000b00047c82 */ /* 0x000fe20008000000 */
[----:B------:R-:W-:Y:S02]  /*5390*/  UISETP.GE.OR UP0, UPT, UR5, UR8, UP0 ;  /* 0x000000080500728c */ /* 0x000fe40008706670 */
[----:B------:R-:W-:Y:S02]  /*53a0*/  USHF.R.U32.HI UR4, URZ, UR23, UR4 ;  /* 0x00000017ff047299 */ /* 0x000fe40008011604 */
[----:B------:R-:W-:Y:S02]  /*53b0*/  UIMAD.WIDE.U32 UR8, UR5, UR22, URZ ;  /* 0x00000016050872a5 */ /* 0x000fe4000f8e00ff */
[----:B------:R-:W-:Y:S04]  /*53c0*/  USEL UR10, UR6, UR4, !UP1 ;  /* 0x00000004060a7287 */ /* 0x000fe8000c800000 */
[----:B------:R-:W-:Y:S01]  /*53d0*/  UIADD3 UR11, UPT, UPT, -UR10, URZ, URZ ;  /* 0x000000ff0a0b7290 */ /* 0x000fe2000fffe1ff */
[----:B------:R-:W-:Y:S02]  /*53e0*/  @!UP0 UMOV UR4, UR9 ;  /* 0x0000000900048c82 */ /* 0x000fe40008000000 */
[----:B------:R-:W-:Y:S02]  /*53f0*/  @!UP0 USHF.R.U32.HI UR4, URZ, UR23, UR4 ;  /* 0x00000017ff048299 */ /* 0x000fe40008011604 */
[----:B------:R-:W-:Y:S02]  /*5400*/  UIMAD UR8, UR45, UR11, UR6 ;  /* 0x0000000b2d0872a4 */ /* 0x000fe4000f8e0206 */
[----:B------:R-:W-:Y:S02]  /*5410*/  @!UP0 USEL UR4, UR5, UR4, !UP1 ;  /* 0x0000000405048287 */ /* 0x000fe4000c800000 */
[----:B------:R-:W-:Y:S02]  /*5420*/  UISETP.NE.AND UP1, UPT, UR24, URZ, UPT ;  /* 0x000000ff1800728c */ /* 0x000fe4000bf25270 */
[----:B------:R-:W-:Y:S02]  /*5430*/  @!UP0 UIMAD UR8, UR7, UR8, UR4 ;  /* 0x00000008070882a4 */ /* 0x000fe4000f8e0204 */
[----:B------:R-:W-:Y:S02]  /*5440*/  @!UP0 UIADD3 UR9, UPT, UPT, UR10, -UR4, URZ ;  /* 0x800000040a098290 */ /* 0x000fe4000fffe0ff */
[----:B------:R-:W-:Y:S02]  /*5450*/  UIADD3 UR4, UPT, UPT, -UR5, URZ, URZ ;  /* 0x000000ff05047290 */ /* 0x000fe4000fffe1ff */
[----:B------:R-:W-:Y:S02]  /*5460*/  UIADD3 UR7, UPT, UPT, -UR6, URZ, URZ ;  /* 0x000000ff06077290 */ /* 0x000fe4000fffe1ff */
[----:B------:R-:W-:Y:S02]  /*5470*/  @!UP0 UIMAD UR6, UR9, UR45, UR5 ;  /* 0x0000002d090682a4 */ /* 0x000fe4000f8e0205 */
[----:B------:R-:W-:Y:S02]  /*5480*/  UIMAD UR14, UR15, UR4, UR14 ;  /* 0x000000040f0e72a4 */ /* 0x000fe4000f8e020e */
[----:B------:R-:W-:Y:S01]  /*5490*/  UIMAD UR13, UR42, UR7, UR13 ;  /* 0x000000072a0d72a4 */ /* 0x000fe2000f8e020d */
[----:B------:R-:W-:Y:S02]  /*54a0*/  @!UP0 UMOV UR5, UR8 ;  /* 0x0000000800058c82 */ /* 0x000fe40008000000 */
[----:B------:R-:W-:Y:S02]  /*54b0*/  UIMAD UR14, UR5, UR15, UR14 ;  /* 0x0000000f050e72a4 */ /* 0x000fe4000f8e020e */
[----:B------:R-:W-:Y:S11]  /*54c0*/  UIMAD UR13, UR6, UR42, UR13 ;  /* 0x0000002a060d72a4 */ /* 0x000ff6000f8e020d */
[----:B------:R-:W-:Y:S01]  /*54d0*/  @!UPT UIADD3 URZ, UPT, UPT, URZ, URZ, URZ ;  /* 0x000000fffffff290 */ /* 0x000fe2000fffe0ff */
.L_x_94:
[----:B------:R-:W2:Y:S01]  /*54e0*/  @!UP3 LDCU.128 UR8, c[0x0][0xf10] ;  /* 0x0001e200ff08b7ac */ /* 0x000ea20008000c00 */
[----:B------:R-:W-:Y:S02]  /*54f0*/  ISETP.NE.U32.AND P0, PT, RZ, UR38, PT ;  /* 0x00000026ff007c0c */ /* 0x000fe4000bf05070 */
[----:B------:R-:W-:Y:S02]  /*5500*/  SHF.L.U32 R4, R11, 0x1f, RZ ;  /* 0x0000001f0b047819 */ /* 0x000fe400000006ff */
[----:B------:R-:W-:Y:S01]  /*5510*/  ISETP.NE.AND.EX P0, PT, RZ, UR39, PT, P0 ;  /* 0x00000027ff007c0c */ /* 0x000fe2000bf05300 */
[----:B------:R-:W4:Y:S01]  /*5520*/  @!UP3 LDCU UR5, c[0x0][0xf0c] ;  /* 0x0001e180ff05b7ac */ /* 0x000f220008000800 */
[----:B------:R-:W-:Y:S02]  /*5530*/  USHF.L.U32 UR35, UR28, 0x7, URZ ;  /* 0x000000071c237899 */ /* 0x000fe400080006ff */
[----:B--2---:R-:W-:Y:S07]  /*5540*/  UIMAD.WIDE.U32 UR6, UR14, UR8, URZ ;  /* 0x000000080e0672a5 */ /* 0x004fee000f8e00ff */
[----:B------:R-:W-:Y:S01]  /*5550*/  @!UP3 UMOV UR4, UR7 ;  /* 0x000000070004bc82 */ /* 0x000fe20008000000 */
[----:B----4-:R-:W-:Y:S02]  /*5560*/  @!UP3 UISETP.NE.AND UP0, UPT, UR5, 0x1, UPT ;  /* 0x000000010500b88c */ /* 0x010fe4000bf05270 */
[----:B------:R-:W-:Y:S02]  /*5570*/  @!UP3 USHF.R.U32.HI UR4, URZ, UR9, UR4 ;  /* 0x00000009ff04b299 */ /* 0x000fe40008011604 */
[----:B------:R-:W-:Y:S02]  /*5580*/  UIMAD.WIDE.U32 UR6, UR13, UR11, URZ ;  /* 0x0000000b0d0672a5 */ /* 0x000fe4000f8e00ff */
[----:B------:R-:W-:Y:S02]  /*5590*/  @!UP3 USEL UR8, UR14, UR4, !UP0 ;  /* 0x000000040e08b287 */ /* 0x000fe4000c000000 */
[----:B------:R-:W-:Y:S03]  /*55a0*/  @!UP3 UISETP.NE.AND UP0, UPT, UR10, 0x1, UPT ;  /* 0x000000010a00b88c */ /* 0x000fe6000bf05270 */
[----:B------:R-:W-:Y:S01]  /*55b0*/  @!UP3 UMOV UR6, UR7 ;  /* 0x000000070006bc82 */ /* 0x000fe20008000000 */
[----:B------:R-:W-:Y:S01]  /*55c0*/  USHF.L.U32 UR7, UR20, 0x8, URZ ;  /* 0x0000000814077899 */ /* 0x000fe200080006ff */
[----:B------:R-:W2:Y:S02]  /*55d0*/  @!UP3 LDCU UR4, c[0x0][0xf20] ;  /* 0x0001e400ff04b7ac */ /* 0x000ea40008000800 */
[----:B--2---:R-:W-:Y:S04]  /*55e0*/  @!UP3 USHF.R.U32.HI UR6, URZ, UR4, UR6 ;  /* 0x00000004ff06b299 */ /* 0x004fe80008011606 */
[----:B------:R-:W-:Y:S04]  /*55f0*/  @!UP3 USEL UR6, UR13, UR6, !UP0 ;  /* 0x000000060d06b287 */ /* 0x000fe8000c000000 */
[----:B------:R-:W-:Y:S02]  /*5600*/  @!UP3 UIADD3 UR4, UPT, UPT, -UR8, UR6, URZ ;  /* 0x000000060804b290 */ /* 0x000fe4000fffe1ff */
[----:B------:R-:W-:Y:S02]  /*5610*/  @!UP3 UIADD3 UR6, UPT, UPT, UR8, -UR6, URZ ;  /* 0x800000060806b290 */ /* 0x000fe4000fffe0ff */
[----:B------:R-:W-:Y:S02]  /*5620*/  @!UP3 UIMAD UR14, UR4, UR5, UR14 ;  /* 0x00000005040eb2a4 */ /* 0x000fe4000f8e020e */
[----:B------:R-:W-:Y:S01]  /*5630*/  @!UP3 UIMAD UR13, UR6, UR10, UR13 ;  /* 0x0000000a060db2a4 */ /* 0x000fe2000f8e020d */
[----:B------:R-:W-:Y:S11]  /*5640*/  BRA.U UP4, `(.L_x_95) ;  /* 0x0000000104107547 */ /* 0x000ff6000b800000 */
[----:B-1----:R-:W-:Y:S04]  /*5650*/  MOV R0, UR52 ;  /* 0x0000003400007c02 */ /* 0x002fe80008000f00 */
[----:B------:R-:W-:Y:S04]  /*5660*/  SHF.L.U32 R5, R0, 0x1f, RZ ;  /* 0x0000001f00057819 */ /* 0x000fe800000006ff */
[----:B------:R-:W1:Y:S02]  /*5670*/  SYNCS.PHASECHK.TRANS64.TRYWAIT P1, [UR21+0xd8], R5 ;  /* 0x0000d805ff0075a7 */ /* 0x000e640008021115 */
[----:B-1----:R-:W-:Y:S05]  /*5680*/  @!P1 BRA `(.L_x_96) ;  /* 0x0000007800809947 */ /* 0x002fea0003800000 */
.L_x_95:
[----:B------:R-:W-:Y:S05]  /*5690*/  BRA.U !UP6, `(.L_x_97) ;  /* 0x000000010e387547 */ /* 0x000fea000b800000 */
[----:B------:R-:W-:Y:S01]  /*56a0*/  UPLOP3.LUT UP1, UPT, UPT, UPT, UP5, 0x80, 0x8 ;  /* 0x000000000008789c */ /* 0x000fe20003f2f050 */
[----:B-1----:R-:W-:Y:S01]  /*56b0*/  HFMA2 R0, -RZ, RZ, 0, 5.9604644775390625e-08 ;  /* 0x00000001ff007431 */ /* 0x002fe200000001ff */
[----:B------:R-:W1:Y:S01]  /*56c0*/  LDCU.64 UR8, c[0x0][0x358] ;  /* 0x00006b00ff0877ac */ /* 0x000e620008000a00 */
[----:B------:R-:W-:Y:S03]  /*56d0*/  IMAD.MOV.U32 R139, RZ, RZ, 0x1 ;  /* 0x00000001ff8b7424 */ /* 0x000fe600078e00ff */
[----:B------:R-:W-:Y:S05]  /*56e0*/  PLOP3.LUT P1, PT, PT, PT, UP1, 0x80, 0x8 ;  /* 0x000000000008781c */ /* 0x000fea0003f2f018 */
[----:B------:R-:W2:Y:S01]  /*56f0*/  @UP1 LDCU.64 UR4, c[0x0][0xc88] ;  /* 0x00019100ff0417ac */ /* 0x000ea20008000a00 */
[----:B------:R-:W-:Y:S07]  /*5700*/  @UP1 UIMAD UR6, UR44, UR38, URZ ;  /* 0x000000262c0612a4 */ /* 0x000fee000f8e02ff */
[----:B------:R-:W-:Y:S01]  /*5710*/  @!P1 PRMT R139, R0, 0x7610, R139 ;  /* 0x00007610008b9816 */ /* 0x000fe2000000008b */
[----:B--2---:R-:W-:Y:S06]  /*5720*/  @UP1 UIMAD.WIDE UR4, UR6, 0x4, UR4 ;  /* 0x00000004060418a5 */ /* 0x004fec000f8e0204 */
[----:B------:R-:W-:Y:S01]  /*5730*/  IMAD.U32 R6, RZ, RZ, UR4 ;  /* 0x00000004ff067e24 */ /* 0x000fe2000f8e00ff */
[----:B------:R-:W-:Y:S04]  /*5740*/  MOV R7, UR5 ;  /* 0x0000000500077c02 */ /* 0x000fe80008000f00 */
[----:B------:R-:W2:Y:S01]  /*5750*/  @!UP1 LDCU UR4, c[0x0][0xc80] ;  /* 0x00019000ff0497ac */ /* 0x000ea20008000800 */
[----:B-1---5:R4:W5:Y:S02]  /*5760*/  @P1 LDG.E R71, desc[UR8][R6.64] ;  /* 0x0000000806471981 */ /* 0x022964000c1e1900 */
[----:B--2-4-:R-:W-:Y:S07]  /*5770*/  @!P1 IMAD.U32 R71, RZ, RZ, UR4 ;  /* 0x00000004ff479e24 */ /* 0x014fee000f8e00ff */
.L_x_97:
[----:B-----5:R-:W-:Y:S01]  /*5780*/  @!P0 FSETP.EQ.AND P2, PT, R71, RZ, PT ;  /* 0x000000ff4700820b */ /* 0x020fe20003f42000 */
[----:B------:R-:W-:Y:S01]  /*5790*/  @!UPT UIADD3 URZ, UPT, UPT, URZ, URZ, URZ ;  /* 0x000000fffffff290 */ /* 0x000fe2000fffe0ff */
[----:B------:R-:W-:Y:S11]  /*57a0*/  @!P0 BRA `(.L_x_98) ;  /* 0x0000000000148947 */ /* 0x000ff60003800000 */
[----:B------:R-:W-:Y:S02]  /*57b0*/  LOP3.LUT P0, RZ, R139, 0xff, RZ, 0xc0, !PT ;  /* 0x000000ff8bff7812 */ /* 0x000fe4000780c0ff */
[----:B------:R-:W-:Y:S04]  /*57c0*/  PLOP3.LUT P2, PT, PT, PT, UP1, 0x80, 0x8 ;  /* 0x000000000008781c */ /* 0x000fe80003f4f018 */
[----:B------:R-:W-:Y:S07]  /*57d0*/  PLOP3.LUT P2, PT, P2, PT, PT, 0x8, 0x80 ;  /* 0x000000000080781c */ /* 0x000fee000174e170 */
[----:B------:R-:W-:Y:S11]  /*57e0*/  @P0 FSETP.EQ.AND P2, PT, R71, RZ, PT ;  /* 0x000000ff4700020b */ /* 0x000ff60003f42000 */
[----:B------:R-:W-:Y:S02]  /*57f0*/  @!UPT UIADD3 URZ, UPT, UPT, URZ, URZ, URZ ;  /* 0x000000fffffff290 */ /* 0x000fe4000fffe0ff */
.L_x_98:
[----:B------:R-:W2:Y:S01]  /*5800*/  SYNCS.PHASECHK.TRANS64.TRYWAIT P0, [UR21+0xb0], R4 ;  /* 0x0000b004ff0075a7 */ /* 0x000ea20008001115 */
[----:B------:R-:W-:Y:S04]  /*5810*/  ELECT P1, URZ, PT ;  /* 0x0000000000ff782f */ /* 0x000fe80003820000 */
[----:B------:R-:W-:Y:S01]  /*5820*/  PLOP3.LUT P1, PT, P2, P1, PT, 0xf2, 0x2f ;  /* 0x00000000002f781c */ /* 0x000fe20001723e72 */
[----:B------:R-:W-:Y:S01]  /*5830*/  @!UPT UIADD3 URZ, UPT, UPT, URZ, URZ, URZ ;  /* 0x000000fffffff290 */ /* 0x000fe2000fffe0ff */
[----:B--2---:R-:W-:Y:S11]  /*5840*/  @!P0 BRA `(.L_x_99) ;  /* 0x0000007800288947 */ /* 0x004ff60003800000 */
.L_x_195:
[----:B------:R-:W-:Y:S01]  /*5850*/  @!P1 IADD3 R2, P0, PT, R12, 0x980, RZ ;  /* 0x000009800c029810 */ /* 0x000fe20007f1e0ff */
[----:B------:R-:W-:Y:S01]  /*5860*/  ULOP3.LUT UR4, UR29, 0x1, URZ, 0xc0, !UPT ;  /* 0x000000011d047892 */ /* 0x000fe2000f8ec0ff */
[----:B------:R-:W-:Y:S02]  /*5870*/  VOTEU.ALL UP0, P1 ;  /* 0x0000000000ff7886 */ /* 0x000fe40000800000 */
[----:B------:R-:W-:Y:S01]  /*5880*/  @!P1 R2UR UR6, R2 ;  /* 0x00000000020692ca */ /* 0x000fe200000e0000 */
[----:B-1----:R-:W-:Y:S01]  /*5890*/  @!P1 IMAD.X R0, RZ, RZ, R13, P0 ;  /* 0x000000ffff009224 */ /* 0x002fe200000e060d */
[----:B------:R-:W-:Y:S01]  /*58a0*/  UMOV UR10, 0x0 ;  /* 0x00000000000a7882 */ /* 0x000fe20000000000 */
[----:B------:R-:W-:Y:S01]  /*58b0*/  ISETP.NE.AND P0, PT, RZ, UR4, !P1 ;  /* 0x00000004ff007c0c */ /* 0x000fe2000cf05270 */
[----:B------:R-:W-:Y:S02]  /*58c0*/  @!UP0 UIADD3 UR8, UPT, UPT, UR7, 0xc0, URZ ;  /* 0x000000c007088890 */ /* 0x000fe4000fffe0ff */
[----:B------:R-:W-:Y:S01]  /*58d0*/  @!P1 R2UR UR5, R0 ;  /* 0x00000000000592ca */ /* 0x000fe200000e0000 */
[----:B------:R-:W-:Y:S01]  /*58e0*/  @!UP0 UIADD3 UR32, UPT, UPT, UR21, 0x400, URZ ;  /* 0x0000040015208890 */ /* 0x000fe2000fffe0ff */
[----:B------:R-:W-:Y:S02]  /*58f0*/  VOTEU.ALL UP0, P1 ;  /* 0x0000000000ff7886 */ /* 0x000fe40000800000 */
[----:B------:R-:W-:Y:S01]  /*5900*/  @!P1 IMAD.U32 R0, RZ, RZ, UR8 ;  /* 0x00000008ff009e24 */ /* 0x000fe2000f8e00ff */
[----:B------:R-:W-:Y:S01]  /*5910*/  UMOV UR11, 0x10000000 ;  /* 0x10000000000b7882 */ /* 0x000fe20000000000 */
[----:B------:R-:W-:Y:S01]  /*5920*/  UMOV UR36, UR44 ;  /* 0x0000002c00247c82 */ /* 0x000fe20008000000 */
[----:B------:R-:W-:Y:S03]  /*5930*/  IMAD.U32 R6, RZ, RZ, UR6 ;  /* 0x00000006ff067e24 */ /* 0x000fe6000f8e00ff */
[----:B------:R-:W-:Y:S01]  /*5940*/  @P0 IMAD R0, RZ, RZ, UR7 ;  /* 0x00000007ff000e24 */ /* 0x000fe2000f8e02ff */
[----:B------:R-:W-:Y:S02]  /*5950*/  PLOP3.LUT P0, PT, P1, PT, PT, 0x8, 0x80 ;  /* 0x000000000080781c */ /* 0x000fe40000f0e170 */
[----:B------:R-:W-:Y:S01]  /*5960*/  IMAD.U32 R7, RZ, RZ, UR5 ;  /* 0x00000005ff077e24 */ /* 0x000fe2000f8e00ff */
[----:B------:R-:W-:Y:S10]  /*5970*/  @!P1 R2UR UR8, R6 ;  /* 0x00000000060892ca */ /* 0x000ff400000e0000 */
[----:B------:R-:W-:Y:S01]  /*5980*/  @P0 R2UR.BROADCAST UR34, R0 ;  /* 0x00000000002202ca */ /* 0x000fe200008e0000 */
[----:B------:R-:W-:Y:S01]  /*5990*/  @!P1 IMAD.MOV.U32 R0, RZ, RZ, 0x4000 ;  /* 0x00004000ff009424 */ /* 0x000fe200078e00ff */
[----:B------:R-:W-:Y:S11]  /*59a0*/  @!P1 R2UR UR9, R7 ;  /* 0x00000000070992ca */ /* 0x000ff600000e0000 */
[----:B------:R-:W-:Y:S02]  /*59b0*/  @!UPT UIADD3 URZ, UPT, UPT, URZ, URZ, URZ ;  /* 0x000000fffffff290 */ /* 0x000fe4000fffe0ff */
[----:B------:R1:W-:Y:S01]  /*59c0*/  @!UP0 UTMALDG.3D [UR32], [UR8], desc[UR10] ;  /* 0x00000a20080085b4 */ /* 0x0003e20008011000 */
[----:B------:R1:W-:Y:S01]  /*59d0*/  @!P1 SYNCS.ARRIVE.TRANS64.RED.A0TR RZ, [UR21+0x90], R0 ;  /* 0x00009000ffff99a7 */ /* 0x0003e20008300415 */
[----:B------:R-:W-:Y:S01]  /*59e0*/  SYNCS.ARRIVE.TRANS64.RED.A1T0 RZ, [UR49], RZ ;  /* 0x000000ffffff79a7 */ /* 0x000fe20008100431 */
[----:B------:R-:W2:Y:S02]  /*59f0*/  SYNCS.PHASECHK.TRANS64.TRYWAIT P0, [UR21+0xb8], R4 ;  /* 0x0000b804ff0075a7 */ /* 0x000ea40008001115 */
[----:B-12---:R-:W-:Y:S05]  /*5a00*/  @!P0 BRA `(.L_x_100) ;  /* 0x0000007400d08947 */ /* 0x006fea0003800000 */
.L_x_197:
[----:B------:R-:W-:Y:S01]  /*5a10*/  VOTEU.ALL UP0, P1 ;  /* 0x0000000000ff7886 */ /* 0x000fe20000800000 */
[----:B------:R-:W-:Y:S01]  /*5a20*/  @!P1 IADD3 R2, P0, PT, R12, 0x980, RZ ;  /* 0x000009800c029810 */ /* 0x000fe20007f1e0ff */
[----:B------:R-:W-:Y:S01]  /*5a30*/  UMOV UR10, 0x0 ;  /* 0x00000000000a7882 */ /* 0x000fe20000000000 */
[----:B------:R-:W-:Y:S01]  /*5a40*/  UMOV UR11, 0x10000000 ;  /* 0x10000000000b7882 */ /* 0x000fe20000000000 */
[----:B------:R-:W-:Y:S01]  /*5a50*/  UMOV UR27, UR35 ;  /* 0x00000023001b7c82 */ /* 0x000fe20008000000 */
[----:B------:R-:W-:Y:S01]  /*5a60*/  @!UP0 UIMAD UR5, UR4, -0x40, UR7 ;  /* 0xffffffc0040588a4 */ /* 0x000fe2000f8e0207 */
[----:B------:R-:W-:Y:S01]  /*5a70*/  @!P1 IMAD.X R0, RZ, RZ, R13, P0 ;  /* 0x000000ffff009224 */ /* 0x000fe200000e060d */
[----:B------:R-:W-:Y:S01]  /*5a80*/  @!P1 R2UR UR6, R2 ;  /* 0x00000000020692ca */ /* 0x000fe200000e0000 */
[----:B------:R-:W-:Y:S02]  /*5a90*/  @!UP0 UIADD3 UR24, UPT, UPT, UR21, 0x4400, URZ ;  /* 0x0000440015188890 */ /* 0x000fe4000fffe0ff */
[----:B------:R-:W-:Y:S02]  /*5aa0*/  @!UP0 UIADD3 UR26, UPT, UPT, UR5, 0x80, URZ ;  /* 0x00000080051a8890 */ /* 0x000fe4000fffe0ff */
[----:B------:R-:W-:Y:S01]  /*5ab0*/  @!P1 R2UR UR5, R0 ;  /* 0x00000000000592ca */ /* 0x000fe200000e0000 */
[----:B------:R-:W-:Y:S01]  /*5ac0*/  VOTEU.ALL UP0, P1 ;  /* 0x0000000000ff7886 */ /* 0x000fe20000800000 */
[----:B------:R-:W-:Y:S01]  /*5ad0*/  @!P1 IMAD.MOV.U32 R0, RZ, RZ, 0x4000 ;  /* 0x00004000ff009424 */ /* 0x000fe200078e00ff */
[----:B------:R-:W-:Y:S05]  /*5ae0*/  UMOV UR28, UR44 ;  /* 0x0000002c001c7c82 */ /* 0x000fea0008000000 */
[----:B------:R-:W-:Y:S05]  /*5af0*/  IMAD.U32 R6, RZ, RZ, UR6 ;  /* 0x00000006ff067e24 */ /* 0x000fea000f8e00ff */
[----:B------:R-:W-:Y:S01]  /*5b00*/  IMAD.U32 R7, RZ, RZ, UR5 ;  /* 0x00000005ff077e24 */ /* 0x000fe2000f8e00ff */
[----:B------:R-:W-:Y:S04]  /*5b10*/  @!P1 R2UR UR8, R6 ;  /* 0x00000000060892ca */ /* 0x000fe800000e0000 */
[----:B------:R-:W-:Y:S11]  /*5b20*/  @!P1 R2UR UR9, R7 ;  /* 0x00000000070992ca */ /* 0x000ff600000e0000 */
[----:B------:R-:W-:Y:S02]  /*5b30*/  @!UPT UIADD3 URZ, UPT, UPT, URZ, URZ, URZ ;  /* 0x000000fffffff290 */ /* 0x000fe4000fffe0ff */
[----:B------:R2:W-:Y:S01]  /*5b40*/  @!UP0 UTMALDG.3D [UR24], [UR8], desc[UR10] ;  /* 0x00000a18080085b4 */ /* 0x0005e20008011000 */
[----:B------:R2:W-:Y:S01]  /*5b50*/  @!P1 SYNCS.ARRIVE.TRANS64.RED.A0TR RZ, [UR21+0x98], R0 ;  /* 0x00009800ffff99a7 */ /* 0x0005e20008300415 */
[----:B------:R-:W-:Y:S01]  /*5b60*/  SYNCS.ARRIVE.TRANS64.RED.A1T0 RZ, [UR48], RZ ;  /* 0x000000ffffff79a7 */ /* 0x000fe20008100430 */
[----:B------:R-:W4:Y:S02]  /*5b70*/  SYNCS.PHASECHK.TRANS64.TRYWAIT P0, [UR21+0xc0], R4 ;  /* 0x0000c004ff0075a7 */ /* 0x000f240008001115 */
[----:B--2-4-:R-:W-:Y:S05]  /*5b80*/  @!P0 BRA `(.L_x_101) ;  /* 0x0000007400888947 */ /* 0x014fea0003800000 */
.L_x_199:
[----:B------:R-:W-:Y:S01]  /*5b90*/  VOTEU.ALL UP0, P1 ;  /* 0x0000000000ff7886 */ /* 0x000fe20000800000 */
[----:B------:R-:W-:Y:S01]  /*5ba0*/  @!P1 IADD3 R2, P0, PT, R12, 0x980, RZ ;  /* 0x000009800c029810 */ /* 0x000fe20007f1e0ff */
[----:B------:R-:W-:Y:S01]  /*5bb0*/  UMOV UR10, 0x0 ;  /* 0x00000000000a7882 */ /* 0x000fe20000000000 */
[----:B------:R-:W-:Y:S01]  /*5bc0*/  UMOV UR11, 0x10000000 ;  /* 0x10000000000b7882 */ /* 0x000fe20000000000 */
[----:B------:R-:W-:Y:S01]  /*5bd0*/  UMOV UR19, UR35 ;  /* 0x0000002300137c82 */ /* 0x000fe20008000000 */
[----:B------:R-:W-:Y:S01]  /*5be0*/  @!UP0 ULEA UR5, UR4, UR7, 0x6 ;  /* 0x0000000704058291 */ /* 0x000fe2000f8e30ff */
        /* <DEDUP_REMOVED lines=18> */
.L_x_201:
[----:B------:R-:W-:Y:S01]  /*5d10*/  @!P1 IADD3 R2, P0, PT, R12, 0x980, RZ ;  /* 0x000009800c029810 */ /* 0x000fe20007f1e0ff */
[----:B------:R-:W-:Y:S01]  /*5d20*/  UMOV UR11, UR35 ;  /* 0x00000023000b7c82 */ /* 0x000fe20008000000 */
[----:B------:R-:W-:Y:S01]  /*5d30*/  R2UR UR18, R141 ;  /* 0x000000008d1272ca */ /* 0x000fe200000e0000 */
[----:B------:R-:W-:Y:S01]  /*5d40*/  UMOV UR12, UR44 ;  /* 0x0000002c000c7c82 */ /* 0x000fe20008000000 */
[----:B------:R-:W-:Y:S01]  /*5d50*/  @!P1 R2UR UR6, R2 ;  /* 0x00000000020692ca */ /* 0x000fe200000e0000 */
[----:B------:R-:W-:Y:S01]  /*5d60*/  @!P1 IMAD.X R0, RZ, RZ, R13, P0 ;  /* 0x000000ffff009224 */ /* 0x000fe200000e060d */
[----:B------:R-:W-:Y:S01]  /*5d70*/  ISETP.NE.OR P0, PT, RZ, UR4, P1 ;  /* 0x00000004ff007c0c */ /* 0x000fe20008f05670 */
[----:B------:R-:W-:Y:S01]  /*5d80*/  VOTEU.ALL UP0, P1 ;  /* 0x0000000000ff7886 */ /* 0x000fe20000800000 */
[----:B------:R-:W-:Y:S01]  /*5d90*/  VIADD R10, R10, 0x1 ;  /* 0x000000010a0a7836 */ /* 0x000fe20000000000 */
[----:B------:R-:W-:Y:S01]  /*5da0*/  R2UR UR16, R142 ;  /* 0x000000008e1072ca */ /* 0x000fe200000e0000 */
[----:B------:R-:W-:Y:S01]  /*5db0*/  UIADD3 UR29, UPT, UPT, UR29, 0x1, URZ ;  /* 0x000000011d1d7890 */ /* 0x000fe2000fffe0ff */
[----:B------:R-:W-:Y:S01]  /*5dc0*/  @!P1 R2UR UR5, R0 ;  /* 0x00000000000592ca */ /* 0x000fe200000e0000 */
[----:B------:R-:W-:Y:S01]  /*5dd0*/  @!UP0 UIADD3 UR10, UPT, UPT, UR7, 0xc0, URZ ;  /* 0x000000c0070a8890 */ /* 0x000fe2000fffe0ff */
[----:B------:R-:W-:Y:S01]  /*5de0*/  LOP3.LUT R11, R11, 0x1, RZ, 0x3c, !PT ;  /* 0x000000010b0b7812 */ /* 0x000fe200078e3cff */
[----:B------:R-:W-:Y:S02]  /*5df0*/  @!UP0 UIADD3 UR8, UPT, UPT, UR21, 0xc400, URZ ;  /* 0x0000c40015088890 */ /* 0x000fe4000fffe0ff */
[----:B------:R-:W-:Y:S01]  /*5e00*/  @!UP0 UIADD3 UR9, UPT, UPT, UR21, 0xa8, URZ ;  /* 0x000000a815098890 */ /* 0x000fe2000fffe0ff */
[----:B-1----:R-:W-:Y:S01]  /*5e10*/  IMAD.U32 R4, RZ, RZ, UR6 ;  /* 0x00000006ff047e24 */ /* 0x002fe2000f8e00ff */
[----:B------:R-:W-:Y:S01]  /*5e20*/  VOTEU.ALL UP0, P1 ;  /* 0x0000000000ff7886 */ /* 0x000fe20000800000 */
[----:B------:R-:W-:Y:S01]  /*5e30*/  @!P1 IMAD.U32 R0, RZ, RZ, UR10 ;  /* 0x0000000aff009e24 */ /* 0x000fe2000f8e00ff */
[----:B------:R-:W-:Y:S01]  /*5e40*/  UMOV UR6, 0x0 ;  /* 0x0000000000067882 */ /* 0x000fe20000000000 */
[----:B------:R-:W-:Y:S01]  /*5e50*/  @!P0 IMAD R0, RZ, RZ, UR7 ;  /* 0x00000007ff008e24 */ /* 0x000fe2000f8e02ff */
[----:B------:R-:W-:Y:S01]  /*5e60*/  @!P1 R2UR UR4, R4 ;  /* 0x00000000040492ca */ /* 0x000fe200000e0000 */
[----:B------:R-:W-:Y:S01]  /*5e70*/  UMOV UR7, 0x10000000 ;  /* 0x1000000000077882 */ /* 0x000fe20000000000 */
[----:B------:R-:W-:Y:S01]  /*5e80*/  IMAD.U32 R5, RZ, RZ, UR5 ;  /* 0x00000005ff057e24 */ /* 0x000fe2000f8e00ff */
[----:B------:R-:W-:Y:S01]  /*5e90*/  PLOP3.LUT P0, PT, P1, PT, PT, 0x8, 0x80 ;  /* 0x000000000080781c */ /* 0x000fe20000f0e170 */
[----:B------:R-:W-:Y:S11]  /*5ea0*/  UIADD3 UR20, UPT, UPT, UR13, UR18, URZ ;  /* 0x000000120d147290 */ /* 0x000ff6000fffe0ff */
[----:B------:R-:W-:Y:S01]  /*5eb0*/  @!UPT UIADD3 URZ, UPT, UPT, URZ, URZ, URZ ;  /* 0x000000fffffff290 */ /* 0x000fe2000fffe0ff */
[----:B------:R-:W-:Y:S01]  /*5ec0*/  @P0 R2UR.BROADCAST UR10, R0 ;  /* 0x00000000000a02ca */ /* 0x000fe200008e0000 */
[----:B------:R-:W-:Y:S01]  /*5ed0*/  UIADD3 UR28, UPT, UPT, UR14, UR16, URZ ;  /* 0x000000100e1c7290 */ /* 0x000fe2000fffe0ff */
[----:B------:R-:W-:Y:S01]  /*5ee0*/  @!P1 R2UR UR5, R5 ;  /* 0x00000000050592ca */ /* 0x000fe200000e0000 */
[----:B------:R-:W-:Y:S01]  /*5ef0*/  UMOV UR44, UR30 ;  /* 0x0000001e002c7c82 */ /* 0x000fe20008000000 */
[C---:B------:R-:W-:Y:S01]  /*5f00*/  ISETP.NE.AND P0, PT, R10.reuse, 0x2, PT ;  /* 0x000000020a00780c */ /* 0x040fe20003f05270 */
[----:B------:R-:W-:Y:S03]  /*5f10*/  UPLOP3.LUT UP4, UPT, UPT, UPT, UPT, 0x80, 0x8 ;  /* 0x000000000008789c */ /* 0x000fe60003f8f070 */
[----:B------:R-:W-:Y:S02]  /*5f20*/  SEL R0, RZ, 0x1, P0 ;  /* 0x00000001ff007807 */ /* 0x000fe40000000000 */
[----:B------:R-:W-:Y:S02]  /*5f30*/  SEL R10, R10, RZ, P0 ;  /* 0x000000ff0a0a7207 */ /* 0x000fe40000000000 */
[----:B------:R-:W-:Y:S03]  /*5f40*/  LOP3.LUT R9, R9, R0, RZ, 0x3c, !PT ;  /* 0x0000000009097212 */ /* 0x000fe600078e3cff */
[----:B------:R1:W-:Y:S01]  /*5f50*/  @!UP0 UTMALDG.3D [UR8], [UR4], desc[UR6] ;  /* 0x00000608040085b4 */ /* 0x0003e20008011000 */
[----:B------:R1:W-:Y:S01]  /*5f60*/  @!P1 SYNCS.ARRIVE.TRANS64.RED.A0TR RZ, [UR21+0xa8], R3 ;  /* 0x0000a803ffff99a7 */ /* 0x0003e20008300415 */
[----:B------:R-:W-:Y:S01]  /*5f70*/  SYNCS.ARRIVE.TRANS64.RED.A1T0 RZ, [UR46], RZ ;  /* 0x000000ffffff79a7 */ /* 0x000fe2000810042e */
[----:B------:R-:W-:Y:S05]  /*5f80*/  BRA.U UP2, `(.L_x_103) ;  /* 0xfffffff102187547 */ /* 0x000fea000b83ffff */
[----:B-1----:R-:W-:-:S04]  /*5f90*/  SHF.L.U32 R3, R11, 0x1f, RZ ;  /* 0x0000001f0b037819 */ /* 0x002fc800000006ff */
[----:B------:R-:W1:Y:S02]  /*5fa0*/  SYNCS.PHASECHK.TRANS64.TRYWAIT P0, [UR21+0xb0], R3 ;  /* 0x0000b003ff0075a7 */ /* 0x000e640008001115 */
[----:B-1----:R-:W-:Y:S05]  /*5fb0*/  @!P0 BRA `(.L_x_104) ;  /* 0x0000007000ac8947 */ /* 0x002fea0003800000 */
.L_x_203:
[----:B------:R-:W2:Y:S02]  /*5fc0*/  SYNCS.PHASECHK.TRANS64.TRYWAIT P0, [UR21+0xb8], R3 ;  /* 0x0000b803ff0075a7 */ /* 0x000ea40008001115 */
[----:B--2---:R-:W-:Y:S05]  /*5fd0*/  @!P0 BRA `(.L_x_105) ;  /* 0x0000007000bc8947 */ /* 0x004fea0003800000 */
.L_x_205:
[----:B------:R-:W2:Y:S02]  /*5fe0*/  SYNCS.PHASECHK.TRANS64.TRYWAIT P0, [UR21+0xc0], R3 ;  /* 0x0000c003ff0075a7 */ /* 0x000ea40008001115 */
[----:B--2---:R-:W-:Y:S05]  /*5ff0*/  @!P0 BRA `(.L_x_106) ;  /* 0x0000007000cc8947 */ /* 0x004fea0003800000 */
.L_x_207:
[----:B-1----:R-:W-:-:S07]  /*6000*/  MOV R0, UR21 ;  /* 0x0000001500007c02 */ /* 0x002fce0008000f00 */
.L_x_107:
[----:B-1----:R-:W-:-:S04]  /*6010*/  SHF.L.U32 R3, R11, 0x1f, RZ ;  /* 0x0000001f0b037819 */ /* 0x002fc800000006ff */
[----:B------:R1:W2:Y:S03]  /*6020*/  SYNCS.PHASECHK.TRANS64.TRYWAIT P0, [R0+URZ+0xc8], R3 ;  /* 0x0000c803000075a7 */ /* 0x0002a600080011ff */
[----:B--2---:R-:W-:Y:S05]  /*6030*/  @!P0 NANOSLEEP.SYNCS 0x989680 ;  /* 0x009896800000895d */ /* 0x004fea0003900000 */
[----:B------:R-:W2:Y:S02]  /*6040*/  @!P0 SYNCS.PHASECHK.TRANS64 P0, [R0+URZ+0xc8], R3 ;  /* 0x0000c803000085a7 */ /* 0x000ea400080010ff */
[----:B--23--:R-:W-:Y:S05]  /*6050*/  @P0 EXIT ;  /* 0x000000000000094d */ /* 0x00cfea0003800000 */
[----:B------:R-:W-:Y:S05]  /*6060*/  BRA `(.L_x_107) ;  /* 0xfffffffc00e87947 */ /* 0x000fea000383ffff */
.L_x_92:
[----:B------:R-:W-:-:S06]  /*6070*/  UISETP.GE.AND UP0, UPT, UR21, 0x4, UPT ;  /* 0x000000041500788c */ /* 0x000fcc000bf06270 */
[----:B------:R-:W-:-:S13]  /*6080*/  PLOP3.LUT P0, PT, PT, PT, UP0, 0x80, 0x8 ;  /* 0x000000000008781c */ /* 0x000fda0003f0f008 */
[----:B-1----:R-:W-:Y:S05]  /*6090*/  @!P0 EXIT ;  /* 0x000000000000894d */ /* 0x002fea0003800000 */
[----:B------:R-:W1:Y:S08]  /*60a0*/  S2UR UR4, SR_CgaCtaId ;  /* 0x00000000000479c3 */ /* 0x000e700000008800 */
[----:B------:R-:W-:Y:S01]  /*60b0*/  BAR.SYNC.DEFER_BLOCKING 0x6, 0xa0 ;  /* 0x0182800000007b1d */ /* 0x000fe20000010000 */
[C---:B------:R-:W-:Y:S01]  /*60c0*/  IMAD.SHL.U32 R0, R152.reuse, 0x40, RZ ;  /* 0x0000004098007824 */ /* 0x040fe200078e00ff */
[C---:B------:R-:W-:Y:S01]  /*60d0*/  LOP3.LUT R138, R152.reuse, 0x1, RZ, 0xc0, !PT ;  /* 0x00000001988a7812 */ /* 0x040fe200078ec0ff */
[----:B------:R-:W-:-:S02]  /*60e0*/  IMAD.SHL.U32 R133, R152, 0x8, RZ ;  /* 0x0000000898857824 */ /* 0x000fc400078e00ff */
[----:B------:R-:W-:Y:S02]  /*60f0*/  HFMA2 R151, -RZ, RZ, 0, 1.1920928955078125e-07 ;  /* 0x00000002ff977431 */ /* 0x000fe400000001ff */
[----:B------:R-:W-:Y:S01]  /*6100*/  IMAD.U32 R2, R152, 0x10000, RZ ;  /* 0x0001000098027824 */ /* 0x000fe200078e00ff */
[----:B------:R-:W-:Y:S01]  /*6110*/  UMOV UR46, 0x400 ;  /* 0x00000400002e7882 */ /* 0x000fe20000000000 */
[----:B------:R-:W2:Y:S01]  /*6120*/  LDC.64 R136, c[0x0][0xcb0] ;  /* 0x00032c00ff887b82 */ /* 0x000ea20000000a00 */
[----:B------:R-:W-:Y:S01]  /*6130*/  LOP3.LUT R4, R0, 0x1c0, RZ, 0xc0, !PT ;  /* 0x000001c000047812 */ /* 0x000fe200078ec0ff */
[----:B------:R-:W-:Y:S01]  /*6140*/  IMAD.MOV.U32 R150, RZ, RZ, 0x4 ;  /* 0x00000004ff967424 */ /* 0x000fe200078e00ff */
[----:B------:R-:W-:Y:S01]  /*6150*/  ISETP.NE.U32.AND P0, PT, R138, 0x1, PT ;  /* 0x000000018a00780c */ /* 0x000fe20003f05070 */
[----:B------:R-:W-:Y:S01]  /*6160*/  IMAD.MOV.U32 R149, RZ, RZ, 0x1 ;  /* 0x00000001ff957424 */ /* 0x000fe200078e00ff */
[----:B------:R-:W-:Y:S01]  /*6170*/  LOP3.LUT R133, R4, 0x38, R133, 0xf8, !PT ;  /* 0x0000003804857812 */ /* 0x000fe200078ef885 */
[----:B------:R-:W-:Y:S01]  /*6180*/  IMAD.MOV.U32 R146, RZ, RZ, RZ ;  /* 0x000000ffff927224 */ /* 0x000fe200078e00ff */
[----:B------:R-:W-:Y:S01]  /*6190*/  LOP3.LUT R2, R2, 0x600000, RZ, 0xc0, !PT ;  /* 0x0060000002027812 */ /* 0x000fe200078ec0ff */
[----:B------:R-:W3:Y:S01]  /*61a0*/  LDC.64 R134, c[0x0][0xca8] ;  /* 0x00032a00ff867b82 */ /* 0x000ee20000000a00 */
[----:B------:R-:W-:Y:S01]  /*61b0*/  R2P PR, R152, 0x6 ;  /* 0x0000000698007804 */ /* 0x000fe20000000000 */
[----:B------:R-:W4:Y:S01]  /*61c0*/  LDCU UR62, c[0x0][0x370] ;  /* 0x00006e00ff3e77ac */ /* 0x000f220008000800 */
[----:B------:R-:W-:-:S02]  /*61d0*/  LOP3.LUT R133, R133, 0x1e00, R0, 0xf8, !PT ;  /* 0x00001e0085857812 */ /* 0x000fc400078ef800 */
[----:B------:R-:W-:Y:S01]  /*61e0*/  P2R R0, PR, RZ, 0x1 ;  /* 0x00000001ff007803 */ /* 0x000fe20000000000 */
[----:B------:R-:W-:Y:S01]  /*61f0*/  UMOV UR38, URZ ;  /* 0x000000ff00267c82 */ /* 0x000fe20008000000 */
[----:B------:R-:W-:Y:S01]  /*6200*/  LOP3.LUT R152, R152, 0x60, RZ, 0xc0, !PT ;  /* 0x0000006098987812 */ /* 0x000fe200078ec0ff */
[----:B-1----:R-:W-:Y:S01]  /*6210*/  ULEA UR46, UR4, UR46, 0x18 ;  /* 0x0000002e042e7291 */ /* 0x002fe2000f8ec0ff */
[----:B------:R-:W-:Y:S01]  /*6220*/  MOV R148, RZ ;  /* 0x000000ff00947202 */ /* 0x000fe20000000f00 */
[----:B------:R-:W1:Y:S01]  /*6230*/  LDCU.64 UR4, c[0x0][0xc90] ;  /* 0x00019200ff0477ac */ /* 0x000e620008000a00 */
[----:B------:R-:W-:Y:S02]  /*6240*/  SEL R151, R151, 0xfffffffe, !P1 ;  /* 0xfffffffe97977807 */ /* 0x000fe40004800000 */
[----:B------:R-:W-:Y:S01]  /*6250*/  SEL R150, R150, 0xfffffffc, !P2 ;  /* 0xfffffffc96967807 */ /* 0x000fe20005000000 */
[----:B------:R-:W2:Y:S03]  /*6260*/  LDCU UR41, c[0x0][0xf0c] ;  /* 0x0001e180ff2977ac */ /* 0x000ea60008000800 */
[----:B------:R-:W4:Y:S01]  /*6270*/  LDS R3, [UR46+0x160] ;  /* 0x0001602eff037984 */ /* 0x000f220008000800 */
[----:B------:R-:W2:Y:S01]  /*6280*/  LDCU UR40, c[0x0][0xf30] ;  /* 0x0001e600ff2877ac */ /* 0x000ea20008000800 */
[----:B------:R-:W2:Y:S01]  /*6290*/  LDCU.64 UR60, c[0x0][0xc88] ;  /* 0x00019100ff3c77ac */ /* 0x000ea20008000a00 */
[----:B------:R-:W2:Y:S01]  /*62a0*/  LDCU.64 UR42, c[0x0][0xf28] ;  /* 0x0001e500ff2a77ac */ /* 0x000ea20008000a00 */
[----:B-1----:R-:W-:Y:S01]  /*62b0*/  IMAD.U32 R153, RZ, RZ, UR5 ;  /* 0x00000005ff997e24 */ /* 0x002fe2000f8e00ff */
[----:B------:R-:W-:Y:S01]  /*62c0*/  UIADD3 UR5, UPT, UPT, UR46, 0x108, URZ ;  /* 0x000001082e057890 */ /* 0x000fe2000fffe0ff */
[----:B------:R-:W-:Y:S01]  /*62d0*/  IMAD.U32 R154, RZ, RZ, UR4 ;  /* 0x00000004ff9a7e24 */ /* 0x000fe2000f8e00ff */
[----:B------:R-:W-:-:S02]  /*62e0*/  UIADD3 UR4, UPT, UPT, UR46, 0x400, URZ ;  /* 0x000004002e047890 */ /* 0x000fc4000fffe0ff */
[----:B------:R-:W-:Y:S01]  /*62f0*/  ULOP3.LUT UR5, UR5, 0xfefffff8, URZ, 0xc0, !UPT ;  /* 0xfefffff805057892 */ /* 0x000fe2000f8ec0ff */
[----:B------:R-:W1:Y:S03]  /*6300*/  LDCU.128 UR56, c[0x0][0xf10] ;  /* 0x0001e200ff3877ac */ /* 0x000e660008000c00 */
[----:B------:R-:W-:Y:S02]  /*6310*/  IMAD.U32 R144, RZ, RZ, UR4 ;  /* 0x00000004ff907e24 */ /* 0x000fe4000f8e00ff */
[----:B------:R-:W-:Y:S01]  /*6320*/  IMAD.U32 R155, RZ, RZ, UR5 ;  /* 0x00000005ff9b7e24 */ /* 0x000fe2000f8e00ff */
[----:B------:R-:W1:Y:S01]  /*6330*/  LDCU UR55, c[0x0][0x374] ;  /* 0x00006e80ff3777ac */ /* 0x000e620008000800 */
[----:B------:R-:W-:Y:S01]  /*6340*/  UMOV UR54, URZ ;  /* 0x000000ff00367c82 */ /* 0x000fe20008000000 */
[----:B------:R-:W-:Y:S01]  /*6350*/  UMOV UR52, URZ ;  /* 0x000000ff00347c82 */ /* 0x000fe20008000000 */
[----:B--234-:R-:W-:-:S07]  /*6360*/  IMAD.IADD R2, R3, 0x1, R2 ;  /* 0x0000000103027824 */ /* 0x01cfce00078e0202 */
.L_x_152:
[----:B-1----:R-:W-:Y:S02]  /*6370*/  LEA R8, R146, UR46, 0x3 ;  /* 0x0000002e92087c11 */ /* 0x002fe4000f8e18ff */
[----:B------:R-:W-:Y:S02]  /*6380*/  SHF.L.U32 R3, R148, 0x1f, RZ ;  /* 0x0000001f94037819 */ /* 0x000fe400000006ff */
[----:B------:R-:W-:Y:S02]  /*6390*/  LEA R5, R146, UR46, 0x4 ;  /* 0x0000002e92057c11 */ /* 0x000fe4000f8e20ff */
[----:B--2---:R-:W2:Y:S02]  /*63a0*/  SYNCS.PHASECHK.TRANS64.TRYWAIT P0, [R8+URZ+0xe0], R3 ;  /* 0x0000e003080075a7 */ /* 0x004ea400080011ff */
[----:B--2---:R-:W-:Y:S05]  /*63b0*/  @!P0 BRA `(.L_x_108) ;  /* 0x0000006c00f48947 */ /* 0x004fea0003800000 */
.L_x_208:
[----:B------:R-:W3:Y:S01]  /*63c0*/  LDS.128 R4, [R5+0x140] ;  /* 0x0001400005047984 */ /* 0x000ee20000000c00 */
[----:B------:R-:W-:Y:S01]  /*63d0*/  UISETP.GE.AND UP0, UPT, UR45, 0x1, UPT ;  /* 0x000000012d00788c */ /* 0x000fe2000bf06270 */
[----:B------:R-:W-:Y:S01]  /*63e0*/  @!PT LDS RZ, [RZ] ;  /* 0x00000000fffff984 */ /* 0x000fe20000000800 */
[----:B------:R-:W-:Y:S01]  /*63f0*/  @!PT LDS RZ, [RZ] ;  /* 0x00000000fffff984 */ /* 0x000fe20000000800 */
[----:B------:R-:W-:Y:S01]  /*6400*/  @!PT LDS RZ, [RZ] ;  /* 0x00000000fffff984 */ /* 0x000fe20000000800 */
[----:B------:R-:W-:Y:S01]  /*6410*/  @!PT LDS RZ, [RZ] ;  /* 0x00000000fffff984 */ /* 0x000fe20000000800 */
[----:B------:R4:W-:Y:S06]  /*6420*/  MEMBAR.ALL.CTA ;  /* 0x0000000000007992 */ /* 0x0009ec0000008000 */
[----:B----4-:R-:W4:Y:S01]  /*6430*/  FENCE.VIEW.ASYNC.S ;  /* 0x00000000000073c6 */ /* 0x010f220000000000 */
[----:B---3--:R-:W-:Y:S11]  /*6440*/  LOP3.LUT P0, RZ, R6, 0x1, RZ, 0xc0, !PT ;  /* 0x0000000106ff7812 */ /* 0x008ff6000780c0ff */
[----:B------:R-:W-:Y:S02]  /*6450*/  @!UPT UIADD3 URZ, UPT, UPT, URZ, URZ, URZ ;  /* 0x000000fffffff290 */ /* 0x000fe4000fffe0ff */
[----:B----4-:R-:W-:Y:S01]  /*6460*/  VOTEU.ANY UP1, P0 ;  /* 0x0000000000ff7886 */ /* 0x010fe20000020100 */
[----:B------:R-:W-:Y:S01]  /*6470*/  PLOP3.LUT P0, PT, PT, PT, UP1, 0x80, 0x8 ;  /* 0x000000000008781c */ /* 0x000fe20003f0f018 */
[----:B------:R-:W-:Y:S06]  /*6480*/  UP2UR UR4, UPR, URZ, 0x2 ;  /* 0x00000002ff047883 */ /* 0x000fec0008000000 */
[----:B------:R-:W-:Y:S06]  /*6490*/  IMAD.U32 R156, RZ, RZ, UR4 ;  /* 0x00000004ff9c7e24 */ /* 0x000fec000f8e00ff */
[----:B------:R-:W-:Y:S02]  /*64a0*/  @P0 SHF.R.U32.HI R0, RZ, 0x10, R5 ;  /* 0x00000010ff000819 */ /* 0x000fe40000011605 */
[----:B--2---:R-:W-:Y:S02]  /*64b0*/  @P0 MOV R3, R4 ;  /* 0x0000000400030202 */ /* 0x004fe40000000f00 */
        /* <DEDUP_REMOVED lines=11> */
[----:B------:R-:W3:Y:S01]  /*6570*/  LDCU UR12, c[0x0][0xf20] ;  /* 0x0001e400ff0c77ac */ /* 0x000ee20008000800 */
[----:B-1----:R-:W-:Y:S02]  /*6580*/  UIMAD.WIDE.U32 UR4, UR55, UR59, URZ ;  /* 0x0000003b370472a5 */ /* 0x002fe4000f8e00ff */
[----:B------:R-:W-:Y:S02]  /*6590*/  UIMAD.WIDE.U32 UR6, UR62, UR56, URZ ;  /* 0x000000383e0672a5 */ /* 0x000fe4000f8e00ff */
[----:B------:R-:W-:Y:S02]  /*65a0*/  UISETP.NE.AND UP0, UPT, UR58, 0x1, UPT ;  /* 0x000000013a00788c */ /* 0x000fe4000bf05270 */
[----:B------:R-:W-:Y:S02]  /*65b0*/  UIMAD.WIDE.U32 UR8, UR36, UR59, URZ ;  /* 0x0000003b240872a5 */ /* 0x000fe4000f8e00ff */
[----:B------:R-:W-:Y:S02]  /*65c0*/  UISETP.NE.AND UP1, UPT, UR41, 0x1, UPT ;  /* 0x000000012900788c */ /* 0x000fe4000bf25270 */
[----:B------:R-:W-:Y:S02]  /*65d0*/  UIMAD.WIDE.U32 UR10, UR37, UR56, URZ ;  /* 0x00000038250a72a5 */ /* 0x000fe4000f8e00ff */
[----:B------:R-:W-:Y:S01]  /*65e0*/  UISETP.NE.AND UP2, UPT, UR45, 0x1, UPT ;  /* 0x000000012d00788c */ /* 0x000fe2000bf45270 */
[----:B------:R-:W-:Y:S02]  /*65f0*/  UMOV UR4, UR5 ;  /* 0x0000000500047c82 */ /* 0x000fe40008000000 */
[----:B---3--:R-:W-:Y:S03]  /*6600*/  USHF.R.U32.HI UR5, URZ, UR12, UR4 ;  /* 0x0000000cff057299 */ /* 0x008fe60008011604 */
[----:B------:R-:W-:Y:S02]  /*6610*/  UMOV UR4, UR7 ;  /* 0x0000000700047c82 */ /* 0x000fe40008000000 */
[----:B------:R-:W-:Y:S02]  /*6620*/  USHF.R.U32.HI UR7, URZ, UR57, UR4 ;  /* 0x00000039ff077299 */ /* 0x000fe40008011604 */
[----:B------:R-:W-:Y:S02]  /*6630*/  USEL UR4, UR55, UR5, !UP0 ;  /* 0x0000000537047287 */ /* 0x000fe4000c000000 */
[----:B------:R-:W-:Y:S01]  /*6640*/  USEL UR7, UR62, UR7, !UP1 ;  /* 0x000000073e077287 */ /* 0x000fe2000c800000 */
[----:B------:R-:W-:Y:S01]  /*6650*/  UMOV UR5, UR9 ;  /* 0x0000000900057c82 */ /* 0x000fe20008000000 */
[----:B------:R-:W-:Y:S02]  /*6660*/  UIMAD.WIDE.U32 UR8, UR4, UR42, URZ ;  /* 0x0000002a040872a5 */ /* 0x000fe4000f8e00ff */
[----:B------:R-:W-:Y:S03]  /*6670*/  USHF.R.U32.HI UR6, URZ, UR12, UR5 ;  /* 0x0000000cff067299 */ /* 0x000fe60008011605 */
[----:B------:R-:W-:Y:S01]  /*6680*/  UMOV UR5, UR11 ;  /* 0x0000000b00057c82 */ /* 0x000fe20008000000 */
[----:B------:R-:W-:Y:S02]  /*6690*/  UIMAD.WIDE.U32 UR10, UR7, UR42, URZ ;  /* 0x0000002a070a72a5 */ /* 0x000fe4000f8e00ff */
[----:B------:R-:W-:Y:S02]  /*66a0*/  USEL UR6, UR36, UR6, !UP0 ;  /* 0x0000000624067287 */ /* 0x000fe4000c000000 */
[----:B------:R-:W-:Y:S01]  /*66b0*/  USHF.R.U32.HI UR5, URZ, UR57, UR5 ;  /* 0x00000039ff057299 */ /* 0x000fe20008011605 */
[----:B------:R-:W-:Y:S02]  /*66c0*/  UMOV UR8, UR9 ;  /* 0x0000000900087c82 */ /* 0x000fe40008000000 */
[----:B------:R-:W-:Y:S01]  /*66d0*/  UMOV UR10, UR11 ;  /* 0x0000000b000a7c82 */ /* 0x000fe20008000000 */
[----:B------:R-:W-:Y:S02]  /*66e0*/  @UP2 USHF.R.U32.HI UR4, URZ, UR43, UR8 ;  /* 0x0000002bff042299 */ /* 0x000fe40008011608 */
[----:B------:R-:W-:Y:S02]  /*66f0*/  @UP2 USHF.R.U32.HI UR7, URZ, UR43, UR10 ;  /* 0x0000002bff072299 */ /* 0x000fe4000801160a */
[----:B------:R-:W-:Y:S02]  /*6700*/  UIMAD UR4, UR45, UR4, URZ ;  /* 0x000000042d0472a4 */ /* 0x000fe4000f8e02ff */
[----:B------:R-:W-:Y:S02]  /*6710*/  UIMAD.WIDE.U32 UR10, UR6, UR42, URZ ;  /* 0x0000002a060a72a5 */ /* 0x000fe4000f8e00ff */
[----:B------:R-:W-:Y:S02]  /*6720*/  USEL UR5, UR37, UR5, !UP1 ;  /* 0x0000000525057287 */ /* 0x000fe4000c800000 */
[----:B------:R-:W-:Y:S02]  /*6730*/  UIMAD UR8, UR45, UR7, URZ ;  /* 0x000000072d0872a4 */ /* 0x000fe4000f8e02ff */
[----:B------:R-:W-:Y:S03]  /*6740*/  UISETP.GE.AND UP0, UPT, UR6, UR4, UPT ;  /* 0x000000040600728c */ /* 0x000fe6000bf06270 */
[----:B------:R-:W-:Y:S01]  /*6750*/  UMOV UR4, UR11 ;  /* 0x0000000b00047c82 */ /* 0x000fe20008000000 */
[----:B------:R-:W-:Y:S02]  /*6760*/  UISETP.GE.OR UP0, UPT, UR5, UR8, UP0 ;  /* 0x000000080500728c */ /* 0x000fe40008706670 */
[----:B------:R-:W-:Y:S02]  /*6770*/  USHF.R.U32.HI UR4, URZ, UR43, UR4 ;  /* 0x0000002bff047299 */ /* 0x000fe40008011604 */
[----:B------:R-:W-:Y:S02]  /*6780*/  UIMAD.WIDE.U32 UR8, UR5, UR42, URZ ;  /* 0x0000002a050872a5 */ /* 0x000fe4000f8e00ff */
[----:B------:R-:W-:Y:S02]  /*6790*/  USEL UR11, UR6, UR4, !UP2 ;  /* 0x00000004060b7287 */ /* 0x000fe4000d000000 */
[----:B------:R-:W-:Y:S02]  /*67a0*/  UIADD3 UR8, UPT, UPT, -UR5, URZ, URZ ;  /* 0x000000ff05087290 */ /* 0x000fe4000fffe1ff */
[----:B------:R-:W-:Y:S01]  /*67b0*/  UIADD3 UR10, UPT, UPT, -UR11, URZ, URZ ;  /* 0x000000ff0b0a7290 */ /* 0x000fe2000fffe1ff */
[----:B------:R-:W-:Y:S01]  /*67c0*/  @!UP0 UMOV UR4, UR9 ;  /* 0x0000000900048c82 */ /* 0x000fe20008000000 */
[----:B------:R-:W-:Y:S02]  /*67d0*/  UIADD3 UR9, UPT, UPT, -UR6, URZ, URZ ;  /* 0x000000ff06097290 */ /* 0x000fe4000fffe1ff */
[----:B------:R-:W-:Y:S02]  /*67e0*/  @!UP0 USHF.R.U32.HI UR4, URZ, UR43, UR4 ;  /* 0x0000002bff048299 */ /* 0x000fe40008011604 */
[----:B------:R-:W-:Y:S02]  /*67f0*/  UIMAD UR10, UR45, UR10, UR6 ;  /* 0x0000000a2d0a72a4 */ /* 0x000fe4000f8e0206 */
[----:B------:R-:W-:Y:S04]  /*6800*/  @!UP0 USEL UR4, UR5, UR4, !UP2 ;  /* 0x0000000405048287 */ /* 0x000fe8000d000000 */
[----:B------:R-:W-:Y:S02]  /*6810*/  @!UP0 UIMAD UR10, UR7, UR10, UR4 ;  /* 0x0000000a070a82a4 */ /* 0x000fe4000f8e0204 */
[----:B------:R-:W-:Y:S02]  /*6820*/  @!UP0 UIADD3 UR11, UPT, UPT, UR11, -UR4, URZ ;  /* 0x800000040b0b8290 */ /* 0x000fe4000fffe0ff */
[----:B------:R-:W-:Y:S02]  /*6830*/  UIMAD UR7, UR41, UR8, UR37 ;  /* 0x00000008290772a4 */ /* 0x000fe4000f8e0225 */
[----:B------:R-:W-:Y:S02]  /*6840*/  @!UP0 UIMAD UR6, UR11, UR45, UR5 ;  /* 0x0000002d0b0682a4 */ /* 0x000fe4000f8e0205 */
[----:B------:R-:W-:Y:S01]  /*6850*/  UIMAD UR4, UR58, UR9, UR36 ;  /* 0x000000093a0472a4 */ /* 0x000fe2000f8e0224 */
[----:B------:R-:W-:Y:S02]  /*6860*/  @!UP0 UMOV UR5, UR10 ;  /* 0x0000000a00058c82 */ /* 0x000fe40008000000 */
[----:B------:R-:W-:Y:S02]  /*6870*/  UIMAD UR37, UR5, UR41, UR7 ;  /* 0x00000029052572a4 */ /* 0x000fe4000f8e0207 */
[----:B------:R-:W-:Y:S11]  /*6880*/  UIMAD UR36, UR6, UR58, UR4 ;  /* 0x0000003a062472a4 */ /* 0x000ff6000f8e0204 */
[----:B------:R-:W-:Y:S01]  /*6890*/  @!UPT UIADD3 URZ, UPT, UPT, URZ, URZ, URZ ;  /* 0x000000fffffff290 */ /* 0x000fe2000fffe0ff */
.L_x_109:
[----:B------:R-:W-:Y:S01]  /*68a0*/  UISETP.NE.AND UP0, UPT, UR40, 0x1, UPT ;  /* 0x000000012800788c */ /* 0x000fe2000bf05270 */
[----:B------:R-:W-:Y:S01]  /*68b0*/  LOP3.LUT P0, RZ, R144, 0x3f0, RZ, 0xc0, !PT ;  /* 0x000003f090ff7812 */ /* 0x000fe2000780c0ff */
[----:B------:R-:W-:Y:S01]  /*68c0*/  USHF.L.U32 UR53, UR20, 0x8, URZ ;  /* 0x0000000814357899 */ /* 0x000fe200080006ff */
[----:B------:R-:W-:Y:S01]  /*68d0*/  BSSY.RECONVERGENT B6, `(.L_x_110) ;  /* 0x0000034000067945 */ /* 0x000fe20003800200 */
[----:B------:R-:W-:Y:S01]  /*68e0*/  USHF.L.U32 UR50, UR28, 0x7, URZ ;  /* 0x000000071c327899 */ /* 0x000fe200080006ff */
[----:B------:R-:W-:Y:S06]  /*68f0*/  IADD3 R146, PT, PT, R146, 0x1, RZ ;  /* 0x0000000192927810 */ /* 0x000fec0007ffe0ff */
[----:B------:R-:W3:Y:S01]  /*6900*/  @!UP0 LDCU.128 UR12, c[0x0][0xf10] ;  /* 0x0001e200ff0c87ac */ /* 0x000ee20008000c00 */
[----:B------:R-:W4:Y:S01]  /*6910*/  @!UP0 LDCU UR5, c[0x0][0xf0c] ;  /* 0x0001e180ff0587ac */ /* 0x000f220008000800 */
[----:B------:R-:W1:Y:S01]  /*6920*/  @!UP0 LDCU UR10, c[0x0][0xf20] ;  /* 0x0001e400ff0a87ac */ /* 0x000e620008000800 */
[----:B---3--:R-:W-:Y:S02]  /*6930*/  UIMAD.WIDE.U32 UR8, UR37, UR12, URZ ;  /* 0x0000000c250872a5 */ /* 0x008fe4000f8e00ff */
[----:B------:R-:W-:Y:S02]  /*6940*/  UIMAD.WIDE.U32 UR6, UR36, UR15, URZ ;  /* 0x0000000f240672a5 */ /* 0x000fe4000f8e00ff */
[----:B------:R-:W-:Y:S03]  /*6950*/  @!UP0 UISETP.NE.AND UP1, UPT, UR14, 0x1, UPT ;  /* 0x000000010e00888c */ /* 0x000fe6000bf25270 */
[----:B------:R-:W-:Y:S01]  /*6960*/  @!UP0 UMOV UR4, UR9 ;  /* 0x0000000900048c82 */ /* 0x000fe20008000000 */
[----:B----4-:R-:W-:Y:S02]  /*6970*/  @!UP0 UISETP.NE.AND UP2, UPT, UR5, 0x1, UPT ;  /* 0x000000010500888c */ /* 0x010fe4000bf45270 */
[----:B------:R-:W-:Y:S01]  /*6980*/  @!UP0 USHF.R.U32.HI UR4, URZ, UR13, UR4 ;  /* 0x0000000dff048299 */ /* 0x000fe20008011604 */
[----:B------:R-:W-:Y:S02]  /*6990*/  @!UP0 UMOV UR6, UR7 ;  /* 0x0000000700068c82 */ /* 0x000fe40008000000 */
[----:B-1----:R-:W-:Y:S02]  /*69a0*/  @!UP0 USHF.R.U32.HI UR6, URZ, UR10, UR6 ;  /* 0x0000000aff068299 */ /* 0x002fe40008011606 */
[----:B------:R-:W-:Y:S02]  /*69b0*/  @!UP0 USEL UR7, UR37, UR4, !UP2 ;  /* 0x0000000425078287 */ /* 0x000fe4000d000000 */
[----:B------:R-:W-:Y:S04]  /*69c0*/  @!UP0 USEL UR6, UR36, UR6, !UP1 ;  /* 0x0000000624068287 */ /* 0x000fe8000c800000 */
[----:B------:R-:W-:Y:S02]  /*69d0*/  @!UP0 UIADD3 UR4, UPT, UPT, -UR7, UR6, URZ ;  /* 0x0000000607048290 */ /* 0x000fe4000fffe1ff */
[----:B------:R-:W-:Y:S02]  /*69e0*/  @!UP0 UIADD3 UR6, UPT, UPT, UR7, -UR6, URZ ;  /* 0x8000000607068290 */ /* 0x000fe4000fffe0ff */
[----:B------:R-:W-:Y:S02]  /*69f0*/  @!UP0 UIMAD UR37, UR4, UR5, UR37 ;  /* 0x00000005042582a4 */ /* 0x000fe4000f8e0225 */
[----:B------:R-:W-:Y:S01]  /*6a00*/  @!UP0 UIMAD UR36, UR6, UR14, UR36 ;  /* 0x0000000e062482a4 */ /* 0x000fe2000f8e0224 */
[----:B------:R-:W-:Y:S11]  /*6a10*/  @!P0 BRA `(.L_x_111) ;  /* 0x00000000007c8947 */ /* 0x000ff60003800000 */
[----:B------:R-:W1:Y:S01]  /*6a20*/  LDCU.64 UR8, c[0x4][0x80] ;  /* 0x01001000ff0877ac */ /* 0x000e620008000a00 */
[----:B------:R-:W-:Y:S01]  /*6a30*/  MOV R16, 0x0 ;  /* 0x0000000000107802 */ /* 0x000fe20000000f00 */
[----:B------:R-:W-:Y:S02]  /*6a40*/  HFMA2 R12, -RZ, RZ, 0, 5.9604644775390625e-08 ;  /* 0x00000001ff0c7431 */ /* 0x000fe400000001ff */
[----:B------:R-:W-:Y:S01]  /*6a50*/  IMAD.MOV.U32 R8, RZ, RZ, 0x70 ;  /* 0x00000070ff087424 */ /* 0x000fe200078e00ff */
[----:B------:R3:W4:Y:S01]  /*6a60*/  LDC.64 R14, c[0x4][R16] ;  /* 0x01000000100e7b82 */ /* 0x0007220000000a00 */
[----:B------:R-:W2:Y:S01]  /*6a70*/  LDCU.64 UR6, c[0x4][0x88] ;  /* 0x01001100ff0677ac */ /* 0x000ea20008000a00 */
[----:B------:R-:W-:Y:S01]  /*6a80*/  IMAD.MOV.U32 R13, RZ, RZ, RZ ;  /* 0x000000ffff0d7224 */ /* 0x000fe200078e00ff */
[----:B------:R-:W2:Y:S01]  /*6a90*/  LDCU.64 UR4, c[0x4][0x8] ;  /* 0x01000100ff0477ac */ /* 0x000ea20008000a00 */
[----:B-1----:R-:W-:Y:S01]  /*6aa0*/  MOV R5, UR9 ;  /* 0x0000000900057c02 */ /* 0x002fe20008000f00 */
[----:B------:R-:W-:Y:S01]  /*6ab0*/  IMAD.U32 R4, RZ, RZ, UR8 ;  /* 0x00000008ff047e24 */ /* 0x000fe2000f8e00ff */
[----:B--2---:R-:W-:Y:S01]  /*6ac0*/  MOV R7, UR7 ;  /* 0x0000000700077c02 */ /* 0x004fe20008000f00 */
[----:B------:R-:W-:Y:S01]  /*6ad0*/  IMAD.U32 R6, RZ, RZ, UR6 ;  /* 0x00000006ff067e24 */ /* 0x000fe2000f8e00ff */
[----:B------:R-:W-:Y:S01]  /*6ae0*/  MOV R11, UR5 ;  /* 0x00000005000b7c02 */ /* 0x000fe20008000f00 */
[----:B------:R-:W-:Y:S02]  /*6af0*/  IMAD.U32 R10, RZ, RZ, UR4 ;  /* 0x00000004ff0a7e24 */ /* 0x000fe4000f8e00ff */
[----:B------:R-:W-:Y:S07]  /*6b00*/  LEPC R20, `(.L_x_112) ;  /* 0x000000001014794e */ /* 0x000fee0000000000 */
[----:B---345:R-:W-:Y:S05]  /*6b10*/  CALL.ABS.NOINC R14 ;  /* 0x000000000e007343 */ /* 0x038fea0003c00000 */
.L_x_112:
[----:B------:R-:W1:Y:S01]  /*6b20*/  LDCU.64 UR8, c[0x4][0x80] ;  /* 0x01001000ff0877ac */ /* 0x000e620008000a00 */
[----:B------:R-:W2:Y:S01]  /*6b30*/  LDC.64 R16, c[0x4][R16] ;  /* 0x0100000010107b82 */ /* 0x000ea20000000a00 */
[----:B------:R-:W-:Y:S02]  /*6b40*/  HFMA2 R12, -RZ, RZ, 0, 5.9604644775390625e-08 ;  /* 0x00000001ff0c7431 */ /* 0x000fe400000001ff */
[----:B------:R-:W-:Y:S02]  /*6b50*/  IMAD.MOV.U32 R8, RZ, RZ, 0x70 ;  /* 0x00000070ff087424 */ /* 0x000fe400078e00ff */
[----:B------:R-:W-:Y:S01]  /*6b60*/  IMAD.MOV.U32 R13, RZ, RZ, RZ ;  /* 0x000000ffff0d7224 */ /* 0x000fe200078e00ff */
[----:B------:R-:W3:Y:S01]  /*6b70*/  LDCU.64 UR6, c[0x4][0x88] ;  /* 0x01001100ff0677ac */ /* 0x000ee20008000a00 */
[----:B------:R-:W4:Y:S01]  /*6b80*/  LDCU.64 UR4, c[0x4][0x8] ;  /* 0x01000100ff0477ac */ /* 0x000f220008000a00 */
[----:B-1----:R-:W-:Y:S02]  /*6b90*/  MOV R4, UR8 ;  /* 0x0000000800047c02 */ /* 0x002fe40008000f00 */
[----:B------:R-:W-:Y:S02]  /*6ba0*/  MOV R5, UR9 ;  /* 0x0000000900057c02 */ /* 0x000fe40008000f00 */
[----:B---3--:R-:W-:Y:S01]  /*6bb0*/  MOV R7, UR7 ;  /* 0x0000000700077c02 */ /* 0x008fe20008000f00 */
[----:B------:R-:W-:Y:S01]  /*6bc0*/  IMAD.U32 R6, RZ, RZ, UR6 ;  /* 0x00000006ff067e24 */ /* 0x000fe2000f8e00ff */
[----:B----4-:R-:W-:Y:S01]  /*6bd0*/  MOV R11, UR5 ;  /* 0x00000005000b7c02 */ /* 0x010fe20008000f00 */
[----:B------:R-:W-:Y:S02]  /*6be0*/  IMAD.U32 R10, RZ, RZ, UR4 ;  /* 0x00000004ff0a7e24 */ /* 0x000fe4000f8e00ff */
[----:B------:R-:W-:Y:S07]  /*6bf0*/  LEPC R20, `(.L_x_111) ;  /* 0x000000001014794e */ /* 0x000fee0000000000 */
[----:B--2---:R-:W-:Y:S05]  /*6c00*/  CALL.ABS.NOINC R16 ;  /* 0x0000000010007343 */ /* 0x004fea0003c00000 */
.L_x_111:
[----:B------:R-:W-:Y:S05]  /*6c10*/  BSYNC.RECONVERGENT B6 ;  /* 0x0000000000067941 */ /* 0x000fea0003800200 */
.L_x_110:
[----:B------:R-:W-:Y:S02]  /*6c20*/  R2UR UR6, R143 ;  /* 0x000000008f0672ca */ /* 0x000fe400000e0000 */
[----:B------:R-:W-:Y:S02]  /*6c30*/  R2UR UR5, R154 ;  /* 0x000000009a0572ca */ /* 0x000fe400000e0000 */
[----:B------:R-:W-:Y:S02]  /*6c40*/  R2UR UR4, R153 ;  /* 0x00000000990472ca */ /* 0x000fe400000e0000 */
[----:B------:R-:W-:Y:S02]  /*6c50*/  ISETP.NE.U32.AND P4, PT, R136, RZ, PT ;  /* 0x000000ff8800720c */ /* 0x000fe40003f85070 */
[----:B------:R-:W-:Y:S02]  /*6c60*/  ISETP.NE.U32.AND P2, PT, RZ, UR60, PT ;  /* 0x0000003cff007c0c */ /* 0x000fe4000bf45070 */
[----:B------:R-:W-:Y:S02]  /*6c70*/  ISETP.NE.AND.EX P4, PT, R137, RZ, PT, P4 ;  /* 0x000000ff8900720c */ /* 0x000fe40003f85340 */
[----:B------:R-:W-:Y:S01]  /*6c80*/  ISETP.NE.AND.EX P2, PT, RZ, UR61, PT, P2 ;  /* 0x0000003dff007c0c */ /* 0x000fe2000bf45320 */
[----:B------:R-:W-:Y:S02]  /*6c90*/  UISETP.NE.AND UP2, UPT, UR6, URZ, UPT ;  /* 0x000000ff0600728c */ /* 0x000fe4000bf45270 */
[----:B------:R-:W-:Y:S04]  /*6ca0*/  UISETP.NE.U32.AND UP0, UPT, UR5, URZ, UPT ;  /* 0x000000ff0500728c */ /* 0x000fe8000bf05070 */
[----:B------:R-:W-:Y:S01]  /*6cb0*/  UISETP.NE.AND.EX UP1, UPT, UR4, URZ, UPT, UP0 ;  /* 0x000000ff0400728c */ /* 0x000fe2000bf25300 */
[----:B------:R-:W-:Y:S01]  /*6cc0*/  PLOP3.LUT P1, PT, PT, PT, UP2, 0x80, 0x8 ;  /* 0x000000000008781c */ /* 0x000fe20003f2f028 */
[----:B------:R-:W-:Y:S03]  /*6cd0*/  UPLOP3.LUT UP0, UPT, UPT, UPT, UPT, 0x40, 0x4 ;  /* 0x000000000004789c */ /* 0x000fe60003f0e870 */
[----:B------:R-:W-:Y:S06]  /*6ce0*/  @UP2 UPLOP3.LUT UP0, UPT, UPT, UPT, UP1, 0x80, 0x8 ;  /* 0x000000000008289c */ /* 0x000fec0003f0f010 */
[----:B------:R-:W-:Y:S01]  /*6cf0*/  PLOP3.LUT P0, PT, PT, PT, UP0, 0x80, 0x8 ;  /* 0x000000000008781c */ /* 0x000fe20003f0f008 */
[----:B------:R-:W-:Y:S01]  /*6d00*/  @!UPT UIADD3 URZ, UPT, UPT, URZ, URZ, URZ ;  /* 0x000000fffffff290 */ /* 0x000fe2000fffe0ff */
[----:B------:R-:W-:Y:S11]  /*6d10*/  BRA.U !UP1, `(.L_x_113) ;  /* 0x0000000109407547 */ /* 0x000ff6000b800000 */
[----:B------:R-:W-:Y:S01]  /*6d20*/  UISETP.NE.U32.AND UP0, UPT, UR60, URZ, UPT ;  /* 0x000000ff3c00728c */ /* 0x000fe2000bf05070 */
[----:B------:R-:W-:Y:S01]  /*6d30*/  R2UR UR6, R154 ;  /* 0x000000009a0672ca */ /* 0x000fe200000e0000 */
[----:B------:R-:W1:Y:S01]  /*6d40*/  LDCU.64 UR8, c[0x0][0x358] ;  /* 0x00006b00ff0877ac */ /* 0x000e620008000a00 */
[----:B------:R-:W-:Y:S02]  /*6d50*/  HFMA2 R139, -RZ, RZ, 0, 5.9604644775390625e-08 ;  /* 0x00000001ff8b7431 */ /* 0x000fe400000001ff */
[----:B--2---:R-:W-:Y:S01]  /*6d60*/  IMAD.MOV.U32 R0, RZ, RZ, 0x1 ;  /* 0x00000001ff007424 */ /* 0x004fe200078e00ff */
[----:B------:R-:W-:Y:S06]  /*6d70*/  UISETP.NE.AND.EX UP0, UPT, UR61, URZ, UPT, UP0 ;  /* 0x000000ff3d00728c */ /* 0x000fec000bf05300 */
[----:B------:R-:W-:Y:S05]  /*6d80*/  PLOP3.LUT P3, PT, PT, PT, UP0, 0x80, 0x8 ;  /* 0x000000000008781c */ /* 0x000fea0003f6f008 */
[----:B------:R-:W2:Y:S01]  /*6d90*/  @UP0 LDCU.64 UR4, c[0x0][0xc88] ;  /* 0x00019100ff0407ac */ /* 0x000ea20008000a00 */
[----:B------:R-:W-:Y:S07]  /*6da0*/  @UP0 UIMAD UR6, UR44, UR6, URZ ;  /* 0x000000062c0602a4 */ /* 0x000fee000f8e02ff */
[----:B------:R-:W-:Y:S01]  /*6db0*/  @!P3 PRMT R139, R0, 0x7610, R139 ;  /* 0x00007610008bb816 */ /* 0x000fe2000000008b */
[----:B--2---:R-:W-:Y:S06]  /*6dc0*/  @UP0 UIMAD.WIDE UR4, UR6, 0x4, UR4 ;  /* 0x00000004060408a5 */ /* 0x004fec000f8e0204 */
[----:B------:R-:W-:Y:S02]  /*6dd0*/  IMAD.U32 R4, RZ, RZ, UR4 ;  /* 0x00000004ff047e24 */ /* 0x000fe4000f8e00ff */
[----:B------:R-:W-:Y:S03]  /*6de0*/  IMAD.U32 R5, RZ, RZ, UR5 ;  /* 0x00000005ff057e24 */ /* 0x000fe6000f8e00ff */
[----:B------:R-:W2:Y:S02]  /*6df0*/  @!UP0 LDCU UR4, c[0x0][0xc80] ;  /* 0x00019000ff0487ac */ /* 0x000ea40008000800 */
[----:B-1---5:R1:W5:Y:S02]  /*6e00*/  @P3 LDG.E R71, desc[UR8][R4.64] ;  /* 0x0000000804473981 */ /* 0x022364000c1e1900 */
[----:B-12---:R-:W-:Y:S02]  /*6e10*/  @!P3 MOV R71, UR4 ;  /* 0x000000040047bc02 */ /* 0x006fe40008000f00 */
.L_x_113:
[----:B------:R-:W-:Y:S05]  /*6e20*/  @!P4 BRA `(.L_x_114) ;  /* 0x000000000024c947 */ /* 0x000fea0003800000 */
[----:B------:R-:W-:Y:S01]  /*6e30*/  ISETP.NE.U32.AND P3, PT, R134, RZ, PT ;  /* 0x000000ff8600720c */ /* 0x000fe20003f65070 */
[----:B------:R-:W1:Y:S03]  /*6e40*/  LDCU.64 UR4, c[0x0][0x358] ;  /* 0x00006b00ff0477ac */ /* 0x000e660008000a00 */
[----:B------:R-:W-:Y:S11]  /*6e50*/  ISETP.NE.AND.EX P3, PT, R135, RZ, PT, P3 ;  /* 0x000000ff8700720c */ /* 0x000ff60003f65330 */
[----:B------:R-:W-:Y:S02]  /*6e60*/  @!UPT UIADD3 URZ, UPT, UPT, URZ, URZ, URZ ;  /* 0x000000fffffff290 */ /* 0x000fe4000fffe0ff */
[----:B------:R-:W3:Y:S01]  /*6e70*/  @P3 LDC.64 R4, c[0x0][0xca8] ;  /* 0x00032a00ff043b82 */ /* 0x000ee20000000a00 */
[----:B--2---:R-:W-:Y:S04]  /*6e80*/  @P3 IMAD R0, R136, UR44, RZ ;  /* 0x0000002c88003c24 */ /* 0x004fe8000f8e02ff */
[----:B---3--:R-:W-:Y:S05]  /*6e90*/  @P3 IMAD.WIDE R4, R0, 0x4, R4 ;  /* 0x0000000400043825 */ /* 0x008fea00078e0204 */
[----:B-1---5:R1:W5:Y:S02]  /*6ea0*/  @P3 LDG.E R68, desc[UR4][R4.64] ;  /* 0x0000000404443981 */ /* 0x022364000c1e1900 */
[----:B-1----:R-:W3:Y:S02]  /*6eb0*/  @!P3 LDC R68, c[0x0][0xca0] ;  /* 0x00032800ff44bb82 */ /* 0x002ee40000000800 */
.L_x_114:
[----:B-----5:R-:W-:Y:S01]  /*6ec0*/  FSETP.NEU.AND P3, PT, R71, RZ, PT ;  /* 0x000000ff4700720b */ /* 0x020fe20003f6d000 */
[----:B------:R-:W-:Y:S01]  /*6ed0*/  IMAD.SHL.U32 R164, R133, 0x2, RZ ;  /* 0x0000000285a47824 */ /* 0x000fe200078e00ff */
[----:B------:R-:W-:Y:S01]  /*6ee0*/  SEL R5, RZ, 0xffffffff, P2 ;  /* 0xffffffffff057807 */ /* 0x000fe20001000000 */
[----:B------:R-:W-:Y:S01]  /*6ef0*/  IMAD.SHL.U32 R78, R150, 0x10, RZ ;  /* 0x00000010964e7824 */ /* 0x000fe200078e00ff */
[----:B------:R-:W-:Y:S01]  /*6f00*/  @P1 LOP3.LUT P2, RZ, R139, 0xff, RZ, 0xc0, !PT ;  /* 0x000000ff8bff1812 */ /* 0x000fe2000784c0ff */
[----:B------:R-:W-:Y:S01]  /*6f10*/  VIADD R163, R164, UR46 ;  /* 0x0000002ea4a37c36 */ /* 0x000fe20008000000 */
[----:B------:R-:W-:Y:S01]  /*6f20*/  @P1 SEL R4, RZ, 0xffffffff, P3 ;  /* 0xffffffffff041807 */ /* 0x000fe20001800000 */
[----:B------:R-:W-:Y:S01]  /*6f30*/  IMAD.MOV.U32 R94, RZ, RZ, -0x10 ;  /* 0xfffffff0ff5e7424 */ /* 0x000fe200078e00ff */
[----:B------:R-:W-:Y:S01]  /*6f40*/  LOP3.LUT R149, R149, 0x1, RZ, 0x3c, !PT ;  /* 0x0000000195957812 */ /* 0x000fe200078e3cff */
[----:B------:R-:W-:Y:S01]  /*6f50*/  IMAD.SHL.U32 R92, R151, 0x10, RZ ;  /* 0x00000010975c7824 */ /* 0x000fe200078e00ff */
[----:B------:R-:W-:Y:S01]  /*6f60*/  @P0 SEL R4, R5, R4, !P2 ;  /* 0x0000000405040207 */ /* 0x000fe20005000000 */
[C---:B------:R-:W-:Y:S01]  /*6f70*/  IMAD.IADD R147, R163.reuse, 0x1, R78 ;  /* 0x00000001a3937824 */ /* 0x040fe200078e024e */
[----:B------:R-:W-:Y:S01]  /*6f80*/  PLOP3.LUT P0, PT, PT, PT, UP1, 0x80, 0x8 ;  /* 0x000000000008781c */ /* 0x000fe20003f0f018 */
[----:B------:R-:W-:Y:S01]  /*6f90*/  IMAD.U32 R3, RZ, RZ, UR38 ;  /* 0x00000026ff037e24 */ /* 0x000fe2000f8e00ff */
[----:B------:R-:W-:Y:S01]  /*6fa0*/  @P1 LOP3.LUT R4, R4, 0x1, RZ, 0xc0, !PT ;  /* 0x0000000104041812 */ /* 0x000fe200078ec0ff */
[----:B------:R-:W-:Y:S01]  /*6fb0*/  IMAD.IADD R162, R163, 0x1, R92 ;  /* 0x00000001a3a27824 */ /* 0x000fe200078e025c */
[----:B------:R-:W-:Y:S01]  /*6fc0*/  LOP3.LUT P4, R145, R139, 0xff, RZ, 0xc0, !PT ;  /* 0x000000ff8b917812 */ /* 0x000fe2000788c0ff */
[--C-:B------:R-:W-:Y:S01]  /*6fd0*/  IMAD.IADD R159, R92, 0x1, R147.reuse ;  /* 0x000000015c9f7824 */ /* 0x100fe200078e0293 */
[----:B------:R-:W-:Y:S01]  /*6fe0*/  ISETP.NE.U32.OR P5, PT, R4, 0x1, !P1 ;  /* 0x000000010400780c */ /* 0x000fe20004fa5470 */
[----:B------:R-:W-:Y:S01]  /*6ff0*/  IMAD.U32 R4, RZ, RZ, UR38 ;  /* 0x00000026ff047e24 */ /* 0x000fe2000f8e00ff */
[----:B------:R-:W-:Y:S01]  /*7000*/  BSSY B1, `(.L_x_115) ;  /* 0x000004a000017945 */ /* 0x000fe20003800000 */
[----:B------:R-:W-:Y:S01]  /*7010*/  IMAD.MOV.U32 R79, RZ, RZ, 0x1 ;  /* 0x00000001ff4f7424 */ /* 0x000fe200078e00ff */
[----:B------:R-:W-:Y:S01]  /*7020*/  P2R R157, PR, RZ, 0x20 ;  /* 0x00000020ff9d7803 */ /* 0x000fe20000000000 */
[----:B------:R-:W-:Y:S01]  /*7030*/  IMAD.MOV.U32 R77, RZ, RZ, RZ ;  /* 0x000000ffff4d7224 */ /* 0x000fe200078e00ff */
[----:B--2---:R-:W-:Y:S02]  /*7040*/  SHF.L.U32 R0, R4, 0x1f, RZ ;  /* 0x0000001f04007819 */ /* 0x004fe400000006ff */
[----:B------:R-:W-:Y:S02]  /*7050*/  CS2R R130, SRZ ;  /* 0x0000000000827805 */ /* 0x000fe4000001ff00 */
[----:B------:R-:W-:Y:S02]  /*7060*/  SEL R4, RZ, 0xffffffff, P3 ;  /* 0xffffffffff047807 */ /* 0x000fe40001800000 */
[----:B------:R-:W-:Y:S02]  /*7070*/  CS2R R128, SRZ ;  /* 0x0000000000807805 */ /* 0x000fe4000001ff00 */
[----:B------:R-:W-:Y:S02]  /*7080*/  CS2R R122, SRZ ;  /* 0x00000000007a7805 */ /* 0x000fe4000001ff00 */
[----:B------:R-:W-:Y:S02]  /*7090*/  CS2R R120, SRZ ;  /* 0x0000000000787805 */ /* 0x000fe4000001ff00 */
[----:B------:R-:W-:Y:S02]  /*70a0*/  @P0 SEL R4, R5, R4, !P4 ;  /* 0x0000000405040207 */ /* 0x000fe40006000000 */
[----:B------:R-:W-:Y:S02]  /*70b0*/  CS2R R114, SRZ ;  /* 0x0000000000727805 */ /* 0x000fe4000001ff00 */
[----:B------:R-:W-:Y:S02]  /*70c0*/  @P5 SHF.L.U32 R6, R149, 0x1f, RZ ;  /* 0x0000001f95065819 */ /* 0x000fe400000006ff */
[----:B------:R-:W-:Y:S02]  /*70d0*/  CS2R R112, SRZ ;  /* 0x0000000000707805 */ /* 0x000fe4000001ff00 */
[----:B------:R-:W-:Y:S02]  /*70e0*/  LOP3.LUT R4, R4, 0x1, RZ, 0xc0, !PT ;  /* 0x0000000104047812 */ /* 0x000fe400078ec0ff */
[----:B------:R-:W-:Y:S01]  /*70f0*/  CS2R R106, SRZ ;  /* 0x00000000006a7805 */ /* 0x000fe2000001ff00 */
[----:B------:R-:W1:Y:S01]  /*7100*/  @P5 SYNCS.PHASECHK.TRANS64.TRYWAIT P2, [UR46+0x90], R6 ;  /* 0x00009006ff0055a7 */ /* 0x000e62000804112e */
[----:B------:R-:W-:Y:S02]  /*7110*/  ISETP.NE.AND P0, PT, RZ, UR38, PT ;  /* 0x00000026ff007c0c */ /* 0x000fe4000bf05270 */
[----:B------:R-:W-:Y:S02]  /*7120*/  CS2R R104, SRZ ;  /* 0x0000000000687805 */ /* 0x000fe4000001ff00 */
[----:B------:R-:W-:Y:S02]  /*7130*/  ISETP.NE.U32.AND P3, PT, R4, 0x1, PT ;  /* 0x000000010400780c */ /* 0x000fe40003f65070 */
[----:B------:R-:W-:Y:S02]  /*7140*/  CS2R R98, SRZ ;  /* 0x0000000000627805 */ /* 0x000fe4000001ff00 */
[----:B------:R-:W-:Y:S02]  /*7150*/  CS2R R96, SRZ ;  /* 0x0000000000607805 */ /* 0x000fe4000001ff00 */
[----:B------:R-:W-:Y:S02]  /*7160*/  CS2R R90, SRZ ;  /* 0x00000000005a7805 */ /* 0x000fe4000001ff00 */
[----:B------:R-:W-:Y:S02]  /*7170*/  P2R R93, PR, RZ, 0x8 ;  /* 0x00000008ff5d7803 */ /* 0x000fe40000000000 */
[----:B------:R-:W-:Y:S02]  /*7180*/  CS2R R88, SRZ ;  /* 0x0000000000587805 */ /* 0x000fe4000001ff00 */
[----:B------:R-:W-:Y:S02]  /*7190*/  ISETP.NE.U32.AND P3, PT, R138, 0x1, PT ;  /* 0x000000018a00780c */ /* 0x000fe40003f65070 */
[----:B------:R-:W-:Y:S02]  /*71a0*/  CS2R R82, SRZ ;  /* 0x0000000000527805 */ /* 0x000fe4000001ff00 */
[----:B------:R-:W-:Y:S02]  /*71b0*/  CS2R R80, SRZ ;  /* 0x0000000000507805 */ /* 0x000fe4000001ff00 */
[----:B------:R-:W-:Y:S02]  /*71c0*/  CS2R R86, SRZ ;  /* 0x0000000000567805 */ /* 0x000fe4000001ff00 */
[----:B------:R-:W-:Y:S02]  /*71d0*/  SEL R94, R94, 0x10, !P3 ;  /* 0x000000105e5e7807 */ /* 0x000fe40005800000 */
[----:B------:R-:W-:Y:S01]  /*71e0*/  CS2R R84, SRZ ;  /* 0x0000000000547805 */ /* 0x000fe2000001ff00 */
[----:B------:R-:W-:Y:S01]  /*71f0*/  IMAD R69, R3, 0xc0, R2 ;  /* 0x000000c003457824 */ /* 0x000fe200078e0202 */
[----:B------:R2:W4:Y:S01]  /*7200*/  SYNCS.PHASECHK.TRANS64.TRYWAIT P1, [UR46+0x100], R0 ;  /* 0x00010000ff0075a7 */ /* 0x000522000802112e */
[----:B------:R-:W-:Y:S01]  /*7210*/  SEL R70, RZ, 0xc0, P0 ;  /* 0x000000c0ff467807 */ /* 0x000fe20000000000 */
[----:B------:R-:W-:Y:S02]  /*7220*/  IMAD.IADD R163, R163, 0x1, R94 ;  /* 0x00000001a3a37824 */ /* 0x000fe400078e025e */
[C---:B------:R-:W-:Y:S02]  /*7230*/  IMAD.IADD R161, R94.reuse, 0x1, R162 ;  /* 0x000000015ea17824 */ /* 0x040fe400078e02a2 */
[C---:B------:R-:W-:Y:S02]  /*7240*/  IMAD.IADD R160, R94.reuse, 0x1, R147 ;  /* 0x000000015ea07824 */ /* 0x040fe400078e0293 */
[----:B------:R-:W-:Y:S01]  /*7250*/  IMAD.IADD R158, R94, 0x1, R159 ;  /* 0x000000015e9e7824 */ /* 0x000fe200078e029f */
[----:B-1----:R-:W-:Y:S01]  /*7260*/  @P5 SEL R79, RZ, 0x1, !P2 ;  /* 0x00000001ff4f5807 */ /* 0x002fe20005000000 */
[----:B--2---:R-:W-:Y:S06]  /*7270*/  @!P5 BRA `(.L_x_116) ;  /* 0x000000000088d947 */ /* 0x004fec0003800000 */
[----:B------:R-:W-:Y:S01]  /*7280*/  IMAD.MOV.U32 R131, RZ, RZ, RZ ;  /* 0x000000ffff837224 */ /* 0x000fe200078e00ff */
[----:B------:R-:W-:Y:S01]  /*7290*/  ISETP.NE.AND P0, PT, R79, RZ, PT ;  /* 0x000000ff4f00720c */ /* 0x000fe20003f05270 */
[----:B------:R-:W-:Y:S01]  /*72a0*/  BSSY B0, `(.L_x_117) ;  /* 0x0000014000007945 */ /* 0x000fe20003800000 */
[----:B------:R-:W-:Y:S02]  /*72b0*/  CS2R R86, SRZ ;  /* 0x0000000000567805 */ /* 0x000fe4000001ff00 */
        /* <DEDUP_REMOVED lines=13> */
[----:B------:R-:W-:Y:S01]  /*7390*/  CS2R R128, SRZ ;  /* 0x0000000000807805 */ /* 0x000fe2000001ff00 */
[----:B------:R-:W-:Y:S06]  /*73a0*/  @P0 BRA `(.L_x_118) ;  /* 0x00000000000c0947 */ /* 0x000fec0003800000 */
[----:B------:R-:W-:Y:S04]  /*73b0*/  SHF.L.U32 R4, R149, 0x1f, RZ ;  /* 0x0000001f95047819 */ /* 0x000fe800000006ff */
[----:B------:R-:W1:Y:S02]  /*73c0*/  SYNCS.PHASECHK.TRANS64.TRYWAIT P0, [UR46+0x90], R4 ;  /* 0x00009004ff0075a7 */ /* 0x000e64000800112e */
[----:B-1----:R-:W-:Y:S05]  /*73d0*/  @!P0 BRA `(.L_x_119) ;  /* 0x0000006000008947 */ /* 0x002fea0003800000 */
.L_x_118:
[----:B------:R-:W-:Y:S05]  /*73e0*/  BSYNC B0 ;  /* 0x0000000000007941 */ /* 0x000fea0003800000 */
.L_x_117:
[----:B------:R-:W-:Y:S01]  /*73f0*/  ISETP.NE.AND P0, PT, R93, RZ, PT ;  /* 0x000000ff5d00720c */ /* 0x000fe20003f05270 */
[----:B------:R-:W-:Y:S11]  /*7400*/  HFMA2 R77, -RZ, RZ, 0, 5.9604644775390625e-08 ;  /* 0x00000001ff4d7431 */ /* 0x000ff600000001ff */
[----:B------:R-:W-:Y:S01]  /*7410*/  @!UPT UIADD3 URZ, UPT, UPT, URZ, URZ, URZ ;  /* 0x000000fffffff290 */ /* 0x000fe2000fffe0ff */
[----:B------:R2:W1:Y:S04]  /*7420*/  @P0 LDS.128 R84, [R164+UR46+0x400] ;  /* 0x0004002ea4540984 */ /* 0x0004680008000c00 */
[----:B------:R2:W1:Y:S04]  /*7430*/  @P0 LDS.128 R80, [R163+0x400] ;  /* 0x00040000a3500984 */ /* 0x0004680000000c00 */
[----:B------:R2:W1:Y:S04]  /*7440*/  @P0 LDS.128 R88, [R162+0x400] ;  /* 0x00040000a2580984 */ /* 0x0004680000000c00 */
[----:B------:R2:W1:Y:S04]  /*7450*/  @P0 LDS.128 R96, [R161+0x400] ;  /* 0x00040000a1600984 */ /* 0x0004680000000c00 */
[----:B------:R2:W1:Y:S04]  /*7460*/  @P0 LDS.128 R104, [R147+0x400] ;  /* 0x0004000093680984 */ /* 0x0004680000000c00 */
[----:B------:R2:W1:Y:S04]  /*7470*/  @P0 LDS.128 R112, [R160+0x400] ;  /* 0x00040000a0700984 */ /* 0x0004680000000c00 */
[----:B------:R2:W1:Y:S04]  /*7480*/  @P0 LDS.128 R120, [R159+0x400] ;  /* 0x000400009f780984 */ /* 0x0004680000000c00 */
[----:B------:R2:W1:Y:S02]  /*7490*/  @P0 LDS.128 R128, [R158+0x400] ;  /* 0x000400009e800984 */ /* 0x0004640000000c00 */
.L_x_116:
[----:B------:R-:W-:Y:S05]  /*74a0*/  BSYNC B1 ;  /* 0x0000000000017941 */ /* 0x000fea0003800000 */
.L_x_115:
[----:B------:R-:W-:Y:S05]  /*74b0*/  IMAD.IADD R64, R69, 0x1, R70 ;  /* 0x0000000145407824 */ /* 0x000fea00078e0246 */
[----:B-1----:R-:W-:Y:S04]  /*74c0*/  SHF.R.U32.HI R3, RZ, 0x15, R64 ;  /* 0x00000015ff037819 */ /* 0x002fe80000011640 */
[----:B------:R-:W-:Y:S01]  /*74d0*/  LOP3.LUT P0, RZ, R3, 0x3, R140, 0x48, !PT ;  /* 0x0000000303ff7812 */ /* 0x000fe2000780488c */
[----:B------:R-:W-:Y:S01]  /*74e0*/  @!UPT UIADD3 URZ, UPT, UPT, URZ, URZ, URZ ;  /* 0x000000fffffff290 */ /* 0x000fe2000fffe0ff */
[----:B----4-:R-:W-:Y:S11]  /*74f0*/  @P1 BRA `(.L_x_120) ;  /* 0x0000000000081947 */ /* 0x010ff60003800000 */
[----:B------:R-:W1:Y:S02]  /*7500*/  SYNCS.PHASECHK.TRANS64.TRYWAIT P1, [UR46+0x100], R0 ;  /* 0x00010000ff0075a7 */ /* 0x000e64000802112e */
[----:B-1----:R-:W-:Y:S05]  /*7510*/  @!P1 BRA `(.L_x_121) ;  /* 0x0000005c00c89947 */ /* 0x002fea0003800000 */
.L_x_120:
[----:B------:R-:W-:Y:S05]  /*7520*/  @!P0 BRA `(.L_x_122) ;  /* 0x0000000000408947 */ /* 0x000fea0003800000 */
[----:B------:R-:W4:Y:S01]  /*7530*/  LDCU.64 UR8, c[0x4][0x70] ;  /* 0x01000e00ff0877ac */ /* 0x000f220008000a00 */
[----:B------:R-:W-:Y:S01]  /*7540*/  MOV R15, 0x0 ;  /* 0x00000000000f7802 */ /* 0x000fe20000000f00 */
[----:B------:R-:W-:Y:S02]  /*7550*/  HFMA2 R12, -RZ, RZ, 0, 5.9604644775390625e-08 ;  /* 0x00000001ff0c7431 */ /* 0x000fe400000001ff */
[----:B------:R-:W-:Y:S02]  /*7560*/  IMAD.MOV.U32 R8, RZ, RZ, 0x192 ;  /* 0x00000192ff087424 */ /* 0x000fe400078e00ff */
[----:B------:R-:W-:Y:S01]  /*7570*/  IMAD.MOV.U32 R13, RZ, RZ, RZ ;  /* 0x000000ffff0d7224 */ /* 0x000fe200078e00ff */
[----:B------:R-:W5:Y:S01]  /*7580*/  LDCU.64 UR6, c[0x4][0x78] ;  /* 0x01000f00ff0677ac */ /* 0x000f620008000a00 */
[----:B------:R-:W1:Y:S01]  /*7590*/  LDC.64 R14, c[0x4][R15] ;  /* 0x010000000f0e7b82 */ /* 0x000e620000000a00 */
[----:B------:R-:W2:Y:S01]  /*75a0*/  LDCU.64 UR4, c[0x4][0x10] ;  /* 0x01000200ff0477ac */ /* 0x000ea20008000a00 */
[----:B----4-:R-:W-:Y:S01]  /*75b0*/  MOV R5, UR9 ;  /* 0x0000000900057c02 */ /* 0x010fe20008000f00 */
[----:B------:R-:W-:Y:S01]  /*75c0*/  IMAD.U32 R4, RZ, RZ, UR8 ;  /* 0x00000008ff047e24 */ /* 0x000fe2000f8e00ff */
[----:B-----5:R-:W-:Y:S01]  /*75d0*/  MOV R7, UR7 ;  /* 0x0000000700077c02 */ /* 0x020fe20008000f00 */
[----:B------:R-:W-:Y:S01]  /*75e0*/  IMAD.U32 R6, RZ, RZ, UR6 ;  /* 0x00000006ff067e24 */ /* 0x000fe2000f8e00ff */
[----:B--2---:R-:W-:Y:S01]  /*75f0*/  MOV R11, UR5 ;  /* 0x00000005000b7c02 */ /* 0x004fe20008000f00 */
[----:B------:R-:W-:Y:S02]  /*7600*/  IMAD.U32 R10, RZ, RZ, UR4 ;  /* 0x00000004ff0a7e24 */ /* 0x000fe4000f8e00ff */
[----:B------:R-:W-:Y:S07]  /*7610*/  LEPC R20, `(.L_x_122) ;  /* 0x000000001014794e */ /* 0x000fee0000000000 */
[----:B-1-3--:R-:W-:Y:S05]  /*7620*/  CALL.ABS.NOINC R14 ;  /* 0x000000000e007343 */ /* 0x00afea0003c00000 */
.L_x_122:
[----:B------:R-:W-:Y:S01]  /*7630*/  SHF.L.U32 R72, R84, 0x10, RZ ;  /* 0x0000001054487819 */ /* 0x000fe200000006ff */
[----:B------:R-:W-:Y:S05]  /*7640*/  WARPSYNC.ALL ;  /* 0x0000000000007948 */ /* 0x000fea0003800000 */
[----:B------:R-:W-:Y:S01]  /*7650*/  R2UR UR4, R64 ;  /* 0x00000000400472ca */ /* 0x000fe200000e0000 */
[----:B------:R-:W-:Y:S01]  /*7660*/  BSSY.RECONVERGENT B0, `(.L_x_123) ;  /* 0x0000101000007945 */ /* 0x000fe20003800200 */
[----:B------:R-:W-:Y:S02]  /*7670*/  LOP3.LUT R74, R84, 0xffff0000, RZ, 0xc0, !PT ;  /* 0xffff0000544a7812 */ /* 0x000fe400078ec0ff */
[----:B------:R-:W-:Y:S02]  /*7680*/  LOP3.LUT R76, R85, 0xffff0000, RZ, 0xc0, !PT ;  /* 0xffff0000554c7812 */ /* 0x000fe400078ec0ff */
[----:B------:R-:W-:Y:S02]  /*7690*/  SHF.L.U32 R73, R86, 0x10, RZ ;  /* 0x0000001056497819 */ /* 0x000fe400000006ff */
[----:B------:R-:W-:Y:S02]  /*76a0*/  SHF.L.U32 R75, R80, 0x10, RZ ;  /* 0x00000010504b7819 */ /* 0x000fe400000006ff */
[----:B------:R-:W-:Y:S02]  /*76b0*/  R2UR UR5, R155 ;  /* 0x000000009b0572ca */ /* 0x000fe400000e0000 */
[----:B------:R-:W-:Y:S01]  /*76c0*/  ISETP.NE.AND P0, PT, R152, RZ, PT ;  /* 0x000000ff9800720c */ /* 0x000fe20003f05270 */
[----:B------:R-:W4:Y:S01]  /*76d0*/  LDTM.x64 R4, tmem[UR4] ;  /* 0x00000004000479ee */ /* 0x000f220008340000 */
[----:B------:R-:W-:Y:S09]  /*76e0*/  NOP ;  /* 0x0000000000007918 */ /* 0x000ff20000000000 */
[----:B----4-:R-:W-:Y:S01]  /*76f0*/  SYNCS.ARRIVE.TRANS64.RED.A1T0 RZ, [UR5], RZ ;  /* 0x000000ffffff79a7 */ /* 0x010fe20008100405 */
[C---:B-1-3--:R-:W-:Y:S01]  /*7700*/  FMUL R0, R68.reuse, R4 ;  /* 0x0000000444007220 */ /* 0x04afe20000400000 */
[C---:B------:R-:W-:Y:S01]  /*7710*/  FMUL R3, R68.reuse, R5 ;  /* 0x0000000544037220 */ /* 0x040fe20000400000 */
[C---:B------:R-:W-:Y:S01]  /*7720*/  FMUL R6, R68.reuse, R6 ;  /* 0x0000000644067220 */ /* 0x040fe20000400000 */
[C---:B------:R-:W-:Y:S01]  /*7730*/  FMUL R7, R68.reuse, R7 ;  /* 0x0000000744077220 */ /* 0x040fe20000400000 */
[----:B------:R-:W-:Y:S01]  /*7740*/  FFMA R0, R71, R72, R0 ;  /* 0x0000004847007223 */ /* 0x000fe20000000000 */
[----:B------:R-:W-:Y:S01]  /*7750*/  SHF.L.U32 R72, R85, 0x10, RZ ;  /* 0x0000001055487819 */ /* 0x000fe200000006ff */
[C---:B------:R-:W-:Y:S01]  /*7760*/  FMUL R4, R68.reuse, R8 ;  /* 0x0000000844047220 */ /* 0x040fe20000400000 */
[----:B------:R-:W-:Y:S01]  /*7770*/  FFMA R3, R71, R74, R3 ;  /* 0x0000004a47037223 */ /* 0x000fe20000000003 */
[----:B------:R-:W-:Y:S01]  /*7780*/  LOP3.LUT R74, R87, 0xffff0000, RZ, 0xc0, !PT ;  /* 0xffff0000574a7812 */ /* 0x000fe200078ec0ff */
[----:B------:R-:W-:Y:S01]  /*7790*/  FMUL R5, R68, R9 ;  /* 0x0000000944057220 */ /* 0x000fe20000400000 */
[C---:B------:R-:W-:Y:S01]  /*77a0*/  FFMA R6, R71.reuse, R72, R6 ;  /* 0x0000004847067223 */ /* 0x040fe20000000006 */
[----:B------:R-:W-:Y:S01]  /*77b0*/  LOP3.LUT R72, R86, 0xffff0000, RZ, 0xc0, !PT ;  /* 0xffff000056487812 */ /* 0x000fe200078ec0ff */
[----:B------:R-:W-:Y:S01]  /*77c0*/  FFMA R7, R71, R76, R7 ;  /* 0x0000004c47077223 */ /* 0x000fe20000000007 */
[----:B------:R-:W-:Y:S01]  /*77d0*/  LOP3.LUT R76, R83, 0xffff0000, RZ, 0xc0, !PT ;  /* 0xffff0000534c7812 */ /* 0x000fe200078ec0ff */
[----:B------:R-:W-:Y:S01]  /*77e0*/  FFMA R4, R71, R73, R4 ;  /* 0x0000004947047223 */ /* 0x000fe20000000004 */
[----:B------:R-:W-:Y:S01]  /*77f0*/  SHF.L.U32 R73, R87, 0x10, RZ ;  /* 0x0000001057497819 */ /* 0x000fe200000006ff */
[----:B------:R-:W-:Y:S01]  /*7800*/  FMUL R10, R68, R10 ;  /* 0x0000000a440a7220 */ /* 0x000fe20000400000 */
[----:B------:R-:W-:Y:S01]  /*7810*/  F2FP.BF16.F32.PACK_AB R100, R3, R0 ;  /* 0x000000000364723e */ /* 0x000fe200000010ff */
[----:B------:R-:W-:Y:S01]  /*7820*/  FFMA R5, R71, R72, R5 ;  /* 0x0000004847057223 */ /* 0x000fe20000000005 */
[----:B------:R-:W-:Y:S01]  /*7830*/  LOP3.LUT R72, R80, 0xffff0000, RZ, 0xc0, !PT ;  /* 0xffff000050487812 */ /* 0x000fe200078ec0ff */
[C---:B------:R-:W-:Y:S01]  /*7840*/  FMUL R11, R68.reuse, R11 ;  /* 0x0000000b440b7220 */ /* 0x040fe20000400000 */
[----:B------:R-:W-:Y:S01]  /*7850*/  F2FP.BF16.F32.PACK_AB R101, R7, R6 ;  /* 0x000000060765723e */ /* 0x000fe200000010ff */
[C---:B------:R-:W-:Y:S01]  /*7860*/  FMUL R8, R68.reuse, R12 ;  /* 0x0000000c44087220 */ /* 0x040fe20000400000 */
[----:B------:R-:W-:Y:S01]  /*7870*/  F2FP.BF16.F32.PACK_AB R102, R5, R4 ;  /* 0x000000040566723e */ /* 0x000fe200000010ff */
[----:B------:R-:W-:Y:S01]  /*7880*/  FFMA R10, R71, R73, R10 ;  /* 0x00000049470a7223 */ /* 0x000fe2000000000a */
[----:B------:R-:W-:Y:S01]  /*7890*/  SHF.L.U32 R73, R81, 0x10, RZ ;  /* 0x0000001051497819 */ /* 0x000fe200000006ff */
[----:B------:R-:W-:Y:S01]  /*78a0*/  FMUL R9, R68, R13 ;  /* 0x0000000d44097220 */ /* 0x000fe20000400000 */
[C---:B------:R-:W-:Y:S01]  /*78b0*/  FFMA R11, R71.reuse, R74, R11 ;  /* 0x0000004a470b7223 */ /* 0x040fe2000000000b */
[----:B------:R-:W-:Y:S01]  /*78c0*/  LOP3.LUT R74, R82, 0xffff0000, RZ, 0xc0, !PT ;  /* 0xffff0000524a7812 */ /* 0x000fe200078ec0ff */
[----:B------:R-:W-:Y:S01]  /*78d0*/  FMUL R14, R68, R14 ;  /* 0x0000000e440e7220 */ /* 0x000fe20000400000 */
[----:B------:R-:W-:Y:S01]  /*78e0*/  FFMA R8, R71, R75, R8 ;  /* 0x0000004b47087223 */ /* 0x000fe20000000008 */
[----:B------:R-:W-:Y:S01]  /*78f0*/  SHF.L.U32 R75, R83, 0x10, RZ ;  /* 0x00000010534b7819 */ /* 0x000fe200000006ff */
[----:B------:R-:W-:Y:S01]  /*7900*/  FFMA R9, R71, R72, R9 ;  /* 0x0000004847097223 */ /* 0x000fe20000000009 */
[----:B------:R-:W-:Y:S01]  /*7910*/  LOP3.LUT R72, R81, 0xffff0000, RZ, 0xc0, !PT ;  /* 0xffff000051487812 */ /* 0x000fe200078ec0ff */
[----:B------:R-:W-:Y:S01]  /*7920*/  FFMA R14, R71, R73, R14 ;  /* 0x00000049470e7223 */ /* 0x000fe2000000000e */
[----:B------:R-:W-:Y:S01]  /*7930*/  SHF.L.U32 R73, R82, 0x10, RZ ;  /* 0x0000001052497819 */ /* 0x000fe200000006ff */
[C---:B------:R-:W-:Y:S01]  /*7940*/  FMUL R15, R68.reuse, R15 ;  /* 0x0000000f440f7220 */ /* 0x040fe20000400000 */
[----:B------:R-:W-:Y:S01]  /*7950*/  F2FP.BF16.F32.PACK_AB R103, R11, R10 ;  /* 0x0000000a0b67723e */ /* 0x000fe200000010ff */
[C---:B------:R-:W-:Y:S01]  /*7960*/  FMUL R12, R68.reuse, R16 ;  /* 0x00000010440c7220 */ /* 0x040fe20000400000 */
[----:B------:R-:W-:Y:S01]  /*7970*/  F2FP.BF16.F32.PACK_AB R108, R9, R8 ;  /* 0x00000008096c723e */ /* 0x000fe200000010ff */
[----:B------:R-:W-:Y:S01]  /*7980*/  FMUL R13, R68, R17 ;  /* 0x00000011440d7220 */ /* 0x000fe20000400000 */
[C---:B------:R-:W-:Y:S01]  /*7990*/  FFMA R15, R71.reuse, R72, R15 ;  /* 0x00000048470f7223 */ /* 0x040fe2000000000f */
[----:B------:R-:W-:Y:S01]  /*79a0*/  SHF.L.U32 R72, R88, 0x10, RZ ;  /* 0x0000001058487819 */ /* 0x000fe200000006ff */
[C---:B------:R-:W-:Y:S01]  /*79b0*/  FMUL R18, R68.reuse, R18 ;  /* 0x0000001244127220 */ /* 0x040fe20000400000 */
[----:B------:R-:W-:Y:S01]  /*79c0*/  FMUL R19, R68, R19 ;  /* 0x0000001344137220 */ /* 0x000fe20000400000 */
[----:B------:R-:W-:Y:S01]  /*79d0*/  FFMA R12, R71, R73, R12 ;  /* 0x00000049470c7223 */ /* 0x000fe2000000000c */
[----:B------:R-:W-:Y:S01]  /*79e0*/  SHF.L.U32 R73, R90, 0x10, RZ ;  /* 0x000000105a497819 */ /* 0x000fe200000006ff */
[----:B------:R-:W-:Y:S01]  /*79f0*/  FMUL R16, R68, R20 ;  /* 0x0000001444107220 */ /* 0x000fe20000400000 */
[----:B------:R-:W-:Y:S01]  /*7a00*/  F2FP.BF16.F32.PACK_AB R109, R15, R14 ;  /* 0x0000000e0f6d723e */ /* 0x000fe200000010ff */
[C---:B------:R-:W-:Y:S01]  /*7a10*/  FFMA R13, R71.reuse, R74, R13 ;  /* 0x0000004a470d7223 */ /* 0x040fe2000000000d */
[----:B------:R-:W-:Y:S01]  /*7a20*/  LOP3.LUT R74, R88, 0xffff0000, RZ, 0xc0, !PT ;  /* 0xffff0000584a7812 */ /* 0x000fe200078ec0ff */
        /* <DEDUP_REMOVED lines=8> */
[----:B------:R-:W-:Y:S01]  /*7ab0*/  FMUL R22, R68, R22 ;  /* 0x0000001644167220 */ /* 0x000fe20000400000 */
[----:B------:R-:W-:Y:S01]  /*7ac0*/  F2FP.BF16.F32.PACK_AB R111, R19, R18 ;  /* 0x00000012136f723e */ /* 0x000fe200000010ff */
[C---:B------:R-:W-:Y:S01]  /*7ad0*/  FFMA R17, R71.reuse, R74, R17 ;  /* 0x0000004a47117223 */ /* 0x040fe20000000011 */
[----:B------:R-:W-:Y:S01]  /*7ae0*/  LOP3.LUT R74, R90, 0xffff0000, RZ, 0xc0, !PT ;  /* 0xffff00005a4a7812 */ /* 0x000fe200078ec0ff */
[----:B------:R-:W-:Y:S01]  /*7af0*/  FFMA R22, R71, R72, R22 ;  /* 0x0000004847167223 */ /* 0x000fe20000000016 */
[----:B------:R-:W-:Y:S01]  /*7b00*/  LOP3.LUT R72, R89, 0xffff0000, RZ, 0xc0, !PT ;  /* 0xffff000059487812 */ /* 0x000fe200078ec0ff */
[C---:B------:R-:W-:Y:S01]  /*7b10*/  FMUL R23, R68.reuse, R23 ;  /* 0x0000001744177220 */ /* 0x040fe20000400000 */
[----:B------:R-:W-:Y:S01]  /*7b20*/  F2FP.BF16.F32.PACK_AB R116, R17, R16 ;  /* 0x000000101174723e */ /* 0x000fe200000010ff */
[C---:B------:R-:W-:Y:S01]  /*7b30*/  FMUL R20, R68.reuse, R24 ;  /* 0x0000001844147220 */ /* 0x040fe20000400000 */
[----:B------:R-:W-:Y:S01]  /*7b40*/  FMUL R21, R68, R25 ;  /* 0x0000001944157220 */ /* 0x000fe20000400000 */
[C---:B------:R-:W-:Y:S01]  /*7b50*/  FFMA R23, R71.reuse, R72, R23 ;  /* 0x0000004847177223 */ /* 0x040fe20000000017 */
[----:B------:R-:W-:Y:S01]  /*7b60*/  SHF.L.U32 R72, R96, 0x10, RZ ;  /* 0x0000001060487819 */ /* 0x000fe200000006ff */
[C---:B------:R-:W-:Y:S01]  /*7b70*/  FMUL R26, R68.reuse, R26 ;  /* 0x0000001a441a7220 */ /* 0x040fe20000400000 */
[C---:B------:R-:W-:Y:S01]  /*7b80*/  FMUL R27, R68.reuse, R27 ;  /* 0x0000001b441b7220 */ /* 0x040fe20000400000 */
        /* <DEDUP_REMOVED lines=9> */
[----:B------:R-:W-:Y:S01]  /*7c20*/  F2FP.BF16.F32.PACK_AB R118, R21, R20 ;  /* 0x000000141576723e */ /* 0x000fe200000010ff */
[----:B------:R-:W-:Y:S01]  /*7c30*/  FFMA R24, R71, R72, R24 ;  /* 0x0000004847187223 */ /* 0x000fe20000000018 */
[----:B------:R-:W-:Y:S01]  /*7c40*/  LOP3.LUT R72, R97, 0xffff0000, RZ, 0xc0, !PT ;  /* 0xffff000061487812 */ /* 0x000fe200078ec0ff */
[C---:B------:R-:W-:Y:S01]  /*7c50*/  FMUL R25, R68.reuse, R29 ;  /* 0x0000001d44197220 */ /* 0x040fe20000400000 */
[----:B------:R-:W-:Y:S01]  /*7c60*/  F2FP.BF16.F32.PACK_AB R119, R27, R26 ;  /* 0x0000001a1b77723e */ /* 0x000fe200000010ff */
[C---:B------:R-:W-:Y:S01]  /*7c70*/  FMUL R30, R68.reuse, R30 ;  /* 0x0000001e441e7220 */ /* 0x040fe20000400000 */
[----:B------:R-:W-:Y:S01]  /*7c80*/  LOP3.LUT R76, R131, 0xffff0000, RZ, 0xc0, !PT ;  /* 0xffff0000834c7812 */ /* 0x000fe200078ec0ff */
[----:B------:R-:W-:Y:S01]  /*7c90*/  FMUL R31, R68, R31 ;  /* 0x0000001f441f7220 */ /* 0x000fe20000400000 */
[----:B------:R-:W-:Y:S01]  /*7ca0*/  FFMA R25, R71, R74, R25 ;  /* 0x0000004a47197223 */ /* 0x000fe20000000019 */
[----:B------:R-:W-:Y:S01]  /*7cb0*/  LOP3.LUT R74, R99, 0xffff0000, RZ, 0xc0, !PT ;  /* 0xffff0000634a7812 */ /* 0x000fe200078ec0ff */
[C---:B------:R-:W-:Y:S01]  /*7cc0*/  FFMA R30, R71.reuse, R73, R30 ;  /* 0x00000049471e7223 */ /* 0x040fe2000000001e */
[C---:B------:R-:W-:Y:S01]  /*7cd0*/  SHF.L.U32 R73, R98.reuse, 0x10, RZ ;  /* 0x0000001062497819 */ /* 0x040fe200000006ff */
[C---:B------:R-:W-:Y:S01]  /*7ce0*/  FFMA R31, R71.reuse, R72, R31 ;  /* 0x00000048471f7223 */ /* 0x040fe2000000001f */
[----:B------:R-:W-:Y:S01]  /*7cf0*/  LOP3.LUT R72, R98, 0xffff0000, RZ, 0xc0, !PT ;  /* 0xffff000062487812 */ /* 0x000fe200078ec0ff */
[C---:B------:R-:W-:Y:S01]  /*7d00*/  FMUL R28, R68.reuse, R32 ;  /* 0x00000020441c7220 */ /* 0x040fe20000400000 */
[C---:B------:R-:W-:Y:S01]  /*7d10*/  FMUL R29, R68.reuse, R33 ;  /* 0x00000021441d7220 */ /* 0x040fe20000400000 */
[C---:B------:R-:W-:Y:S01]  /*7d20*/  FMUL R34, R68.reuse, R34 ;  /* 0x0000002244227220 */ /* 0x040fe20000400000 */
[----:B------:R-:W-:Y:S01]  /*7d30*/  FMUL R35, R68, R35 ;  /* 0x0000002344237220 */ /* 0x000fe20000400000 */
[----:B------:R-:W-:Y:S01]  /*7d40*/  FFMA R28, R71, R73, R28 ;  /* 0x00000049471c7223 */ /* 0x000fe2000000001c */
[----:B------:R-:W-:Y:S01]  /*7d50*/  SHF.L.U32 R73, R105, 0x10, RZ ;  /* 0x0000001069497819 */ /* 0x000fe200000006ff */
[C---:B------:R-:W-:Y:S01]  /*7d60*/  FFMA R29, R71.reuse, R72, R29 ;  /* 0x00000048471d7223 */ /* 0x040fe2000000001d */
[C---:B------:R-:W-:Y:S01]  /*7d70*/  SHF.L.U32 R72, R104.reuse, 0x10, RZ ;  /* 0x0000001068487819 */ /* 0x040fe200000006ff */
[----:B------:R-:W-:Y:S01]  /*7d80*/  FFMA R34, R71, R75, R34 ;  /* 0x0000004b47227223 */ /* 0x000fe20000000022 */
[----:B------:R-:W-:Y:S01]  /*7d90*/  SHF.L.U32 R75, R107, 0x10, RZ ;  /* 0x000000106b4b7819 */ /* 0x000fe200000006ff */
[C---:B------:R-:W-:Y:S01]  /*7da0*/  FFMA R35, R71.reuse, R74, R35 ;  /* 0x0000004a47237223 */ /* 0x040fe20000000023 */
[----:B------:R-:W-:Y:S01]  /*7db0*/  LOP3.LUT R74, R104, 0xffff0000, RZ, 0xc0, !PT ;  /* 0xffff0000684a7812 */ /* 0x000fe200078ec0ff */
[C---:B------:R-:W-:Y:S01]  /*7dc0*/  FMUL R32, R68.reuse, R36 ;  /* 0x0000002444207220 */ /* 0x040fe20000400000 */
[C---:B------:R-:W-:Y:S01]  /*7dd0*/  FMUL R33, R68.reuse, R37 ;  /* 0x0000002544217220 */ /* 0x040fe20000400000 */
[----:B------:R-:W-:Y:S01]  /*7de0*/  FMUL R38, R68, R38 ;  /* 0x0000002644267220 */ /* 0x000fe20000400000 */
[----:B------:R1:W-:Y:S01]  /*7df0*/  STS.128 [R164+UR46+0x400], R100 ;  /* 0x00040064a4007988 */ /* 0x0003e20008000c2e */
[----:B------:R-:W-:Y:S01]  /*7e00*/  FFMA R32, R71, R72, R32 ;  /* 0x0000004847207223 */ /* 0x000fe20000000020 */
[----:B------:R-:W-:Y:S01]  /*7e10*/  LOP3.LUT R72, R105, 0xffff0000, RZ, 0xc0, !PT ;  /* 0xffff000069487812 */ /* 0x000fe200078ec0ff */
[C---:B------:R-:W-:Y:S01]  /*7e20*/  FFMA R33, R71.reuse, R74, R33 ;  /* 0x0000004a47217223 */ /* 0x040fe20000000021 */
[----:B------:R-:W-:Y:S01]  /*7e30*/  LOP3.LUT R74, R106, 0xffff0000, RZ, 0xc0, !PT ;  /* 0xffff00006a4a7812 */ /* 0x000fe200078ec0ff */
[----:B------:R-:W-:Y:S01]  /*7e40*/  FMUL R39, R68, R39 ;  /* 0x0000002744277220 */ /* 0x000fe20000400000 */
[C---:B------:R-:W-:Y:S01]  /*7e50*/  FFMA R38, R71.reuse, R73, R38 ;  /* 0x0000004947267223 */ /* 0x040fe20000000026 */
[----:B------:R-:W-:Y:S01]  /*7e60*/  SHF.L.U32 R73, R106, 0x10, RZ ;  /* 0x000000106a497819 */ /* 0x000fe200000006ff */
[C---:B------:R-:W-:Y:S01]  /*7e70*/  FMUL R36, R68.reuse, R40 ;  /* 0x0000002844247220 */ /* 0x040fe20000400000 */
[----:B------:R-:W-:Y:S01]  /*7e80*/  FFMA R39, R71, R72, R39 ;  /* 0x0000004847277223 */ /* 0x000fe20000000027 */
[----:B------:R-:W-:Y:S01]  /*7e90*/  LOP3.LUT R72, R107, 0xffff0000, RZ, 0xc0, !PT ;  /* 0xffff00006b487812 */ /* 0x000fe200078ec0ff */
[C---:B------:R-:W-:Y:S01]  /*7ea0*/  FMUL R37, R68.reuse, R41 ;  /* 0x0000002944257220 */ /* 0x040fe20000400000 */
[C---:B------:R-:W-:Y:S01]  /*7eb0*/  FMUL R42, R68.reuse, R42 ;  /* 0x0000002a442a7220 */ /* 0x040fe20000400000 */
[----:B------:R-:W-:Y:S01]  /*7ec0*/  FMUL R43, R68, R43 ;  /* 0x0000002b442b7220 */ /* 0x000fe20000400000 */
[C---:B------:R-:W-:Y:S01]  /*7ed0*/  FFMA R36, R71.reuse, R73, R36 ;  /* 0x0000004947247223 */ /* 0x040fe20000000024 */
[C---:B------:R-:W-:Y:S01]  /*7ee0*/  SHF.L.U32 R73, R112.reuse, 0x10, RZ ;  /* 0x0000001070497819 */ /* 0x040fe200000006ff */
[----:B------:R3:W-:Y:S01]  /*7ef0*/  STS.128 [R163+0x400], R108 ;  /* 0x0004006ca3007388 */ /* 0x0007e20000000c00 */
[----:B------:R-:W-:Y:S01]  /*7f00*/  FFMA R37, R71, R74, R37 ;  /* 0x0000004a47257223 */ /* 0x000fe20000000025 */
[----:B------:R-:W-:Y:S01]  /*7f10*/  LOP3.LUT R74, R113, 0xffff0000, RZ, 0xc0, !PT ;  /* 0xffff0000714a7812 */ /* 0x000fe200078ec0ff */
[----:B------:R-:W-:Y:S01]  /*7f20*/  FFMA R42, R71, R75, R42 ;  /* 0x0000004b472a7223 */ /* 0x000fe2000000002a */
[----:B------:R-:W-:Y:S01]  /*7f30*/  SHF.L.U32 R75, R113, 0x10, RZ ;  /* 0x00000010714b7819 */ /* 0x000fe200000006ff */
        /* <DEDUP_REMOVED lines=8> */
[----:B------:R4:W-:Y:S01]  /*7fc0*/  STS.128 [R162+0x400], R116 ;  /* 0x00040074a2007388 */ /* 0x0009e20000000c00 */
[C---:B------:R-:W-:Y:S01]  /*7fd0*/  FFMA R41, R71.reuse, R72, R41 ;  /* 0x0000004847297223 */ /* 0x040fe20000000029 */
[C---:B------:R-:W-:Y:S01]  /*7fe0*/  SHF.L.U32 R72, R114.reuse, 0x10, RZ ;  /* 0x0000001072487819 */ /* 0x040fe200000006ff */
[----:B------:R-:W-:Y:S01]  /*7ff0*/  FFMA R46, R71, R75, R46 ;  /* 0x0000004b472e7223 */ /* 0x000fe2000000002e */
[----:B------:R-:W-:Y:S01]  /*8000*/  SHF.L.U32 R75, R121, 0x10, RZ ;  /* 0x00000010794b7819 */ /* 0x000fe200000006ff */
[----:B------:R-:W-:Y:S01]  /*8010*/  FFMA R47, R71, R74, R47 ;  /* 0x0000004a472f7223 */ /* 0x000fe2000000002f */
[----:B------:R-:W-:Y:S01]  /*8020*/  LOP3.LUT R74, R114, 0xffff0000, RZ, 0xc0, !PT ;  /* 0xffff0000724a7812 */ /* 0x000fe200078ec0ff */
[C---:B------:R-:W-:Y:S01]  /*8030*/  FMUL R44, R68.reuse, R48 ;  /* 0x00000030442c7220 */ /* 0x040fe20000400000 */
[----:B-1----:R-:W-:Y:S01]  /*8040*/  F2FP.BF16.F32.PACK_AB R100, R25, R24 ;  /* 0x000000181964723e */ /* 0x002fe200000010ff */
[C---:B------:R-:W-:Y:S01]  /*8050*/  FMUL R45, R68.reuse, R49 ;  /* 0x00000031442d7220 */ /* 0x040fe20000400000 */
[----:B------:R-:W-:Y:S01]  /*8060*/  F2FP.BF16.F32.PACK_AB R101, R31, R30 ;  /* 0x0000001e1f65723e */ /* 0x000fe200000010ff */
[----:B------:R-:W-:Y:S01]  /*8070*/  FMUL R50, R68, R50 ;  /* 0x0000003244327220 */ /* 0x000fe20000400000 */
[----:B------:R-:W-:Y:S01]  /*8080*/  F2FP.BF16.F32.PACK_AB R102, R29, R28 ;  /* 0x0000001c1d66723e */ /* 0x000fe200000010ff */
[----:B------:R-:W-:Y:S01]  /*8090*/  FFMA R44, R71, R72, R44 ;  /* 0x00000048472c7223 */ /* 0x000fe2000000002c */
[----:B------:R-:W-:Y:S01]  /*80a0*/  LOP3.LUT R72, R115, 0xffff0000, RZ, 0xc0, !PT ;  /* 0xffff000073487812 */ /* 0x000fe200078ec0ff */
[----:B------:R-:W-:Y:S01]  /*80b0*/  FFMA R45, R71, R74, R45 ;  /* 0x0000004a472d7223 */ /* 0x000fe2000000002d */
[----:B------:R-:W-:Y:S01]  /*80c0*/  LOP3.LUT R74, R120, 0xffff0000, RZ, 0xc0, !PT ;  /* 0xffff0000784a7812 */ /* 0x000fe200078ec0ff */
[----:B------:R-:W-:Y:S01]  /*80d0*/  FMUL R51, R68, R51 ;  /* 0x0000003344337220 */ /* 0x000fe20000400000 */
[----:B------:R-:W-:Y:S01]  /*80e0*/  F2FP.BF16.F32.PACK_AB R103, R35, R34 ;  /* 0x000000222367723e */ /* 0x000fe200000010ff */
[----:B------:R-:W-:Y:S01]  /*80f0*/  FFMA R50, R71, R73, R50 ;  /* 0x0000004947327223 */ /* 0x000fe20000000032 */
[----:B------:R-:W-:Y:S01]  /*8100*/  SHF.L.U32 R73, R120, 0x10, RZ ;  /* 0x0000001078497819 */ /* 0x000fe200000006ff */
[C---:B------:R-:W-:Y:S01]  /*8110*/  FMUL R48, R68.reuse, R52 ;  /* 0x0000003444307220 */ /* 0x040fe20000400000 */
[----:B---3--:R-:W-:Y:S01]  /*8120*/  F2FP.BF16.F32.PACK_AB R108, R33, R32 ;  /* 0x00000020216c723e */ /* 0x008fe200000010ff */
[----:B------:R-:W-:Y:S01]  /*8130*/  FFMA R51, R71, R72, R51 ;  /* 0x0000004847337223 */ /* 0x000fe20000000033 */
[----:B------:R-:W-:Y:S01]  /*8140*/  LOP3.LUT R72, R121, 0xffff0000, RZ, 0xc0, !PT ;  /* 0xffff000079487812 */ /* 0x000fe200078ec0ff */
[----:B------:R1:W-:Y:S01]  /*8150*/  STS.128 [R161+0x400], R100 ;  /* 0x00040064a1007388 */ /* 0x0003e20000000c00 */
[----:B------:R-:W-:Y:S01]  /*8160*/  F2FP.BF16.F32.PACK_AB R109, R39, R38 ;  /* 0x00000026276d723e */ /* 0x000fe200000010ff */
[C---:B------:R-:W-:Y:S01]  /*8170*/  FMUL R49, R68.reuse, R53 ;  /* 0x0000003544317220 */ /* 0x040fe20000400000 */
[----:B------:R-:W-:Y:S01]  /*8180*/  F2FP.BF16.F32.PACK_AB R110, R37, R36 ;  /* 0x00000024256e723e */ /* 0x000fe200000010ff */
[C---:B------:R-:W-:Y:S01]  /*8190*/  FMUL R54, R68.reuse, R54 ;  /* 0x0000003644367220 */ /* 0x040fe20000400000 */
[----:B------:R-:W-:Y:S01]  /*81a0*/  F2FP.BF16.F32.PACK_AB R111, R43, R42 ;  /* 0x0000002a2b6f723e */ /* 0x000fe200000010ff */
[----:B------:R-:W-:Y:S01]  /*81b0*/  FMUL R55, R68, R55 ;  /* 0x0000003744377220 */ /* 0x000fe20000400000 */
[----:B----4-:R-:W-:Y:S01]  /*81c0*/  F2FP.BF16.F32.PACK_AB R116, R41, R40 ;  /* 0x000000282974723e */ /* 0x010fe200000010ff */
[C---:B------:R-:W-:Y:S01]  /*81d0*/  FFMA R48, R71.reuse, R73, R48 ;  /* 0x0000004947307223 */ /* 0x040fe20000000030 */
[C---:B------:R-:W-:Y:S01]  /*81e0*/  FFMA R49, R71.reuse, R74, R49 ;  /* 0x0000004a47317223 */ /* 0x040fe20000000031 */
[----:B------:R1:W-:Y:S01]  /*81f0*/  STS.128 [R147+0x400], R108 ;  /* 0x0004006c93007388 */ /* 0x0003e20000000c00 */
[C---:B------:R-:W-:Y:S01]  /*8200*/  SHF.L.U32 R73, R122.reuse, 0x10, RZ ;  /* 0x000000107a497819 */ /* 0x040fe200000006ff */
[----:B------:R-:W-:Y:S01]  /*8210*/  FFMA R54, R71, R75, R54 ;  /* 0x0000004b47367223 */ /* 0x000fe20000000036 */
[----:B------:R-:W-:Y:S01]  /*8220*/  SHF.L.U32 R75, R123, 0x10, RZ ;  /* 0x000000107b4b7819 */ /* 0x000fe200000006ff */
[----:B------:R-:W-:Y:S01]  /*8230*/  FFMA R55, R71, R72, R55 ;  /* 0x0000004847377223 */ /* 0x000fe20000000037 */
[----:B------:R-:W-:Y:S01]  /*8240*/  LOP3.LUT R72, R122, 0xffff0000, RZ, 0xc0, !PT ;  /* 0xffff00007a487812 */ /* 0x000fe200078ec0ff */
[C---:B------:R-:W-:Y:S01]  /*8250*/  FMUL R52, R68.reuse, R56 ;  /* 0x0000003844347220 */ /* 0x040fe20000400000 */
[----:B------:R-:W-:Y:S01]  /*8260*/  LOP3.LUT R74, R123, 0xffff0000, RZ, 0xc0, !PT ;  /* 0xffff00007b4a7812 */ /* 0x000fe200078ec0ff */
[C---:B------:R-:W-:Y:S01]  /*8270*/  FMUL R53, R68.reuse, R57 ;  /* 0x0000003944357220 */ /* 0x040fe20000400000 */
[C---:B------:R-:W-:Y:S01]  /*8280*/  FMUL R58, R68.reuse, R58 ;  /* 0x0000003a443a7220 */ /* 0x040fe20000400000 */
[----:B------:R-:W-:Y:S01]  /*8290*/  FMUL R59, R68, R59 ;  /* 0x0000003b443b7220 */ /* 0x000fe20000400000 */
[C---:B------:R-:W-:Y:S01]  /*82a0*/  FFMA R52, R71.reuse, R73, R52 ;  /* 0x0000004947347223 */ /* 0x040fe20000000034 */
[C---:B------:R-:W-:Y:S01]  /*82b0*/  FFMA R53, R71.reuse, R72, R53 ;  /* 0x0000004847357223 */ /* 0x040fe20000000035 */
[C---:B------:R-:W-:Y:S01]  /*82c0*/  FFMA R58, R71.reuse, R75, R58 ;  /* 0x0000004b473a7223 */ /* 0x040fe2000000003a */
[----:B------:R-:W-:Y:S01]  /*82d0*/  FFMA R59, R71, R74, R59 ;  /* 0x0000004a473b7223 */ /* 0x000fe2000000003b */
[----:B------:R-:W-:Y:S01]  /*82e0*/  SHF.L.U32 R72, R128, 0x10, RZ ;  /* 0x0000001080487819 */ /* 0x000fe200000006ff */
[----:B------:R-:W-:Y:S01]  /*82f0*/  FMUL R56, R68, R60 ;  /* 0x0000003c44387220 */ /* 0x000fe20000400000 */
[----:B------:R-:W-:Y:S01]  /*8300*/  LOP3.LUT R74, R128, 0xffff0000, RZ, 0xc0, !PT ;  /* 0xffff0000804a7812 */ /* 0x000fe200078ec0ff */
[C---:B------:R-:W-:Y:S01]  /*8310*/  FMUL R57, R68.reuse, R61 ;  /* 0x0000003d44397220 */ /* 0x040fe20000400000 */
[----:B------:R-:W-:Y:S01]  /*8320*/  SHF.L.U32 R73, R129, 0x10, RZ ;  /* 0x0000001081497819 */ /* 0x000fe200000006ff */
[C---:B------:R-:W-:Y:S01]  /*8330*/  FMUL R62, R68.reuse, R62 ;  /* 0x0000003e443e7220 */ /* 0x040fe20000400000 */
[----:B------:R-:W-:Y:S01]  /*8340*/  F2FP.BF16.F32.PACK_AB R117, R47, R46 ;  /* 0x0000002e2f75723e */ /* 0x000fe200000010ff */
[----:B------:R-:W-:Y:S01]  /*8350*/  FFMA R56, R71, R72, R56 ;  /* 0x0000004847387223 */ /* 0x000fe20000000038 */
[----:B------:R-:W-:Y:S01]  /*8360*/  F2FP.BF16.F32.PACK_AB R118, R45, R44 ;  /* 0x0000002c2d76723e */ /* 0x000fe200000010ff */
[----:B------:R-:W-:Y:S01]  /*8370*/  FFMA R57, R71, R74, R57 ;  /* 0x0000004a47397223 */ /* 0x000fe20000000039 */
[----:B------:R-:W-:Y:S01]  /*8380*/  F2FP.BF16.F32.PACK_AB R119, R51, R50 ;  /* 0x000000323377723e */ /* 0x000fe200000010ff */
[----:B------:R-:W-:Y:S01]  /*8390*/  FFMA R62, R71, R73, R62 ;  /* 0x00000049473e7223 */ /* 0x000fe2000000003e */
[----:B------:R-:W-:Y:S01]  /*83a0*/  LOP3.LUT R72, R129, 0xffff0000, RZ, 0xc0, !PT ;  /* 0xffff000081487812 */ /* 0x000fe200078ec0ff */
[----:B------:R-:W-:Y:S01]  /*83b0*/  FMUL R63, R68, R63 ;  /* 0x0000003f443f7220 */ /* 0x000fe20000400000 */
[----:B------:R-:W-:Y:S01]  /*83c0*/  SHF.L.U32 R73, R130, 0x10, RZ ;  /* 0x0000001082497819 */ /* 0x000fe200000006ff */
[----:B------:R1:W-:Y:S01]  /*83d0*/  STS.128 [R160+0x400], R116 ;  /* 0x00040074a0007388 */ /* 0x0003e20000000c00 */
[----:B------:R-:W-:Y:S01]  /*83e0*/  FMUL R60, R68, R64 ;  /* 0x00000040443c7220 */ /* 0x000fe20000400000 */
[----:B------:R-:W-:Y:S01]  /*83f0*/  LOP3.LUT R74, R130, 0xffff0000, RZ, 0xc0, !PT ;  /* 0xffff0000824a7812 */ /* 0x000fe200078ec0ff */
[C---:B------:R-:W-:Y:S01]  /*8400*/  FMUL R61, R68.reuse, R65 ;  /* 0x00000041443d7220 */ /* 0x040fe20000400000 */
[----:B------:R-:W-:Y:S01]  /*8410*/  SHF.L.U32 R75, R131, 0x10, RZ ;  /* 0x00000010834b7819 */ /* 0x000fe200000006ff */
[C---:B------:R-:W-:Y:S01]  /*8420*/  FMUL R66, R68.reuse, R66 ;  /* 0x0000004244427220 */ /* 0x040fe20000400000 */
[----:B------:R-:W-:Y:S01]  /*8430*/  FFMA R63, R71, R72, R63 ;  /* 0x00000048473f7223 */ /* 0x000fe2000000003f */
[----:B------:R-:W-:Y:S01]  /*8440*/  FMUL R67, R68, R67 ;  /* 0x0000004344437220 */ /* 0x000fe20000400000 */
[----:B------:R-:W-:Y:S01]  /*8450*/  F2FP.BF16.F32.PACK_AB R124, R49, R48 ;  /* 0x00000030317c723e */ /* 0x000fe200000010ff */
[----:B------:R-:W-:Y:S01]  /*8460*/  FFMA R60, R71, R73, R60 ;  /* 0x00000049473c7223 */ /* 0x000fe2000000003c */
[----:B------:R-:W-:Y:S01]  /*8470*/  F2FP.BF16.F32.PACK_AB R125, R55, R54 ;  /* 0x00000036377d723e */ /* 0x000fe200000010ff */
[----:B------:R-:W-:Y:S01]  /*8480*/  FFMA R61, R71, R74, R61 ;  /* 0x0000004a473d7223 */ /* 0x000fe2000000003d */
[----:B------:R-:W-:Y:S01]  /*8490*/  F2FP.BF16.F32.PACK_AB R126, R53, R52 ;  /* 0x00000034357e723e */ /* 0x000fe200000010ff */
[----:B------:R-:W-:Y:S01]  /*84a0*/  FFMA R66, R71, R75, R66 ;  /* 0x0000004b47427223 */ /* 0x000fe20000000042 */
[----:B------:R-:W-:Y:S01]  /*84b0*/  F2FP.BF16.F32.PACK_AB R127, R59, R58 ;  /* 0x0000003a3b7f723e */ /* 0x000fe200000010ff */
[----:B------:R-:W-:Y:S01]  /*84c0*/  FFMA R67, R71, R76, R67 ;  /* 0x0000004c47437223 */ /* 0x000fe20000000043 */
[----:B------:R-:W-:Y:S02]  /*84d0*/  F2FP.BF16.F32.PACK_AB R56, R57, R56 ;  /* 0x000000383938723e */ /* 0x000fe400000010ff */
[----:B------:R-:W-:Y:S01]  /*84e0*/  F2FP.BF16.F32.PACK_AB R57, R63, R62 ;  /* 0x0000003e3f39723e */ /* 0x000fe200000010ff */
[----:B------:R1:W-:Y:S01]  /*84f0*/  STS.128 [R159+0x400], R124 ;  /* 0x0004007c9f007388 */ /* 0x0003e20000000c00 */
[----:B------:R-:W-:Y:S02]  /*8500*/  F2FP.BF16.F32.PACK_AB R58, R61, R60 ;  /* 0x0000003c3d3a723e */ /* 0x000fe400000010ff */
[----:B------:R-:W-:Y:S05]  /*8510*/  F2FP.BF16.F32.PACK_AB R59, R67, R66 ;  /* 0x00000042433b723e */ /* 0x000fea00000010ff */
[----:B------:R1:W-:Y:S01]  /*8520*/  STS.128 [R158+0x400], R56 ;  /* 0x000400389e007388 */ /* 0x0003e20000000c00 */
[----:B------:R-:W-:Y:S01]  /*8530*/  @!PT LDS RZ, [RZ] ;  /* 0x00000000fffff984 */ /* 0x000fe20000000800 */
[----:B------:R-:W-:Y:S01]  /*8540*/  @!PT LDS RZ, [RZ] ;  /* 0x00000000fffff984 */ /* 0x000fe20000000800 */
[----:B------:R-:W-:Y:S01]  /*8550*/  @!PT LDS RZ, [RZ] ;  /* 0x00000000fffff984 */ /* 0x000fe20000000800 */
[----:B------:R-:W-:Y:S01]  /*8560*/  @!PT LDS RZ, [RZ] ;  /* 0x00000000fffff984 */ /* 0x000fe20000000800 */
[----:B------:R3:W-:Y:S07]  /*8570*/  MEMBAR.ALL.CTA ;  /* 0x0000000000007992 */ /* 0x0007ee0000008000 */
[----:B---3--:R-:W3:Y:S02]  /*8580*/  FENCE.VIEW.ASYNC.S ;  /* 0x00000000000073c6 */ /* 0x008ee40000000000 */
[----:B---3--:R-:W-:Y:S06]  /*8590*/  BAR.SYNC.DEFER_BLOCKING 0x1, 0x80 ;  /* 0x0042000000007b1d */ /* 0x008fec0000010000 */
[----:B------:R-:W-:Y:S05]  /*85a0*/  @P0 BRA `(.L_x_124) ;  /* 0x0000000000300947 */ /* 0x000fea0003800000 */
[----:B------:R-:W3:Y:S01]  /*85b0*/  LDCU.64 UR6, c[0x0][0x348] ;  /* 0x00006900ff0677ac */ /* 0x000ee20008000a00 */
[----:B------:R-:W-:Y:S01]  /*85c0*/  R2UR UR5, R70 ;  /* 0x00000000460572ca */ /* 0x000fe200000e0000 */
[----:B------:R-:W-:Y:S01]  /*85d0*/  UIADD3 UR4, UPT, UPT, UR46, 0x400, URZ ;  /* 0x000004002e047890 */ /* 0x000fe2000fffe0ff */
[----:B------:R-:W-:Y:S05]  /*85e0*/  UMOV UR51, UR44 ;  /* 0x0000002c00337c82 */ /* 0x000fea0008000000 */
[----:B------:R-:W-:Y:S06]  /*85f0*/  IMAD.U32 R144, RZ, RZ, UR4 ;  /* 0x00000004ff907e24 */ /* 0x000fec000f8e00ff */
[----:B------:R-:W-:Y:S01]  /*8600*/  UIADD3 UR49, UPT, UPT, UR53, UR5, URZ ;  /* 0x0000000535317290 */ /* 0x000fe2000fffe0ff */
[----:B------:R-:W-:Y:S01]  /*8610*/  R2UR UR48, R144 ;  /* 0x00000000903072ca */ /* 0x000fe200000e0000 */
[----:B---3--:R-:W-:Y:S04]  /*8620*/  UIADD3 UR4, UP0, UPT, UR6, 0xa80, URZ ;  /* 0x00000a8006047890 */ /* 0x008fe8000ff1e0ff */
[----:B------:R-:W-:Y:S09]  /*8630*/  UIADD3.X UR5, UPT, UPT, URZ, UR7, URZ, UP0, !UPT ;  /* 0x00000007ff057290 */ /* 0x000ff200087fe4ff */
[----:B------:R3:W-:Y:S01]  /*8640*/  UTMASTG.3D [UR48], [UR4] ;  /* 0x00000030040073b5 */ /* 0x0007e20008010000 */
[----:B------:R0:W-:Y:S01]  /*8650*/  UTMACMDFLUSH ;  /* 0x00000000000079b7 */ /* 0x0001e20000000000 */
[----:B---3--:R-:W-:Y:S04]  /*8660*/  DEPBAR.LE SB0, 0x1 ;  /* 0x000080400000791a */ /* 0x008fe80000000000 */
.L_x_124:
[----:B------:R-:W-:Y:S05]  /*8670*/  BSYNC.RECONVERGENT B0 ;  /* 0x0000000000007941 */ /* 0x000fea0003800200 */
.L_x_123:
[----:B------:R-:W-:Y:S01]  /*8680*/  BAR.SYNC.DEFER_BLOCKING 0x1, 0x80 ;  /* 0x0042000000007b1d */ /* 0x000fe20000010000 */
[----:B------:R-:W-:Y:S01]  /*8690*/  ISETP.NE.AND P1, PT, R157, RZ, PT ;  /* 0x000000ff9d00720c */ /* 0x000fe20003f25270 */
[----:B------:R-:W-:Y:S01]  /*86a0*/  UISETP.NE.AND UP0, UPT, UR54, URZ, UPT ;  /* 0x000000ff3600728c */ /* 0x000fe2000bf05270 */
[----:B------:R-:W-:Y:S11]  /*86b0*/  LEA R3, R77, UR46, 0x3 ;  /* 0x0000002e4d037c11 */ /* 0x000ff6000f8e18ff */
[----:B------:R-:W-:Y:S01]  /*86c0*/  @P1 SHF.L.U32 R6, R149, 0x1f, RZ ;  /* 0x0000001f95061819 */ /* 0x000fe200000006ff */
[----:B------:R-:W-:Y:S06]  /*86d0*/  BRA.U !UP0, `(.L_x_125) ;  /* 0x0000000108247547 */ /* 0x000fec000b800000 */
[----:B------:R-:W3:Y:S01]  /*86e0*/  S2R R0, SR_CgaCtaId ;  /* 0x0000000000007919 */ /* 0x000ee20000008800 */
[----:B------:R-:W-:Y:S01]  /*86f0*/  IMAD.U32 R4, RZ, RZ, UR52 ;  /* 0x00000034ff047e24 */ /* 0x000fe2000f8e00ff */
[----:B------:R-:W-:Y:S04]  /*8700*/  UIADD3 UR4, UPT, UPT, UR52, 0x1, URZ ;  /* 0x0000000134047890 */ /* 0x000fe8000fffe0ff */
[----:B------:R-:W-:Y:S01]  /*8710*/  @P1 LEA R4, R4, UR46, 0x3 ;  /* 0x0000002e04041c11 */ /* 0x000fe2000f8e18ff */
[----:B------:R-:W-:Y:S04]  /*8720*/  UISETP.NE.AND UP0, UPT, UR4, 0x4, UPT ;  /* 0x000000040400788c */ /* 0x000fe8000bf05270 */
[----:B------:R-:W-:Y:S01]  /*8730*/  @P1 VIADD R5, R4, 0xb0 ;  /* 0x000000b004051836 */ /* 0x000fe20000000000 */
[----:B------:R-:W-:Y:S04]  /*8740*/  USEL UR52, UR4, URZ, UP0 ;  /* 0x000000ff04347287 */ /* 0x000fe80008000000 */
[----:B---3--:R-:W-:Y:S04]  /*8750*/  @P1 PRMT R0, R0, 0x654, R5 ;  /* 0x0000065400001816 */ /* 0x008fe80000000005 */
[----:B------:R3:W-:Y:S04]  /*8760*/  @P1 SYNCS.ARRIVE.TRANS64.RED.A1T0 RZ, [R0+URZ], RZ ;  /* 0x000000ff00ff19a7 */ /* 0x0007e800081004ff */
.L_x_125:
[----:B------:R-:W4:Y:S01]  /*8770*/  @P1 SYNCS.PHASECHK.TRANS64.TRYWAIT P0, [R3+URZ+0x90], R6 ;  /* 0x00009006030015a7 */ /* 0x000f2200080011ff */
[----:B------:R-:W-:Y:S01]  /*8780*/  UISETP.NE.AND UP0, UPT, UR38, URZ, UPT ;  /* 0x000000ff2600728c */ /* 0x000fe2000bf05270 */
[----:B------:R-:W-:Y:S01]  /*8790*/  BSSY B1, `(.L_x_126) ;  /* 0x0000021000017945 */ /* 0x000fe20003800000 */
[----:B------:R-:W-:Y:S02]  /*87a0*/  UMOV UR4, 0x80 ;  /* 0x0000008000047882 */ /* 0x000fe40000000000 */
[----:B------:R-:W-:Y:S01]  /*87b0*/  USEL UR39, UR4, 0x40, !UP0 ;  /* 0x0000004004277887 */ /* 0x000fe2000c000000 */
[----:B----4-:R-:W-:Y:S01]  /*87c0*/  @P1 SEL R79, RZ, 0x1, !P0 ;  /* 0x00000001ff4f1807 */ /* 0x010fe20004000000 */
[----:B------:R-:W-:Y:S10]  /*87d0*/  @!P1 BRA `(.L_x_127) ;  /* 0x0000000000709947 */ /* 0x000ff40003800000 */
[----:B------:R-:W-:Y:S01]  /*87e0*/  ISETP.NE.AND P1, PT, R93, RZ, PT ;  /* 0x000000ff5d00720c */ /* 0x000fe20003f25270 */
[----:B------:R-:W-:Y:S01]  /*87f0*/  BSSY B0, `(.L_x_128) ;  /* 0x000000b000007945 */ /* 0x000fe20003800000 */
[----:B------:R-:W-:Y:S11]  /*8800*/  ISETP.NE.AND P0, PT, R79, RZ, PT ;  /* 0x000000ff4f00720c */ /* 0x000ff60003f05270 */
[----:B------:R-:W-:Y:S05]  /*8810*/  @P1 IMAD R6, R77, 0x4000, R164 ;  /* 0x000040004d061824 */ /* 0x000fea00078e02a4 */
[----:B------:R-:W-:Y:S04]  /*8820*/  @P1 IADD3 R9, PT, PT, R6, UR46, RZ ;  /* 0x0000002e06091c10 */ /* 0x000fe8000fffe0ff */
[----:B------:R-:W-:Y:S01]  /*8830*/  @P1 IADD3 R7, PT, PT, R92, R9, RZ ;  /* 0x000000095c071210 */ /* 0x000fe20007ffe0ff */
[--C-:B------:R-:W-:Y:S02]  /*8840*/  @P1 IMAD.IADD R5, R78, 0x1, R9.reuse ;  /* 0x000000014e051824 */ /* 0x100fe400078e0209 */
[----:B------:R-:W-:Y:S01]  /*8850*/  @P1 IMAD.IADD R4, R94, 0x1, R9 ;  /* 0x000000015e041824 */ /* 0x000fe200078e0209 */
[----:B------:R-:W-:Y:S06]  /*8860*/  @P0 BRA `(.L_x_129) ;  /* 0x00000000000c0947 */ /* 0x000fec0003800000 */
[----:B---3--:R-:W-:Y:S04]  /*8870*/  SHF.L.U32 R0, R149, 0x1f, RZ ;  /* 0x0000001f95007819 */ /* 0x008fe800000006ff */
[----:B------:R-:W3:Y:S02]  /*8880*/  SYNCS.PHASECHK.TRANS64.TRYWAIT P0, [R3+URZ+0x90], R0 ;  /* 0x00009000030075a7 */ /* 0x000ee400080011ff */
[----:B---3--:R-:W-:Y:S05]  /*8890*/  @!P0 BRA `(.L_x_130) ;  /* 0x0000004c00008947 */ /* 0x008fea0003800000 */
.L_x_129:
[----:B------:R-:W-:Y:S05]  /*88a0*/  BSYNC B0 ;  /* 0x0000000000007941 */ /* 0x000fea0003800000 */
.L_x_128:
[----:B------:R-:W-:Y:S01]  /*88b0*/  ISETP.NE.AND P0, PT, R93, RZ, PT ;  /* 0x000000ff5d00720c */ /* 0x000fe20003f05270 */
[----:B------:R-:W-:Y:S11]  /*88c0*/  VIADD R77, R77, 0x1 ;  /* 0x000000014d4d7836 */ /* 0x000ff60000000000 */
[----:B------:R-:W-:Y:S01]  /*88d0*/  @!UPT UIADD3 URZ, UPT, UPT, URZ, URZ, URZ ;  /* 0x000000fffffff290 */ /* 0x000fe2000fffe0ff */
[----:B------:R4:W1:Y:S01]  /*88e0*/  @P0 LDS.128 R84, [R6+UR46+0x400] ;  /* 0x0004002e06540984 */ /* 0x0008620008000c00 */
[--C-:B---3--:R-:W-:Y:S01]  /*88f0*/  @P0 IMAD.IADD R3, R92, 0x1, R5.reuse ;  /* 0x000000015c030824 */ /* 0x108fe200078e0205 */
[C---:B------:R-:W-:Y:S01]  /*8900*/  @P0 IADD3 R0, PT, PT, R94.reuse, R7, RZ ;  /* 0x000000075e000210 */ /* 0x040fe20007ffe0ff */
[C---:B------:R-:W-:Y:S01]  /*8910*/  @P0 IMAD.IADD R8, R94.reuse, 0x1, R5 ;  /* 0x000000015e080824 */ /* 0x040fe200078e0205 */
[----:B------:R4:W3:Y:S02]  /*8920*/  @P0 LDS.128 R80, [R4+0x400] ;  /* 0x0004000004500984 */ /* 0x0008e40000000c00 */
[----:B------:R-:W-:Y:S02]  /*8930*/  @P0 IADD3 R9, PT, PT, R94, R3, RZ ;  /* 0x000000035e090210 */ /* 0x000fe40007ffe0ff */
[----:B------:R4:W1:Y:S04]  /*8940*/  @P0 LDS.128 R88, [R7+0x400] ;  /* 0x0004000007580984 */ /* 0x0008680000000c00 */
[----:B------:R4:W1:Y:S04]  /*8950*/  @P0 LDS.128 R96, [R0+0x400] ;  /* 0x0004000000600984 */ /* 0x0008680000000c00 */
[----:B------:R4:W1:Y:S04]  /*8960*/  @P0 LDS.128 R104, [R5+0x400] ;  /* 0x0004000005680984 */ /* 0x0008680000000c00 */
[----:B------:R4:W1:Y:S04]  /*8970*/  @P0 LDS.128 R112, [R8+0x400] ;  /* 0x0004000008700984 */ /* 0x0008680000000c00 */
[----:B------:R4:W1:Y:S04]  /*8980*/  @P0 LDS.128 R120, [R3+0x400] ;  /* 0x0004000003780984 */ /* 0x0008680000000c00 */
[----:B------:R4:W1:Y:S02]  /*8990*/  @P0 LDS.128 R128, [R9+0x400] ;  /* 0x0004000009800984 */ /* 0x0008640000000c00 */
.L_x_127:
[----:B------:R-:W-:Y:S05]  /*89a0*/  BSYNC B1 ;  /* 0x0000000000017941 */ /* 0x000fea0003800000 */
.L_x_126:
[----:B------:R-:W-:Y:S05]  /*89b0*/  VIADD R50, R69, UR39 ;  /* 0x0000002745327c36 */ /* 0x000fea0008000000 */
[----:B----4-:R-:W-:Y:S04]  /*89c0*/  SHF.R.U32.HI R3, RZ, 0x15, R50 ;  /* 0x00000015ff037819 */ /* 0x010fe80000011632 */
[----:B------:R-:W-:Y:S11]  /*89d0*/  LOP3.LUT P0, RZ, R3, 0x3, R140, 0x48, !PT ;  /* 0x0000000303ff7812 */ /* 0x000ff6000780488c */
[----:B------:R-:W-:Y:S02]  /*89e0*/  @!UPT UIADD3 URZ, UPT, UPT, URZ, URZ, URZ ;  /* 0x000000fffffff290 */ /* 0x000fe4000fffe0ff */
        /* <DEDUP_REMOVED lines=17> */
.L_x_131:
[----:B-1----:R-:W-:Y:S01]  /*8b00*/  SHF.L.U32 R70, R84, 0x10, RZ ;  /* 0x0000001054467819 */ /* 0x002fe200000006ff */
[----:B------:R-:W-:Y:S05]  /*8b10*/  WARPSYNC.ALL ;  /* 0x0000000000007948 */ /* 0x000fea0003800000 */
[----:B------:R-:W-:Y:S01]  /*8b20*/  R2UR UR4, R50 ;  /* 0x00000000320472ca */ /* 0x000fe200000e0000 */
[----:B------:R-:W1:Y:S01]  /*8b30*/  S2R R165, SR_CgaCtaId ;  /* 0x0000000000a57919 */ /* 0x000e620000008800 */
[----:B------:R-:W-:Y:S01]  /*8b40*/  LOP3.LUT R72, R84, 0xffff0000, RZ, 0xc0, !PT ;  /* 0xffff000054487812 */ /* 0x000fe200078ec0ff */
[----:B------:R-:W-:Y:S01]  /*8b50*/  BSSY.RECONVERGENT B0, `(.L_x_132) ;  /* 0x0000102000007945 */ /* 0x000fe20003800200 */
[----:B------:R-:W-:Y:S02]  /*8b60*/  SHF.L.U32 R73, R85, 0x10, RZ ;  /* 0x0000001055497819 */ /* 0x000fe400000006ff */
[----:B------:R-:W-:Y:S02]  /*8b70*/  LOP3.LUT R74, R87, 0xffff0000, RZ, 0xc0, !PT ;  /* 0xffff0000574a7812 */ /* 0x000fe400078ec0ff */
[----:B------:R-:W-:Y:S02]  /*8b80*/  ISETP.NE.AND P6, PT, R157, RZ, PT ;  /* 0x000000ff9d00720c */ /* 0x000fe40003fc5270 */
[----:B------:R-:W-:Y:S02]  /*8b90*/  ISETP.NE.AND P0, PT, R152, RZ, PT ;  /* 0x000000ff9800720c */ /* 0x000fe40003f05270 */
[----:B------:R-:W-:Y:S01]  /*8ba0*/  LEA R95, R77, UR46, 0x3 ;  /* 0x0000002e4d5f7c11 */ /* 0x000fe2000f8e18ff */
[----:B------:R-:W3:Y:S02]  /*8bb0*/  LDTM.x64 R4, tmem[UR4] ;  /* 0x00000004000479ee */ /* 0x000ee40008340000 */
[C---:B---3--:R-:W-:Y:S01]  /*8bc0*/  FMUL R0, R68.reuse, R4 ;  /* 0x0000000444007220 */ /* 0x048fe20000400000 */
[C---:B------:R-:W-:Y:S01]  /*8bd0*/  FMUL R3, R68.reuse, R5 ;  /* 0x0000000544037220 */ /* 0x040fe20000400000 */
[C---:B------:R-:W-:Y:S01]  /*8be0*/  FMUL R6, R68.reuse, R6 ;  /* 0x0000000644067220 */ /* 0x040fe20000400000 */
[----:B------:R-:W-:Y:S01]  /*8bf0*/  FMUL R7, R68, R7 ;  /* 0x0000000744077220 */ /* 0x000fe20000400000 */
[----:B------:R-:W-:Y:S01]  /*8c00*/  FFMA R0, R71, R70, R0 ;  /* 0x0000004647007223 */ /* 0x000fe20000000000 */
[----:B------:R-:W-:Y:S01]  /*8c10*/  LOP3.LUT R70, R85, 0xffff0000, RZ, 0xc0, !PT ;  /* 0xffff000055467812 */ /* 0x000fe200078ec0ff */
[----:B------:R-:W-:Y:S01]  /*8c20*/  FFMA R3, R71, R72, R3 ;  /* 0x0000004847037223 */ /* 0x000fe20000000003 */
[----:B------:R-:W-:Y:S01]  /*8c30*/  SHF.L.U32 R72, R87, 0x10, RZ ;  /* 0x0000001057487819 */ /* 0x000fe200000006ff */
[C---:B------:R-:W-:Y:S01]  /*8c40*/  FFMA R6, R71.reuse, R73, R6 ;  /* 0x0000004947067223 */ /* 0x040fe20000000006 */
[----:B------:R-:W-:Y:S01]  /*8c50*/  SHF.L.U32 R73, R86, 0x10, RZ ;  /* 0x0000001056497819 */ /* 0x000fe200000006ff */
[----:B------:R-:W-:Y:S01]  /*8c60*/  FFMA R7, R71, R70, R7 ;  /* 0x0000004647077223 */ /* 0x000fe20000000007 */
[----:B------:R-:W-:Y:S01]  /*8c70*/  F2FP.BF16.F32.PACK_AB R100, R3, R0 ;  /* 0x000000000364723e */ /* 0x000fe200000010ff */
[----:B------:R-:W-:Y:S01]  /*8c80*/  FMUL R4, R68, R8 ;  /* 0x0000000844047220 */ /* 0x000fe20000400000 */
[----:B------:R-:W-:Y:S01]  /*8c90*/  LOP3.LUT R70, R86, 0xffff0000, RZ, 0xc0, !PT ;  /* 0xffff000056467812 */ /* 0x000fe200078ec0ff */
[C---:B------:R-:W-:Y:S01]  /*8ca0*/  FMUL R0, R68.reuse, R9 ;  /* 0x0000000944007220 */ /* 0x040fe20000400000 */
[----:B------:R-:W-:Y:S01]  /*8cb0*/  F2FP.BF16.F32.PACK_AB R101, R7, R6 ;  /* 0x000000060765723e */ /* 0x000fe200000010ff */
[----:B------:R-:W-:Y:S01]  /*8cc0*/  FMUL R3, R68, R10 ;  /* 0x0000000a44037220 */ /* 0x000fe20000400000 */
[C---:B------:R-:W-:Y:S01]  /*8cd0*/  FFMA R4, R71.reuse, R73, R4 ;  /* 0x0000004947047223 */ /* 0x040fe20000000004 */
[----:B------:R-:W-:Y:S01]  /*8ce0*/  SHF.L.U32 R73, R82, 0x10, RZ ;  /* 0x0000001052497819 */ /* 0x000fe200000006ff */
[----:B------:R-:W-:Y:S01]  /*8cf0*/  FMUL R5, R68, R11 ;  /* 0x0000000b44057220 */ /* 0x000fe20000400000 */
[C---:B------:R-:W-:Y:S01]  /*8d00*/  FFMA R0, R71.reuse, R70, R0 ;  /* 0x0000004647007223 */ /* 0x040fe20000000000 */
[C---:B------:R-:W-:Y:S01]  /*8d10*/  SHF.L.U32 R70, R80.reuse, 0x10, RZ ;  /* 0x0000001050467819 */ /* 0x040fe200000006ff */
[C---:B------:R-:W-:Y:S01]  /*8d20*/  FFMA R3, R71.reuse, R72, R3 ;  /* 0x0000004847037223 */ /* 0x040fe20000000003 */
[----:B------:R-:W-:Y:S01]  /*8d30*/  LOP3.LUT R72, R80, 0xffff0000, RZ, 0xc0, !PT ;  /* 0xffff000050487812 */ /* 0x000fe200078ec0ff */
[----:B------:R-:W-:Y:S01]  /*8d40*/  FMUL R6, R68, R12 ;  /* 0x0000000c44067220 */ /* 0x000fe20000400000 */
[----:B------:R-:W-:Y:S01]  /*8d50*/  F2FP.BF16.F32.PACK_AB R102, R0, R4 ;  /* 0x000000040066723e */ /* 0x000fe200000010ff */
[C---:B------:R-:W-:Y:S01]  /*8d60*/  FFMA R5, R71.reuse, R74, R5 ;  /* 0x0000004a47057223 */ /* 0x040fe20000000005 */
[C---:B------:R-:W-:Y:S01]  /*8d70*/  FMUL R7, R68.reuse, R13 ;  /* 0x0000000d44077220 */ /* 0x040fe20000400000 */
[----:B------:R-:W-:Y:S01]  /*8d80*/  FFMA R6, R71, R70, R6 ;  /* 0x0000004647067223 */ /* 0x000fe20000000006 */
[----:B------:R-:W-:Y:S01]  /*8d90*/  SHF.L.U32 R70, R81, 0x10, RZ ;  /* 0x0000001051467819 */ /* 0x000fe200000006ff */
[C---:B------:R-:W-:Y:S01]  /*8da0*/  FMUL R0, R68.reuse, R14 ;  /* 0x0000000e44007220 */ /* 0x040fe20000400000 */
[----:B------:R-:W-:Y:S01]  /*8db0*/  F2FP.BF16.F32.PACK_AB R103, R5, R3 ;  /* 0x000000030567723e */ /* 0x000fe200000010ff */
[----:B------:R-:W-:Y:S01]  /*8dc0*/  FFMA R7, R71, R72, R7 ;  /* 0x0000004847077223 */ /* 0x000fe20000000007 */
[----:B------:R-:W-:Y:S01]  /*8dd0*/  LOP3.LUT R72, R81, 0xffff0000, RZ, 0xc0, !PT ;  /* 0xffff000051487812 */ /* 0x000fe200078ec0ff */
[C---:B------:R-:W-:Y:S01]  /*8de0*/  FMUL R3, R68.reuse, R15 ;  /* 0x0000000f44037220 */ /* 0x040fe20000400000 */
[----:B------:R-:W-:Y:S01]  /*8df0*/  FMUL R4, R68, R16 ;  /* 0x0000001044047220 */ /* 0x000fe20000400000 */
[C---:B------:R-:W-:Y:S01]  /*8e00*/  FFMA R0, R71.reuse, R70, R0 ;  /* 0x0000004647007223 */ /* 0x040fe20000000000 */
[----:B------:R-:W-:Y:S01]  /*8e10*/  LOP3.LUT R70, R82, 0xffff0000, RZ, 0xc0, !PT ;  /* 0xffff000052467812 */ /* 0x000fe200078ec0ff */
[----:B------:R-:W-:Y:S01]  /*8e20*/  FFMA R3, R71, R72, R3 ;  /* 0x0000004847037223 */ /* 0x000fe20000000003 */
[----:B------:R-:W-:Y:S01]  /*8e30*/  F2FP.BF16.F32.PACK_AB R108, R7, R6 ;  /* 0x00000006076c723e */ /* 0x000fe200000010ff */
[----:B------:R-:W-:Y:S01]  /*8e40*/  FFMA R4, R71, R73, R4 ;  /* 0x0000004947047223 */ /* 0x000fe20000000004 */
[C---:B------:R-:W-:Y:S01]  /*8e50*/  SHF.L.U32 R73, R83.reuse, 0x10, RZ ;  /* 0x0000001053497819 */ /* 0x040fe200000006ff */
[C---:B------:R-:W-:Y:S01]  /*8e60*/  FMUL R5, R68.reuse, R17 ;  /* 0x0000001144057220 */ /* 0x040fe20000400000 */
[----:B------:R-:W-:Y:S01]  /*8e70*/  LOP3.LUT R72, R83, 0xffff0000, RZ, 0xc0, !PT ;  /* 0xffff000053487812 */ /* 0x000fe200078ec0ff */
[C---:B------:R-:W-:Y:S01]  /*8e80*/  FMUL R6, R68.reuse, R18 ;  /* 0x0000001244067220 */ /* 0x040fe20000400000 */
[----:B------:R-:W-:Y:S01]  /*8e90*/  F2FP.BF16.F32.PACK_AB R109, R3, R0 ;  /* 0x00000000036d723e */ /* 0x000fe200000010ff */
[----:B------:R-:W-:Y:S01]  /*8ea0*/  FMUL R7, R68, R19 ;  /* 0x0000001344077220 */ /* 0x000fe20000400000 */
[C---:B------:R-:W-:Y:S01]  /*8eb0*/  FFMA R5, R71.reuse, R70, R5 ;  /* 0x0000004647057223 */ /* 0x040fe20000000005 */
[C---:B------:R-:W-:Y:S01]  /*8ec0*/  SHF.L.U32 R70, R88.reuse, 0x10, RZ ;  /* 0x0000001058467819 */ /* 0x040fe200000006ff */
[----:B------:R-:W-:Y:S01]  /*8ed0*/  FFMA R6, R71, R73, R6 ;  /* 0x0000004947067223 */ /* 0x000fe20000000006 */
[----:B------:R-:W-:Y:S01]  /*8ee0*/  SHF.L.U32 R73, R91, 0x10, RZ ;  /* 0x000000105b497819 */ /* 0x000fe200000006ff */
        /* <DEDUP_REMOVED lines=8> */
[----:B------:R-:W-:Y:S01]  /*8f70*/  FFMA R3, R71, R72, R3 ;  /* 0x0000004847037223 */ /* 0x000fe20000000003 */
[----:B------:R-:W-:Y:S01]  /*8f80*/  LOP3.LUT R72, R91, 0xffff0000, RZ, 0xc0, !PT ;  /* 0xffff00005b487812 */ /* 0x000fe200078ec0ff */
[C---:B------:R-:W-:Y:S01]  /*8f90*/  FMUL R4, R68.reuse, R22 ;  /* 0x0000001644047220 */ /* 0x040fe20000400000 */
[----:B------:R3:W-:Y:S01]  /*8fa0*/  STS.128 [R164+UR46+0x4400], R100 ;  /* 0x00440064a4007988 */ /* 0x0007e20008000c2e */
[C---:B------:R-:W-:Y:S01]  /*8fb0*/  FMUL R5, R68.reuse, R23 ;  /* 0x0000001744057220 */ /* 0x040fe20000400000 */
[----:B------:R-:W-:Y:S01]  /*8fc0*/  F2FP.BF16.F32.PACK_AB R116, R3, R0 ;  /* 0x000000000374723e */ /* 0x000fe200000010ff */
[----:B------:R-:W-:Y:S01]  /*8fd0*/  FFMA R4, R71, R70, R4 ;  /* 0x0000004647047223 */ /* 0x000fe20000000004 */
[----:B------:R-:W-:Y:S01]  /*8fe0*/  LOP3.LUT R0, R89, 0xffff0000, RZ, 0xc0, !PT ;  /* 0xffff000059007812 */ /* 0x000fe200078ec0ff */
[----:B------:R-:W-:Y:S01]  /*8ff0*/  FMUL R6, R68, R24 ;  /* 0x0000001844067220 */ /* 0x000fe20000400000 */
[----:B------:R-:W-:Y:S01]  /*9000*/  SHF.L.U32 R3, R90, 0x10, RZ ;  /* 0x000000105a037819 */ /* 0x000fe200000006ff */
[----:B------:R-:W-:Y:S01]  /*9010*/  FMUL R7, R68, R25 ;  /* 0x0000001944077220 */ /* 0x000fe20000400000 */
[----:B------:R-:W-:Y:S01]  /*9020*/  LOP3.LUT R70, R90, 0xffff0000, RZ, 0xc0, !PT ;  /* 0xffff00005a467812 */ /* 0x000fe200078ec0ff */
        /* <DEDUP_REMOVED lines=21> */
[----:B------:R4:W-:Y:S01]  /*9180*/  STS.128 [R163+0x4400], R108 ;  /* 0x0044006ca3007388 */ /* 0x0009e20000000c00 */
[----:B------:R-:W-:Y:S01]  /*9190*/  FFMA R11, R71, R70, R11 ;  /* 0x00000046470b7223 */ /* 0x000fe2000000000b */
[----:B------:R-:W-:Y:S01]  /*91a0*/  LOP3.LUT R70, R99, 0xffff0000, RZ, 0xc0, !PT ;  /* 0xffff000063467812 */ /* 0x000fe200078ec0ff */
[C---:B------:R-:W-:Y:S01]  /*91b0*/  FFMA R12, R71.reuse, R3, R12 ;  /* 0x00000003470c7223 */ /* 0x040fe2000000000c */
[C---:B------:R-:W-:Y:S01]  /*91c0*/  SHF.L.U32 R3, R98.reuse, 0x10, RZ ;  /* 0x0000001062037819 */ /* 0x040fe200000006ff */
[----:B------:R-:W-:Y:S01]  /*91d0*/  FFMA R13, R71, R0, R13 ;  /* 0x00000000470d7223 */ /* 0x000fe2000000000d */
[----:B------:R-:W-:Y:S01]  /*91e0*/  LOP3.LUT R0, R98, 0xffff0000, RZ, 0xc0, !PT ;  /* 0xffff000062007812 */ /* 0x000fe200078ec0ff */
[C---:B------:R-:W-:Y:S01]  /*91f0*/  FMUL R14, R68.reuse, R32 ;  /* 0x00000020440e7220 */ /* 0x040fe20000400000 */
[----:B---3--:R-:W-:Y:S01]  /*9200*/  F2FP.BF16.F32.PACK_AB R100, R11, R10 ;  /* 0x0000000a0b64723e */ /* 0x008fe200000010ff */
[C---:B------:R-:W-:Y:S01]  /*9210*/  FMUL R15, R68.reuse, R33 ;  /* 0x00000021440f7220 */ /* 0x040fe20000400000 */
[----:B------:R-:W-:Y:S01]  /*9220*/  F2FP.BF16.F32.PACK_AB R101, R13, R12 ;  /* 0x0000000c0d65723e */ /* 0x000fe200000010ff */
        /* <DEDUP_REMOVED lines=14> */
[----:B------:R-:W-:Y:S01]  /*9310*/  FMUL R20, R68, R38 ;  /* 0x0000002644147220 */ /* 0x000fe20000400000 */
[----:B------:R-:W-:Y:S01]  /*9320*/  FFMA R18, R71, R0, R18 ;  /* 0x0000000047127223 */ /* 0x000fe20000000012 */
[----:B------:R-:W-:Y:S01]  /*9330*/  LOP3.LUT R0, R105, 0xffff0000, RZ, 0xc0, !PT ;  /* 0xffff000069007812 */ /* 0x000fe200078ec0ff */
[C---:B------:R-:W-:Y:S01]  /*9340*/  FFMA R19, R71.reuse, R70, R19 ;  /* 0x0000004647137223 */ /* 0x040fe20000000013 */
[C---:B------:R-:W-:Y:S01]  /*9350*/  LOP3.LUT R70, R106.reuse, 0xffff0000, RZ, 0xc0, !PT ;  /* 0xffff00006a467812 */ /* 0x040fe200078ec0ff */
[----:B------:R-:W-:Y:S01]  /*9360*/  FFMA R20, R71, R3, R20 ;  /* 0x0000000347147223 */ /* 0x000fe20000000014 */
[----:B------:R-:W-:Y:S01]  /*9370*/  SHF.L.U32 R3, R106, 0x10, RZ ;  /* 0x000000106a037819 */ /* 0x000fe200000006ff */
[C---:B------:R-:W-:Y:S01]  /*9380*/  FMUL R21, R68.reuse, R39 ;  /* 0x0000002744157220 */ /* 0x040fe20000400000 */
[----:B----4-:R-:W-:Y:S01]  /*9390*/  F2FP.BF16.F32.PACK_AB R108, R19, R18 ;  /* 0x00000012136c723e */ /* 0x010fe200000010ff */
[C---:B------:R-:W-:Y:S01]  /*93a0*/  FMUL R22, R68.reuse, R40 ;  /* 0x0000002844167220 */ /* 0x040fe20000400000 */
[----:B------:R-:W-:Y:S01]  /*93b0*/  STS.128 [R162+0x4400], R116 ;  /* 0x00440074a2007388 */ /* 0x000fe20000000c00 */
[C---:B------:R-:W-:Y:S01]  /*93c0*/  FMUL R23, R68.reuse, R41 ;  /* 0x0000002944177220 */ /* 0x040fe20000400000 */
[----:B------:R-:W-:Y:S01]  /*93d0*/  FMUL R24, R68, R42 ;  /* 0x0000002a44187220 */ /* 0x000fe20000400000 */
[C---:B------:R-:W-:Y:S01]  /*93e0*/  FFMA R21, R71.reuse, R0, R21 ;  /* 0x0000000047157223 */ /* 0x040fe20000000015 */
[----:B------:R-:W-:Y:S01]  /*93f0*/  SHF.L.U32 R0, R112, 0x10, RZ ;  /* 0x0000001070007819 */ /* 0x000fe200000006ff */
[----:B------:R-:W-:Y:S01]  /*9400*/  FMUL R25, R68, R43 ;  /* 0x0000002b44197220 */ /* 0x000fe20000400000 */
[----:B------:R-:W-:Y:S01]  /*9410*/  FFMA R22, R71, R3, R22 ;  /* 0x0000000347167223 */ /* 0x000fe20000000016 */
[----:B------:R-:W-:Y:S01]  /*9420*/  SHF.L.U32 R3, R113, 0x10, RZ ;  /* 0x0000001071037819 */ /* 0x000fe200000006ff */
[----:B------:R-:W-:Y:S01]  /*9430*/  FFMA R23, R71, R70, R23 ;  /* 0x0000004647177223 */ /* 0x000fe20000000017 */
[----:B------:R-:W-:Y:S01]  /*9440*/  LOP3.LUT R70, R112, 0xffff0000, RZ, 0xc0, !PT ;  /* 0xffff000070467812 */ /* 0x000fe200078ec0ff */
[C---:B------:R-:W-:Y:S01]  /*9450*/  FMUL R26, R68.reuse, R44 ;  /* 0x0000002c441a7220 */ /* 0x040fe20000400000 */
[----:B------:R-:W-:Y:S01]  /*9460*/  F2FP.BF16.F32.PACK_AB R109, R21, R20 ;  /* 0x00000014156d723e */ /* 0x000fe200000010ff */
[----:B------:R-:W-:Y:S01]  /*9470*/  FFMA R24, R71, R73, R24 ;  /* 0x0000004947187223 */ /* 0x000fe20000000018 */
[----:B------:R-:W-:Y:S01]  /*9480*/  F2FP.BF16.F32.PACK_AB R110, R23, R22 ;  /* 0x00000016176e723e */ /* 0x000fe200000010ff */
[----:B------:R-:W-:Y:S01]  /*9490*/  FFMA R25, R71, R72, R25 ;  /* 0x0000004847197223 */ /* 0x000fe20000000019 */
[----:B------:R-:W-:Y:S01]  /*94a0*/  SHF.L.U32 R73, R115, 0x10, RZ ;  /* 0x0000001073497819 */ /* 0x000fe200000006ff */
[C---:B------:R-:W-:Y:S01]  /*94b0*/  FMUL R27, R68.reuse, R45 ;  /* 0x0000002d441b7220 */ /* 0x040fe20000400000 */
[----:B------:R-:W-:Y:S01]  /*94c0*/  LOP3.LUT R72, R131, 0xffff0000, RZ, 0xc0, !PT ;  /* 0xffff000083487812 */ /* 0x000fe200078ec0ff */
[----:B------:R-:W-:Y:S01]  /*94d0*/  FMUL R28, R68, R46 ;  /* 0x0000002e441c7220 */ /* 0x000fe20000400000 */
[----:B------:R-:W-:Y:S01]  /*94e0*/  F2FP.BF16.F32.PACK_AB R111, R25, R24 ;  /* 0x00000018196f723e */ /* 0x000fe200000010ff */
[----:B------:R3:W-:Y:S01]  /*94f0*/  STS.128 [R161+0x4400], R100 ;  /* 0x00440064a1007388 */ /* 0x0007e20000000c00 */
        /* <DEDUP_REMOVED lines=12> */
[----:B------:R4:W-:Y:S01]  /*95c0*/  STS.128 [R147+0x4400], R108 ;  /* 0x0044006c93007388 */ /* 0x0009e20000000c00 */
[----:B------:R-:W-:Y:S01]  /*95d0*/  FMUL R33, R68, R51 ;  /* 0x0000003344217220 */ /* 0x000fe20000400000 */
[C---:B------:R-:W-:Y:S01]  /*95e0*/  FFMA R30, R71.reuse, R3, R30 ;  /* 0x00000003471e7223 */ /* 0x040fe2000000001e */
[C---:B------:R-:W-:Y:S01]  /*95f0*/  SHF.L.U32 R3, R120.reuse, 0x10, RZ ;  /* 0x0000001078037819 */ /* 0x040fe200000006ff */
[C---:B------:R-:W-:Y:S01]  /*9600*/  FFMA R31, R71.reuse, R70, R31 ;  /* 0x00000046471f7223 */ /* 0x040fe2000000001f */
[----:B------:R-:W-:Y:S01]  /*9610*/  LOP3.LUT R70, R120, 0xffff0000, RZ, 0xc0, !PT ;  /* 0xffff000078467812 */ /* 0x000fe200078ec0ff */
[----:B------:R-:W-:Y:S01]  /*9620*/  FFMA R32, R71, R73, R32 ;  /* 0x0000004947207223 */ /* 0x000fe20000000020 */
        /* <DEDUP_REMOVED lines=9> */
[----:B------:R-:W-:Y:S01]  /*96c0*/  FFMA R35, R71, R70, R35 ;  /* 0x0000004647237223 */ /* 0x000fe20000000023 */
[----:B------:R-:W-:Y:S01]  /*96d0*/  LOP3.LUT R70, R123, 0xffff0000, RZ, 0xc0, !PT ;  /* 0xffff00007b467812 */ /* 0x000fe200078ec0ff */
[----:B------:R-:W-:Y:S01]  /*96e0*/  FFMA R36, R71, R73, R36 ;  /* 0x0000004947247223 */ /* 0x000fe20000000024 */
[----:B------:R-:W-:Y:S01]  /*96f0*/  SHF.L.U32 R73, R123, 0x10, RZ ;  /* 0x000000107b497819 */ /* 0x000fe200000006ff */
[----:B------:R-:W-:Y:S01]  /*9700*/  FFMA R37, R71, R0, R37 ;  /* 0x0000000047257223 */ /* 0x000fe20000000025 */
[----:B------:R-:W-:Y:S01]  /*9710*/  LOP3.LUT R0, R122, 0xffff0000, RZ, 0xc0, !PT ;  /* 0xffff00007a007812 */ /* 0x000fe200078ec0ff */
[C---:B------:R-:W-:Y:S01]  /*9720*/  FMUL R38, R68.reuse, R56 ;  /* 0x0000003844267220 */ /* 0x040fe20000400000 */
[----:B---3--:R-:W-:Y:S01]  /*9730*/  F2FP.BF16.F32.PACK_AB R100, R27, R26 ;  /* 0x0000001a1b64723e */ /* 0x008fe200000010ff */
[C---:B------:R-:W-:Y:S01]  /*9740*/  FMUL R39, R68.reuse, R57 ;  /* 0x0000003944277220 */ /* 0x040fe20000400000 */
[----:B------:R-:W-:Y:S01]  /*9750*/  F2FP.BF16.F32.PACK_AB R101, R29, R28 ;  /* 0x0000001c1d65723e */ /* 0x000fe200000010ff */
[C---:B------:R-:W-:Y:S01]  /*9760*/  FMUL R40, R68.reuse, R58 ;  /* 0x0000003a44287220 */ /* 0x040fe20000400000 */
[----:B------:R-:W-:Y:S01]  /*9770*/  F2FP.BF16.F32.PACK_AB R102, R31, R30 ;  /* 0x0000001e1f66723e */ /* 0x000fe200000010ff */
[----:B------:R-:W-:Y:S01]  /*9780*/  FMUL R41, R68, R59 ;  /* 0x0000003b44297220 */ /* 0x000fe20000400000 */
[----:B------:R-:W-:Y:S01]  /*9790*/  F2FP.BF16.F32.PACK_AB R103, R33, R32 ;  /* 0x000000202167723e */ /* 0x000fe200000010ff */
[----:B------:R-:W-:Y:S01]  /*97a0*/  FFMA R38, R71, R3, R38 ;  /* 0x0000000347267223 */ /* 0x000fe20000000026 */
[----:B------:R-:W-:Y:S01]  /*97b0*/  SHF.L.U32 R3, R129, 0x10, RZ ;  /* 0x0000001081037819 */ /* 0x000fe200000006ff */
[----:B------:R-:W-:Y:S01]  /*97c0*/  FFMA R39, R71, R0, R39 ;  /* 0x0000000047277223 */ /* 0x000fe20000000027 */
[C---:B------:R-:W-:Y:S01]  /*97d0*/  SHF.L.U32 R0, R128.reuse, 0x10, RZ ;  /* 0x0000001080007819 */ /* 0x040fe200000006ff */
[----:B------:R3:W-:Y:S01]  /*97e0*/  STS.128 [R160+0x4400], R100 ;  /* 0x00440064a0007388 */ /* 0x0007e20000000c00 */
[----:B----4-:R-:W-:Y:S01]  /*97f0*/  F2FP.BF16.F32.PACK_AB R108, R35, R34 ;  /* 0x00000022236c723e */ /* 0x010fe200000010ff */
[----:B------:R-:W-:Y:S01]  /*9800*/  FFMA R40, R71, R73, R40 ;  /* 0x0000004947287223 */ /* 0x000fe20000000028 */
[----:B------:R-:W-:Y:S01]  /*9810*/  SHF.L.U32 R73, R131, 0x10, RZ ;  /* 0x0000001083497819 */ /* 0x000fe200000006ff */
[----:B------:R-:W-:Y:S01]  /*9820*/  FFMA R41, R71, R70, R41 ;  /* 0x0000004647297223 */ /* 0x000fe20000000029 */
[----:B------:R-:W-:Y:S01]  /*9830*/  LOP3.LUT R70, R128, 0xffff0000, RZ, 0xc0, !PT ;  /* 0xffff000080467812 */ /* 0x000fe200078ec0ff */
[C---:B------:R-:W-:Y:S01]  /*9840*/  FMUL R42, R68.reuse, R60 ;  /* 0x0000003c442a7220 */ /* 0x040fe20000400000 */
[----:B------:R-:W-:Y:S01]  /*9850*/  F2FP.BF16.F32.PACK_AB R109, R37, R36 ;  /* 0x00000024256d723e */ /* 0x000fe200000010ff */
[C---:B------:R-:W-:Y:S01]  /*9860*/  FMUL R43, R68.reuse, R61 ;  /* 0x0000003d442b7220 */ /* 0x040fe20000400000 */
[C---:B------:R-:W-:Y:S01]  /*9870*/  FMUL R44, R68.reuse, R62 ;  /* 0x0000003e442c7220 */ /* 0x040fe20000400000 */
[----:B------:R-:W-:Y:S01]  /*9880*/  FFMA R42, R71, R0, R42 ;  /* 0x00000000472a7223 */ /* 0x000fe2000000002a */
[----:B------:R-:W-:Y:S01]  /*9890*/  LOP3.LUT R0, R129, 0xffff0000, RZ, 0xc0, !PT ;  /* 0xffff000081007812 */ /* 0x000fe200078ec0ff */
[C---:B------:R-:W-:Y:S01]  /*98a0*/  FFMA R43, R71.reuse, R70, R43 ;  /* 0x00000046472b7223 */ /* 0x040fe2000000002b */
[C---:B------:R-:W-:Y:S01]  /*98b0*/  FFMA R44, R71.reuse, R3, R44 ;  /* 0x00000003472c7223 */ /* 0x040fe2000000002c */
[----:B------:R-:W-:Y:S01]  /*98c0*/  FMUL R45, R68, R63 ;  /* 0x0000003f442d7220 */ /* 0x000fe20000400000 */
[----:B------:R-:W-:Y:S01]  /*98d0*/  SHF.L.U32 R3, R130, 0x10, RZ ;  /* 0x0000001082037819 */ /* 0x000fe200000006ff */
[----:B------:R-:W-:Y:S01]  /*98e0*/  FMUL R46, R68, R64 ;  /* 0x00000040442e7220 */ /* 0x000fe20000400000 */
[----:B------:R-:W-:Y:S01]  /*98f0*/  LOP3.LUT R70, R130, 0xffff0000, RZ, 0xc0, !PT ;  /* 0xffff000082467812 */ /* 0x000fe200078ec0ff */
[C---:B------:R-:W-:Y:S01]  /*9900*/  FMUL R47, R68.reuse, R65 ;  /* 0x00000041442f7220 */ /* 0x040fe20000400000 */
[C---:B------:R-:W-:Y:S01]  /*9910*/  FMUL R48, R68.reuse, R66 ;  /* 0x0000004244307220 */ /* 0x040fe20000400000 */
[----:B------:R-:W-:Y:S01]  /*9920*/  FFMA R45, R71, R0, R45 ;  /* 0x00000000472d7223 */ /* 0x000fe2000000002d */
[----:B------:R-:W-:Y:S01]  /*9930*/  FMUL R49, R68, R67 ;  /* 0x0000004344317220 */ /* 0x000fe20000400000 */
[----:B------:R-:W-:Y:S01]  /*9940*/  F2FP.BF16.F32.PACK_AB R110, R39, R38 ;  /* 0x00000026276e723e */ /* 0x000fe200000010ff */
[----:B------:R-:W-:Y:S01]  /*9950*/  FFMA R46, R71, R3, R46 ;  /* 0x00000003472e7223 */ /* 0x000fe2000000002e */
[----:B------:R-:W-:Y:S01]  /*9960*/  F2FP.BF16.F32.PACK_AB R111, R41, R40 ;  /* 0x00000028296f723e */ /* 0x000fe200000010ff */
[C---:B------:R-:W-:Y:S01]  /*9970*/  FFMA R47, R71.reuse, R70, R47 ;  /* 0x00000046472f7223 */ /* 0x040fe2000000002f */
[C---:B------:R-:W-:Y:S01]  /*9980*/  FFMA R48, R71.reuse, R73, R48 ;  /* 0x0000004947307223 */ /* 0x040fe20000000030 */
[----:B------:R-:W-:Y:S01]  /*9990*/  FFMA R49, R71, R72, R49 ;  /* 0x0000004847317223 */ /* 0x000fe20000000031 */
[----:B------:R-:W-:Y:S01]  /*99a0*/  F2FP.BF16.F32.PACK_AB R72, R43, R42 ;  /* 0x0000002a2b48723e */ /* 0x000fe200000010ff */
[----:B------:R3:W-:Y:S01]  /*99b0*/  STS.128 [R159+0x4400], R108 ;  /* 0x0044006c9f007388 */ /* 0x0007e20000000c00 */
[----:B------:R-:W-:Y:S02]  /*99c0*/  F2FP.BF16.F32.PACK_AB R73, R45, R44 ;  /* 0x0000002c2d49723e */ /* 0x000fe400000010ff */
[----:B------:R-:W-:Y:S02]  /*99d0*/  F2FP.BF16.F32.PACK_AB R74, R47, R46 ;  /* 0x0000002e2f4a723e */ /* 0x000fe400000010ff */
[----:B------:R-:W-:Y:S02]  /*99e0*/  F2FP.BF16.F32.PACK_AB R75, R49, R48 ;  /* 0x00000030314b723e */ /* 0x000fe400000010ff */
[----:B------:R-:W-:Y:S02]  /*99f0*/  MOV R0, UR52 ;  /* 0x0000003400007c02 */ /* 0x000fe40008000f00 */
[----:B------:R-:W-:Y:S01]  /*9a00*/  @P6 SHF.L.U32 R70, R149, 0x1f, RZ ;  /* 0x0000001f95466819 */ /* 0x000fe200000006ff */
[----:B------:R3:W-:Y:S01]  /*9a10*/  STS.128 [R158+0x4400], R72 ;  /* 0x004400489e007388 */ /* 0x0007e20000000c00 */
[----:B------:R-:W-:Y:S04]  /*9a20*/  @P6 LEA R0, R0, UR46, 0x3 ;  /* 0x0000002e00006c11 */ /* 0x000fe8000f8e18ff */
[----:B------:R-:W-:Y:S01]  /*9a30*/  @P6 IADD3 R0, PT, PT, R0, 0xb0, RZ ;  /* 0x000000b000006810 */ /* 0x000fe20007ffe0ff */
[----:B------:R-:W-:Y:S01]  /*9a40*/  @!PT LDS RZ, [RZ] ;  /* 0x00000000fffff984 */ /* 0x000fe20000000800 */
[----:B------:R-:W-:Y:S01]  /*9a50*/  @!PT LDS RZ, [RZ] ;  /* 0x00000000fffff984 */ /* 0x000fe20000000800 */
[----:B------:R-:W-:Y:S01]  /*9a60*/  @!PT LDS RZ, [RZ] ;  /* 0x00000000fffff984 */ /* 0x000fe20000000800 */
[----:B------:R-:W-:Y:S01]  /*9a70*/  @!PT LDS RZ, [RZ] ;  /* 0x00000000fffff984 */ /* 0x000fe20000000800 */
[----:B------:R4:W-:Y:S06]  /*9a80*/  MEMBAR.ALL.CTA ;  /* 0x0000000000007992 */ /* 0x0009ec0000008000 */
[----:B----4-:R-:W4:Y:S01]  /*9a90*/  FENCE.VIEW.ASYNC.S ;  /* 0x00000000000073c6 */ /* 0x010f220000000000 */
[----:B-1----:R-:W-:Y:S01]  /*9aa0*/  @P6 PRMT R0, R165, 0x654, R0 ;  /* 0x00000654a5006816 */ /* 0x002fe20000000000 */
[----:B----4-:R-:W-:Y:S06]  /*9ab0*/  BAR.SYNC.DEFER_BLOCKING 0x1, 0x80 ;  /* 0x0042000000007b1d */ /* 0x010fec0000010000 */
[----:B------:R-:W-:Y:S05]  /*9ac0*/  @P0 BRA `(.L_x_133) ;  /* 0x0000000000280947 */ /* 0x000fea0003800000 */
[----:B------:R-:W1:Y:S01]  /*9ad0*/  LDCU.64 UR6, c[0x0][0x348] ;  /* 0x00006900ff0677ac */ /* 0x000e620008000a00 */
[----:B------:R-:W-:Y:S02]  /*9ae0*/  UIADD3 UR9, UPT, UPT, UR53, UR39, URZ ;  /* 0x0000002735097290 */ /* 0x000fe4000fffe0ff */
[----:B------:R-:W-:Y:S01]  /*9af0*/  UIADD3 UR8, UPT, UPT, UR46, 0x4400, URZ ;  /* 0x000044002e087890 */ /* 0x000fe2000fffe0ff */
[----:B------:R-:W-:Y:S01]  /*9b00*/  UMOV UR10, UR50 ;  /* 0x00000032000a7c82 */ /* 0x000fe20008000000 */
[----:B------:R-:W-:Y:S01]  /*9b10*/  UMOV UR11, UR44 ;  /* 0x0000002c000b7c82 */ /* 0x000fe20008000000 */
[----:B-1----:R-:W-:Y:S04]  /*9b20*/  UIADD3 UR4, UP0, UPT, UR6, 0xa80, URZ ;  /* 0x00000a8006047890 */ /* 0x002fe8000ff1e0ff */
[----:B------:R-:W-:Y:S09]  /*9b30*/  UIADD3.X UR5, UPT, UPT, URZ, UR7, URZ, UP0, !UPT ;  /* 0x00000007ff057290 */ /* 0x000ff200087fe4ff */
[----:B------:R1:W-:Y:S01]  /*9b40*/  UTMASTG.3D [UR8], [UR4] ;  /* 0x00000008040073b5 */ /* 0x0003e20008010000 */
[----:B------:R0:W-:Y:S01]  /*9b50*/  UTMACMDFLUSH ;  /* 0x00000000000079b7 */ /* 0x0001e20000000000 */
[----:B-1----:R-:W-:Y:S04]  /*9b60*/  DEPBAR.LE SB0, 0x1 ;  /* 0x000080400000791a */ /* 0x002fe80000000000 */
.L_x_133:
[----:B------:R-:W-:Y:S05]  /*9b70*/  BSYNC.RECONVERGENT B0 ;  /* 0x0000000000007941 */ /* 0x000fea0003800200 */
.L_x_132:
[----:B------:R-:W-:Y:S01]  /*9b80*/  BAR.SYNC.DEFER_BLOCKING 0x1, 0x80 ;  /* 0x0042000000007b1d */ /* 0x000fe20000010000 */
[----:B------:R-:W-:Y:S02]  /*9b90*/  UIADD3 UR5, UPT, UPT, UR52, 0x1, URZ ;  /* 0x0000000134057890 */ /* 0x000fe4000fffe0ff */
[----:B------:R-:W-:Y:S02]  /*9ba0*/  UISETP.NE.AND UP0, UPT, UR38, URZ, UPT ;  /* 0x000000ff2600728c */ /* 0x000fe4000bf05270 */
[----:B------:R-:W-:Y:S04]  /*9bb0*/  UISETP.NE.AND UP1, UPT, UR5, 0x4, UPT ;  /* 0x000000040500788c */ /* 0x000fe8000bf25270 */
[----:B------:R-:W-:Y:S01]  /*9bc0*/  USEL UR47, UR5, URZ, UP1 ;  /* 0x000000ff052f7287 */ /* 0x000fe20008800000 */
[----:B------:R1:W-:Y:S01]  /*9bd0*/  @P6 SYNCS.ARRIVE.TRANS64.RED.A1T0 RZ, [R0+URZ], RZ ;  /* 0x000000ff00ff69a7 */ /* 0x0003e200081004ff */
[----:B------:R-:W-:Y:S01]  /*9be0*/  UMOV UR4, 0x40 ;  /* 0x0000004000047882 */ /* 0x000fe20000000000 */
[----:B------:R-:W-:Y:S01]  /*9bf0*/  BSSY B1, `(.L_x_134) ;  /* 0x0000021000017945 */ /* 0x000fe20003800000 */
[----:B------:R-:W-:Y:S01]  /*9c00*/  USEL UR39, UR4, 0x80, !UP0 ;  /* 0x0000008004277887 */ /* 0x000fe2000c000000 */
[----:B------:R-:W4:Y:S02]  /*9c10*/  @P6 SYNCS.PHASECHK.TRANS64.TRYWAIT P0, [R95+URZ+0x90], R70 ;  /* 0x000090465f0065a7 */ /* 0x000f2400080011ff */
[----:B----4-:R-:W-:Y:S01]  /*9c20*/  @P6 SEL R79, RZ, 0x1, !P0 ;  /* 0x00000001ff4f6807 */ /* 0x010fe20004000000 */
[----:B-1----:R-:W-:Y:S08]  /*9c30*/  @!P6 BRA `(.L_x_135) ;  /* 0x000000000070e947 */ /* 0x002ff00003800000 */
        /* <DEDUP_REMOVED lines=9> */
[----:B------:R-:W-:Y:S04]  /*9cd0*/  SHF.L.U32 R6, R149, 0x1f, RZ ;  /* 0x0000001f95067819 */ /* 0x000fe800000006ff */
[----:B------:R-:W1:Y:S02]  /*9ce0*/  SYNCS.PHASECHK.TRANS64.TRYWAIT P0, [R95+URZ+0x90], R6 ;  /* 0x000090065f0075a7 */ /* 0x000e6400080011ff */
[----:B-1----:R-:W-:Y:S05]  /*9cf0*/  @!P0 BRA `(.L_x_138) ;  /* 0x0000003400fc8947 */ /* 0x002fea0003800000 */
.L_x_137:
[----:B------:R-:W-:Y:S05]  /*9d00*/  BSYNC B0 ;  /* 0x0000000000007941 */ /* 0x000fea0003800000 */
.L_x_136:
[----:B------:R-:W-:Y:S01]  /*9d10*/  ISETP.NE.AND P0, PT, R93, RZ, PT ;  /* 0x000000ff5d00720c */ /* 0x000fe20003f05270 */
[----:B------:R-:W-:Y:S11]  /*9d20*/  VIADD R77, R77, 0x1 ;  /* 0x000000014d4d7836 */ /* 0x000ff60000000000 */
[----:B------:R-:W-:Y:S01]  /*9d30*/  @!UPT UIADD3 URZ, UPT, UPT, URZ, URZ, URZ ;  /* 0x000000fffffff290 */ /* 0x000fe2000fffe0ff */
[----:B------:R4:W2:Y:S01]  /*9d40*/  @P0 LDS.128 R84, [R4+UR46+0x400] ;  /* 0x0004002e04540984 */ /* 0x0008a20008000c00 */
[--C-:B------:R-:W-:Y:S01]  /*9d50*/  @P0 IMAD.IADD R7, R92, 0x1, R3.reuse ;  /* 0x000000015c070824 */ /* 0x100fe200078e0203 */
[C---:B-1----:R-:W-:Y:S01]  /*9d60*/  @P0 IADD3 R6, PT, PT, R94.reuse, R5, RZ ;  /* 0x000000055e060210 */ /* 0x042fe20007ffe0ff */
[C---:B------:R-:W-:Y:S01]  /*9d70*/  @P0 IMAD.IADD R8, R94.reuse, 0x1, R3 ;  /* 0x000000015e080824 */ /* 0x040fe200078e0203 */
[----:B------:R4:W1:Y:S02]  /*9d80*/  @P0 LDS.128 R80, [R0+0x400] ;  /* 0x0004000000500984 */ /* 0x0008640000000c00 */
[----:B------:R-:W-:Y:S02]  /*9d90*/  @P0 IADD3 R9, PT, PT, R94, R7, RZ ;  /* 0x000000075e090210 */ /* 0x000fe40007ffe0ff */
[----:B------:R4:W1:Y:S04]  /*9da0*/  @P0 LDS.128 R88, [R5+0x400] ;  /* 0x0004000005580984 */ /* 0x0008680000000c00 */
[----:B------:R4:W1:Y:S04]  /*9db0*/  @P0 LDS.128 R96, [R6+0x400] ;  /* 0x0004000006600984 */ /* 0x0008680000000c00 */
[----:B------:R4:W1:Y:S04]  /*9dc0*/  @P0 LDS.128 R104, [R3+0x400] ;  /* 0x0004000003680984 */ /* 0x0008680000000c00 */
[----:B------:R4:W1:Y:S04]  /*9dd0*/  @P0 LDS.128 R112, [R8+0x400] ;  /* 0x0004000008700984 */ /* 0x0008680000000c00 */
[----:B------:R4:W1:Y:S04]  /*9de0*/  @P0 LDS.128 R120, [R7+0x400] ;  /* 0x0004000007780984 */ /* 0x0008680000000c00 */
[----:B------:R4:W1:Y:S02]  /*9df0*/  @P0 LDS.128 R128, [R9+0x400] ;  /* 0x0004000009800984 */ /* 0x0008640000000c00 */
.L_x_135:
[----:B------:R-:W-:Y:S05]  /*9e00*/  BSYNC B1 ;  /* 0x0000000000017941 */ /* 0x000fea0003800000 */
.L_x_134:
        /* <DEDUP_REMOVED lines=21> */
.L_x_139:
[----:B--2---:R-:W-:Y:S01]  /*9f60*/  SHF.L.U32 R70, R84, 0x10, RZ ;  /* 0x0000001054467819 */ /* 0x004fe200000006ff */
[----:B------:R-:W-:Y:S05]  /*9f70*/  WARPSYNC.ALL ;  /* 0x0000000000007948 */ /* 0x000fea0003800000 */
[----:B------:R-:W-:Y:S01]  /*9f80*/  R2UR UR4, R16 ;  /* 0x00000000100472ca */ /* 0x000fe200000e0000 */
[----:B------:R-:W-:Y:S01]  /*9f90*/  BSSY.RECONVERGENT B0, `(.L_x_140) ;  /* 0x0000103000007945 */ /* 0x000fe20003800200 */
[----:B---3--:R-:W-:Y:S02]  /*9fa0*/  LOP3.LUT R72, R87, 0xffff0000, RZ, 0xc0, !PT ;  /* 0xffff000057487812 */ /* 0x008fe400078ec0ff */
[----:B------:R-:W-:Y:S02]  /*9fb0*/  ISETP.NE.AND P6, PT, R157, RZ, PT ;  /* 0x000000ff9d00720c */ /* 0x000fe40003fc5270 */
[----:B------:R-:W-:Y:S07]  /*9fc0*/  ISETP.NE.AND P0, PT, R152, RZ, PT ;  /* 0x000000ff9800720c */ /* 0x000fee0003f05270 */
[----:B------:R-:W2:Y:S02]  /*9fd0*/  LDTM.x64 R4, tmem[UR4] ;  /* 0x00000004000479ee */ /* 0x000ea40008340000 */
[----:B--2---:R-:W-:Y:S01]  /*9fe0*/  FMUL R0, R68, R4 ;  /* 0x0000000444007220 */ /* 0x004fe20000400000 */
[----:B------:R-:W-:Y:S01]  /*9ff0*/  LOP3.LUT R4, R84, 0xffff0000, RZ, 0xc0, !PT ;  /* 0xffff000054047812 */ /* 0x000fe200078ec0ff */
[C---:B------:R-:W-:Y:S01]  /*a000*/  FMUL R3, R68.reuse, R5 ;  /* 0x0000000544037220 */ /* 0x040fe20000400000 */
[----:B------:R-:W-:Y:S01]  /*a010*/  SHF.L.U32 R5, R85, 0x10, RZ ;  /* 0x0000001055057819 */ /* 0x000fe200000006ff */
[----:B------:R-:W-:Y:S01]  /*a020*/  FFMA R0, R71, R70, R0 ;  /* 0x0000004647007223 */ /* 0x000fe20000000000 */
[----:B------:R-:W-:Y:S01]  /*a030*/  LOP3.LUT R70, R85, 0xffff0000, RZ, 0xc0, !PT ;  /* 0xffff000055467812 */ /* 0x000fe200078ec0ff */
[C---:B------:R-:W-:Y:S01]  /*a040*/  FMUL R6, R68.reuse, R6 ;  /* 0x0000000644067220 */ /* 0x040fe20000400000 */
[C---:B------:R-:W-:Y:S01]  /*a050*/  FFMA R3, R71.reuse, R4, R3 ;  /* 0x0000000447037223 */ /* 0x040fe20000000003 */
[C---:B------:R-:W-:Y:S01]  /*a060*/  FMUL R7, R68.reuse, R7 ;  /* 0x0000000744077220 */ /* 0x040fe20000400000 */
[----:B------:R-:W-:Y:S01]  /*a070*/  FMUL R4, R68, R8 ;  /* 0x0000000844047220 */ /* 0x000fe20000400000 */
[C---:B------:R-:W-:Y:S01]  /*a080*/  LOP3.LUT R8, R86.reuse, 0xffff0000, RZ, 0xc0, !PT ;  /* 0xffff000056087812 */ /* 0x040fe200078ec0ff */
[C---:B------:R-:W-:Y:S01]  /*a090*/  FFMA R6, R71.reuse, R5, R6 ;  /* 0x0000000547067223 */ /* 0x040fe20000000006 */
[----:B------:R-:W-:Y:S01]  /*a0a0*/  SHF.L.U32 R5, R86, 0x10, RZ ;  /* 0x0000001056057819 */ /* 0x000fe200000006ff */
[----:B------:R-:W-:Y:S01]  /*a0b0*/  FFMA R7, R71, R70, R7 ;  /* 0x0000004647077223 */ /* 0x000fe20000000007 */
[----:B------:R-:W-:Y:S01]  /*a0c0*/  F2FP.BF16.F32.PACK_AB R100, R3, R0 ;  /* 0x000000000364723e */ /* 0x000fe200000010ff */
[----:B------:R-:W-:Y:S01]  /*a0d0*/  FMUL R0, R68, R9 ;  /* 0x0000000944007220 */ /* 0x000fe20000400000 */
[----:B------:R-:W-:Y:S01]  /*a0e0*/  SHF.L.U32 R70, R87, 0x10, RZ ;  /* 0x0000001057467819 */ /* 0x000fe200000006ff */
[----:B------:R-:W-:Y:S01]  /*a0f0*/  FFMA R4, R71, R5, R4 ;  /* 0x0000000547047223 */ /* 0x000fe20000000004 */
[----:B------:R-:W-:Y:S01]  /*a100*/  F2FP.BF16.F32.PACK_AB R101, R7, R6 ;  /* 0x000000060765723e */ /* 0x000fe200000010ff */
[C---:B------:R-:W-:Y:S01]  /*a110*/  FFMA R0, R71.reuse, R8, R0 ;  /* 0x0000000847007223 */ /* 0x040fe20000000000 */
[----:B-1----:R-:W-:Y:S01]  /*a120*/  SHF.L.U32 R8, R80, 0x10, RZ ;  /* 0x0000001050087819 */ /* 0x002fe200000006ff */
[----:B------:R-:W-:Y:S01]  /*a130*/  FMUL R3, R68, R10 ;  /* 0x0000000a44037220 */ /* 0x000fe20000400000 */
[----:B------:R-:W-:Y:S01]  /*a140*/  LOP3.LUT R10, R80, 0xffff0000, RZ, 0xc0, !PT ;  /* 0xffff0000500a7812 */ /* 0x000fe200078ec0ff */
[----:B------:R-:W-:Y:S01]  /*a150*/  FMUL R5, R68, R11 ;  /* 0x0000000b44057220 */ /* 0x000fe20000400000 */
[----:B------:R-:W-:Y:S01]  /*a160*/  F2FP.BF16.F32.PACK_AB R102, R0, R4 ;  /* 0x000000040066723e */ /* 0x000fe200000010ff */
[C---:B------:R-:W-:Y:S01]  /*a170*/  FMUL R6, R68.reuse, R12 ;  /* 0x0000000c44067220 */ /* 0x040fe20000400000 */
[C---:B------:R-:W-:Y:S01]  /*a180*/  FMUL R7, R68.reuse, R13 ;  /* 0x0000000d44077220 */ /* 0x040fe20000400000 */
[----:B------:R-:W-:Y:S01]  /*a190*/  FFMA R3, R71, R70, R3 ;  /* 0x0000004647037223 */ /* 0x000fe20000000003 */
[----:B------:R-:W-:Y:S01]  /*a1a0*/  SHF.L.U32 R70, R81, 0x10, RZ ;  /* 0x0000001051467819 */ /* 0x000fe200000006ff */
[C---:B------:R-:W-:Y:S01]  /*a1b0*/  FFMA R5, R71.reuse, R72, R5 ;  /* 0x0000004847057223 */ /* 0x040fe20000000005 */
[C---:B------:R-:W-:Y:S01]  /*a1c0*/  FFMA R6, R71.reuse, R8, R6 ;  /* 0x0000000847067223 */ /* 0x040fe20000000006 */
[C---:B------:R-:W-:Y:S01]  /*a1d0*/  FMUL R0, R68.reuse, R14 ;  /* 0x0000000e44007220 */ /* 0x040fe20000400000 */
[----:B------:R-:W-:Y:S01]  /*a1e0*/  FFMA R7, R71, R10, R7 ;  /* 0x0000000a47077223 */ /* 0x000fe20000000007 */
[C---:B------:R-:W-:Y:S01]  /*a1f0*/  FMUL R14, R68.reuse, R24 ;  /* 0x00000018440e7220 */ /* 0x040fe20000400000 */
[----:B------:R-:W-:Y:S01]  /*a200*/  F2FP.BF16.F32.PACK_AB R103, R5, R3 ;  /* 0x000000030567723e */ /* 0x000fe200000010ff */
[C---:B------:R-:W-:Y:S01]  /*a210*/  FMUL R24, R68.reuse, R34 ;  /* 0x0000002244187220 */ /* 0x040fe20000400000 */
[C---:B------:R-:W-:Y:S01]  /*a220*/  FMUL R34, R68.reuse, R44 ;  /* 0x0000002c44227220 */ /* 0x040fe20000400000 */
[C---:B------:R-:W-:Y:S01]  /*a230*/  FMUL R44, R68.reuse, R54 ;  /* 0x00000036442c7220 */ /* 0x040fe20000400000 */
[C---:B------:R-:W-:Y:S01]  /*a240*/  FMUL R54, R68.reuse, R64 ;  /* 0x0000004044367220 */ /* 0x040fe20000400000 */
[----:B------:R-:W-:Y:S01]  /*a250*/  F2FP.BF16.F32.PACK_AB R64, R7, R6 ;  /* 0x000000060740723e */ /* 0x000fe200000010ff */
[----:B------:R-:W-:Y:S01]  /*a260*/  STS.128 [R164+UR46+0x8400], R100 ;  /* 0x00840064a4007988 */ /* 0x000fe20008000c2e */
[----:B------:R-:W-:Y:S01]  /*a270*/  LOP3.LUT R6, R81, 0xffff0000, RZ, 0xc0, !PT ;  /* 0xffff000051067812 */ /* 0x000fe200078ec0ff */
[----:B------:R-:W-:Y:S01]  /*a280*/  FMUL R3, R68, R15 ;  /* 0x0000000f44037220 */ /* 0x000fe20000400000 */
[----:B------:R-:W-:Y:S01]  /*a290*/  SHF.L.U32 R7, R82, 0x10, RZ ;  /* 0x0000001052077819 */ /* 0x000fe200000006ff */
[C---:B------:R-:W-:Y:S01]  /*a2a0*/  FMUL R8, R68.reuse, R18 ;  /* 0x0000001244087220 */ /* 0x040fe20000400000 */
[C---:B------:R-:W-:Y:S01]  /*a2b0*/  FFMA R0, R71.reuse, R70, R0 ;  /* 0x0000004647007223 */ /* 0x040fe20000000000 */
[C---:B------:R-:W-:Y:S01]  /*a2c0*/  FMUL R9, R68.reuse, R19 ;  /* 0x0000001344097220 */ /* 0x040fe20000400000 */
[----:B------:R-:W-:Y:S01]  /*a2d0*/  FMUL R18, R68, R28 ;  /* 0x0000001c44127220 */ /* 0x000fe20000400000 */
[----:B------:R-:W-:Y:S01]  /*a2e0*/  FFMA R3, R71, R6, R3 ;  /* 0x0000000647037223 */ /* 0x000fe20000000003 */
[----:B------:R-:W-:Y:S01]  /*a2f0*/  LOP3.LUT R6, R88, 0xffff0000, RZ, 0xc0, !PT ;  /* 0xffff000058067812 */ /* 0x000fe200078ec0ff */
[C---:B------:R-:W-:Y:S01]  /*a300*/  FMUL R10, R68.reuse, R20 ;  /* 0x00000014440a7220 */ /* 0x040fe20000400000 */
        /* <DEDUP_REMOVED lines=10> */
[----:B------:R-:W-:Y:S01]  /*a3b0*/  FMUL R48, R68, R58 ;  /* 0x0000003a44307220 */ /* 0x000fe20000400000 */
[----:B------:R-:W-:Y:S01]  /*a3c0*/  LOP3.LUT R58, R82, 0xffff0000, RZ, 0xc0, !PT ;  /* 0xffff0000523a7812 */ /* 0x000fe200078ec0ff */
[C---:B------:R-:W-:Y:S01]  /*a3d0*/  FMUL R4, R68.reuse, R16 ;  /* 0x0000001044047220 */ /* 0x040fe20000400000 */
[C---:B------:R-:W-:Y:S01]  /*a3e0*/  FMUL R40, R68.reuse, R50 ;  /* 0x0000003244287220 */ /* 0x040fe20000400000 */
[C---:B------:R-:W-:Y:S01]  /*a3f0*/  FMUL R45, R68.reuse, R55 ;  /* 0x00000037442d7220 */ /* 0x040fe20000400000 */
[C---:B------:R-:W-:Y:S01]  /*a400*/  FMUL R49, R68.reuse, R59 ;  /* 0x0000003b44317220 */ /* 0x040fe20000400000 */
[----:B------:R-:W-:Y:S01]  /*a410*/  SHF.L.U32 R59, R83, 0x10, RZ ;  /* 0x00000010533b7819 */ /* 0x000fe200000006ff */
[C---:B------:R-:W-:Y:S01]  /*a420*/  FMUL R55, R68.reuse, R65 ;  /* 0x0000004144377220 */ /* 0x040fe20000400000 */
[----:B------:R-:W-:Y:S01]  /*a430*/  F2FP.BF16.F32.PACK_AB R65, R3, R0 ;  /* 0x000000000341723e */ /* 0x000fe200000010ff */
[----:B------:R-:W-:Y:S01]  /*a440*/  FMUL R5, R68, R17 ;  /* 0x0000001144057220 */ /* 0x000fe20000400000 */
[----:B------:R-:W-:Y:S01]  /*a450*/  SHF.L.U32 R0, R88, 0x10, RZ ;  /* 0x0000001058007819 */ /* 0x000fe200000006ff */
[C---:B------:R-:W-:Y:S01]  /*a460*/  FMUL R50, R68.reuse, R60 ;  /* 0x0000003c44327220 */ /* 0x040fe20000400000 */
[----:B------:R-:W-:Y:S01]  /*a470*/  LOP3.LUT R60, R83, 0xffff0000, RZ, 0xc0, !PT ;  /* 0xffff0000533c7812 */ /* 0x000fe200078ec0ff */
[----:B------:R-:W-:Y:S01]  /*a480*/  FFMA R4, R71, R7, R4 ;  /* 0x0000000747047223 */ /* 0x000fe20000000004 */
[----:B------:R-:W-:Y:S01]  /*a490*/  SHF.L.U32 R3, R89, 0x10, RZ ;  /* 0x0000001059037819 */ /* 0x000fe200000006ff */
[C---:B------:R-:W-:Y:S01]  /*a4a0*/  FFMA R5, R71.reuse, R58, R5 ;  /* 0x0000003a47057223 */ /* 0x040fe20000000005 */
[C---:B------:R-:W-:Y:S01]  /*a4b0*/  FFMA R8, R71.reuse, R59, R8 ;  /* 0x0000003b47087223 */ /* 0x040fe20000000008 */
[C---:B------:R-:W-:Y:S01]  /*a4c0*/  FFMA R9, R71.reuse, R60, R9 ;  /* 0x0000003c47097223 */ /* 0x040fe20000000009 */
[----:B------:R-:W-:Y:S01]  /*a4d0*/  FFMA R10, R71, R0, R10 ;  /* 0x00000000470a7223 */ /* 0x000fe2000000000a */
[----:B------:R-:W-:Y:S01]  /*a4e0*/  LOP3.LUT R0, R89, 0xffff0000, RZ, 0xc0, !PT ;  /* 0xffff000059007812 */ /* 0x000fe200078ec0ff */
[C---:B------:R-:W-:Y:S01]  /*a4f0*/  FMUL R11, R68.reuse, R21 ;  /* 0x00000015440b7220 */ /* 0x040fe20000400000 */
[C---:B------:R-:W-:Y:S01]  /*a500*/  FMUL R12, R68.reuse, R22 ;  /* 0x00000016440c7220 */ /* 0x040fe20000400000 */
[C---:B------:R-:W-:Y:S01]  /*a510*/  FMUL R13, R68.reuse, R23 ;  /* 0x00000017440d7220 */ /* 0x040fe20000400000 */
[C---:B------:R-:W-:Y:S01]  /*a520*/  FMUL R16, R68.reuse, R26 ;  /* 0x0000001a44107220 */ /* 0x040fe20000400000 */
[C---:B------:R-:W-:Y:S01]  /*a530*/  FMUL R26, R68.reuse, R36 ;  /* 0x00000024441a7220 */ /* 0x040fe20000400000 */
[----:B------:R-:W-:Y:S01]  /*a540*/  FFMA R11, R71, R6, R11 ;  /* 0x00000006470b7223 */ /* 0x000fe2000000000b */
[----:B------:R-:W-:Y:S01]  /*a550*/  LOP3.LUT R6, R99, 0xffff0000, RZ, 0xc0, !PT ;  /* 0xffff000063067812 */ /* 0x000fe200078ec0ff */
[----:B------:R-:W-:Y:S01]  /*a560*/  FMUL R36, R68, R46 ;  /* 0x0000002e44247220 */ /* 0x000fe20000400000 */
[----:B------:R-:W-:Y:S01]  /*a570*/  FFMA R12, R71, R3, R12 ;  /* 0x00000003470c7223 */ /* 0x000fe2000000000c */
[----:B------:R-:W-:Y:S01]  /*a580*/  SHF.L.U32 R3, R90, 0x10, RZ ;  /* 0x000000105a037819 */ /* 0x000fe200000006ff */
[C---:B------:R-:W-:Y:S01]  /*a590*/  FMUL R46, R68.reuse, R56 ;  /* 0x00000038442e7220 */ /* 0x040fe20000400000 */
[----:B------:R-:W-:Y:S01]  /*a5a0*/  FMUL R56, R68, R66 ;  /* 0x0000004244387220 */ /* 0x000fe20000400000 */
[----:B------:R-:W-:Y:S01]  /*a5b0*/  F2FP.BF16.F32.PACK_AB R66, R5, R4 ;  /* 0x000000040542723e */ /* 0x000fe200000010ff */
[C---:B------:R-:W-:Y:S01]  /*a5c0*/  FFMA R13, R71.reuse, R0, R13 ;  /* 0x00000000470d7223 */ /* 0x040fe2000000000d */
[----:B------:R-:W-:Y:S01]  /*a5d0*/  LOP3.LUT R0, R90, 0xffff0000, RZ, 0xc0, !PT ;  /* 0xffff00005a007812 */ /* 0x000fe200078ec0ff */
[----:B------:R-:W-:Y:S01]  /*a5e0*/  FFMA R14, R71, R3, R14 ;  /* 0x00000003470e7223 */ /* 0x000fe2000000000e */
[C---:B------:R-:W-:Y:S01]  /*a5f0*/  SHF.L.U32 R5, R91.reuse, 0x10, RZ ;  /* 0x000000105b057819 */ /* 0x040fe200000006ff */
[----:B------:R-:W-:Y:S01]  /*a600*/  FMUL R17, R68, R27 ;  /* 0x0000001b44117220 */ /* 0x000fe20000400000 */
[----:B------:R-:W-:Y:S01]  /*a610*/  LOP3.LUT R4, R91, 0xffff0000, RZ, 0xc0, !PT ;  /* 0xffff00005b047812 */ /* 0x000fe200078ec0ff */
[C---:B------:R-:W-:Y:S01]  /*a620*/  FFMA R15, R71.reuse, R0, R15 ;  /* 0x00000000470f7223 */ /* 0x040fe2000000000f */
[C---:B------:R-:W-:Y:S01]  /*a630*/  SHF.L.U32 R0, R96.reuse, 0x10, RZ ;  /* 0x0000001060007819 */ /* 0x040fe200000006ff */
[----:B------:R-:W-:Y:S01]  /*a640*/  FFMA R16, R71, R5, R16 ;  /* 0x0000000547107223 */ /* 0x000fe20000000010 */
[----:B------:R-:W-:Y:S01]  /*a650*/  SHF.L.U32 R3, R97, 0x10, RZ ;  /* 0x0000001061037819 */ /* 0x000fe200000006ff */
[----:B------:R-:W-:Y:S01]  /*a660*/  FFMA R17, R71, R4, R17 ;  /* 0x0000000447117223 */ /* 0x000fe20000000011 */
[----:B------:R-:W-:Y:S01]  /*a670*/  LOP3.LUT R4, R96, 0xffff0000, RZ, 0xc0, !PT ;  /* 0xffff000060047812 */ /* 0x000fe200078ec0ff */
[C---:B------:R-:W-:Y:S01]  /*a680*/  FMUL R27, R68.reuse, R37 ;  /* 0x00000025441b7220 */ /* 0x040fe20000400000 */
[----:B------:R-:W-:Y:S01]  /*a690*/  SHF.L.U32 R5, R99, 0x10, RZ ;  /* 0x0000001063057819 */ /* 0x000fe200000006ff */
[C---:B------:R-:W-:Y:S01]  /*a6a0*/  FMUL R37, R68.reuse, R47 ;  /* 0x0000002f44257220 */ /* 0x040fe20000400000 */
[C---:B------:R-:W-:Y:S01]  /*a6b0*/  FMUL R47, R68.reuse, R57 ;  /* 0x00000039442f7220 */ /* 0x040fe20000400000 */
[----:B------:R-:W-:Y:S01]  /*a6c0*/  FMUL R57, R68, R67 ;  /* 0x0000004344397220 */ /* 0x000fe20000400000 */
[----:B------:R-:W-:Y:S01]  /*a6d0*/  F2FP.BF16.F32.PACK_AB R67, R9, R8 ;  /* 0x000000080943723e */ /* 0x000fe200000010ff */
[----:B------:R-:W-:Y:S01]  /*a6e0*/  FFMA R18, R71, R0, R18 ;  /* 0x0000000047127223 */ /* 0x000fe20000000012 */
[----:B------:R-:W-:Y:S01]  /*a6f0*/  LOP3.LUT R0, R97, 0xffff0000, RZ, 0xc0, !PT ;  /* 0xffff000061007812 */ /* 0x000fe200078ec0ff */
[C---:B------:R-:W-:Y:S01]  /*a700*/  FFMA R19, R71.reuse, R4, R19 ;  /* 0x0000000447137223 */ /* 0x040fe20000000013 */
[C---:B------:R-:W-:Y:S01]  /*a710*/  LOP3.LUT R4, R98.reuse, 0xffff0000, RZ, 0xc0, !PT ;  /* 0xffff000062047812 */ /* 0x040fe200078ec0ff */
[----:B------:R-:W-:Y:S01]  /*a720*/  FFMA R20, R71, R3, R20 ;  /* 0x0000000347147223 */ /* 0x000fe20000000014 */
[----:B------:R-:W-:Y:S01]  /*a730*/  SHF.L.U32 R3, R98, 0x10, RZ ;  /* 0x0000001062037819 */ /* 0x000fe200000006ff */
[C---:B------:R-:W-:Y:S01]  /*a740*/  FMUL R21, R68.reuse, R31 ;  /* 0x0000001f44157220 */ /* 0x040fe20000400000 */
[----:B------:R-:W-:Y:S01]  /*a750*/  F2FP.BF16.F32.PACK_AB R8, R11, R10 ;  /* 0x0000000a0b08723e */ /* 0x000fe200000010ff */
[C---:B------:R-:W-:Y:S01]  /*a760*/  FMUL R22, R68.reuse, R32 ;  /* 0x0000002044167220 */ /* 0x040fe20000400000 */
[----:B------:R-:W-:Y:S01]  /*a770*/  F2FP.BF16.F32.PACK_AB R9, R13, R12 ;  /* 0x0000000c0d09723e */ /* 0x000fe200000010ff */
[----:B------:R-:W-:Y:S01]  /*a780*/  STS.128 [R163+0x8400], R64 ;  /* 0x00840040a3007388 */ /* 0x000fe20000000c00 */
[----:B------:R-:W-:Y:S01]  /*a790*/  F2FP.BF16.F32.PACK_AB R10, R15, R14 ;  /* 0x0000000e0f0a723e */ /* 0x000fe200000010ff */
[----:B------:R-:W-:Y:S01]  /*a7a0*/  FMUL R23, R68, R33 ;  /* 0x0000002144177220 */ /* 0x000fe20000400000 */
[----:B------:R-:W-:Y:S01]  /*a7b0*/  F2FP.BF16.F32.PACK_AB R11, R17, R16 ;  /* 0x00000010110b723e */ /* 0x000fe200000010ff */
[----:B------:R-:W-:Y:S01]  /*a7c0*/  FFMA R21, R71, R0, R21 ;  /* 0x0000000047157223 */ /* 0x000fe20000000015 */
[----:B------:R-:W-:Y:S01]  /*a7d0*/  F2FP.BF16.F32.PACK_AB R12, R19, R18 ;  /* 0x00000012130c723e */ /* 0x000fe200000010ff */
[C---:B------:R-:W-:Y:S01]  /*a7e0*/  FFMA R22, R71.reuse, R3, R22 ;  /* 0x0000000347167223 */ /* 0x040fe20000000016 */
[C---:B------:R-:W-:Y:S01]  /*a7f0*/  SHF.L.U32 R0, R104.reuse, 0x10, RZ ;  /* 0x0000001068007819 */ /* 0x040fe200000006ff */
[----:B------:R-:W-:Y:S01]  /*a800*/  FFMA R23, R71, R4, R23 ;  /* 0x0000000447177223 */ /* 0x000fe20000000017 */
[----:B------:R-:W-:Y:S01]  /*a810*/  F2FP.BF16.F32.PACK_AB R13, R21, R20 ;  /* 0x00000014150d723e */ /* 0x000fe200000010ff */
[C---:B------:R-:W-:Y:S01]  /*a820*/  FFMA R24, R71.reuse, R5, R24 ;  /* 0x0000000547187223 */ /* 0x040fe20000000018 */
[----:B------:R-:W-:Y:S01]  /*a830*/  LOP3.LUT R4, R104, 0xffff0000, RZ, 0xc0, !PT ;  /* 0xffff000068047812 */ /* 0x000fe200078ec0ff */
[----:B------:R-:W-:Y:S01]  /*a840*/  FFMA R25, R71, R6, R25 ;  /* 0x0000000647197223 */ /* 0x000fe20000000019 */
[----:B------:R-:W-:Y:S01]  /*a850*/  F2FP.BF16.F32.PACK_AB R14, R23, R22 ;  /* 0x00000016170e723e */ /* 0x000fe200000010ff */
[----:B------:R1:W-:Y:S01]  /*a860*/  STS.128 [R162+0x8400], R8 ;  /* 0x00840008a2007388 */ /* 0x0003e20000000c00 */
[----:B------:R-:W-:Y:S01]  /*a870*/  SHF.L.U32 R3, R105, 0x10, RZ ;  /* 0x0000001069037819 */ /* 0x000fe200000006ff */
[----:B------:R-:W-:Y:S01]  /*a880*/  FFMA R26, R71, R0, R26 ;  /* 0x00000000471a7223 */ /* 0x000fe2000000001a */
[----:B------:R-:W-:Y:S01]  /*a890*/  F2FP.BF16.F32.PACK_AB R15, R25, R24 ;  /* 0x00000018190f723e */ /* 0x000fe200000010ff */
[----:B------:R-:W-:Y:S01]  /*a8a0*/  FFMA R27, R71, R4, R27 ;  /* 0x00000004471b7223 */ /* 0x000fe2000000001b */
[----:B------:R-:W-:Y:S01]  /*a8b0*/  LOP3.LUT R0, R105, 0xffff0000, RZ, 0xc0, !PT ;  /* 0xffff000069007812 */ /* 0x000fe200078ec0ff */
[C---:B------:R-:W-:Y:S01]  /*a8c0*/  FFMA R28, R71.reuse, R3, R28 ;  /* 0x00000003471c7223 */ /* 0x040fe2000000001c */
[C---:B------:R-:W-:Y:S01]  /*a8d0*/  SHF.L.U32 R3, R106.reuse, 0x10, RZ ;  /* 0x000000106a037819 */ /* 0x040fe200000006ff */
[----:B------:R2:W-:Y:S01]  /*a8e0*/  STS.128 [R161+0x8400], R12 ;  /* 0x0084000ca1007388 */ /* 0x0005e20000000c00 */
[----:B------:R-:W-:Y:S01]  /*a8f0*/  LOP3.LUT R4, R106, 0xffff0000, RZ, 0xc0, !PT ;  /* 0xffff00006a047812 */ /* 0x000fe200078ec0ff */
[----:B------:R-:W-:Y:S01]  /*a900*/  FFMA R29, R71, R0, R29 ;  /* 0x00000000471d7223 */ /* 0x000fe2000000001d */
[C---:B------:R-:W-:Y:S01]  /*a910*/  SHF.L.U32 R5, R107.reuse, 0x10, RZ ;  /* 0x000000106b057819 */ /* 0x040fe200000006ff */
[C---:B------:R-:W-:Y:S01]  /*a920*/  FMUL R31, R68.reuse, R41 ;  /* 0x00000029441f7220 */ /* 0x040fe20000400000 */
[----:B------:R-:W-:Y:S01]  /*a930*/  LOP3.LUT R6, R107, 0xffff0000, RZ, 0xc0, !PT ;  /* 0xffff00006b067812 */ /* 0x000fe200078ec0ff */
[----:B------:R-:W-:Y:S01]  /*a940*/  FMUL R32, R68, R42 ;  /* 0x0000002a44207220 */ /* 0x000fe20000400000 */
[----:B------:R-:W-:Y:S01]  /*a950*/  SHF.L.U32 R0, R112, 0x10, RZ ;  /* 0x0000001070007819 */ /* 0x000fe200000006ff */
[----:B------:R-:W-:Y:S01]  /*a960*/  FMUL R33, R68, R43 ;  /* 0x0000002b44217220 */ /* 0x000fe20000400000 */
[----:B------:R-:W-:Y:S01]  /*a970*/  LEA R16, R77, UR46, 0x3 ;  /* 0x0000002e4d107c11 */ /* 0x000fe2000f8e18ff */
[----:B------:R-:W-:Y:S01]  /*a980*/  FFMA R30, R71, R3, R30 ;  /* 0x00000003471e7223 */ /* 0x000fe2000000001e */
[----:B------:R-:W-:Y:S01]  /*a990*/  SHF.L.U32 R3, R113, 0x10, RZ ;  /* 0x0000001071037819 */ /* 0x000fe200000006ff */
[C---:B------:R-:W-:Y:S01]  /*a9a0*/  FFMA R31, R71.reuse, R4, R31 ;  /* 0x00000004471f7223 */ /* 0x040fe2000000001f */
[----:B------:R-:W-:Y:S01]  /*a9b0*/  LOP3.LUT R4, R112, 0xffff0000, RZ, 0xc0, !PT ;  /* 0xffff000070047812 */ /* 0x000fe200078ec0ff */
[----:B------:R-:W-:Y:S01]  /*a9c0*/  FFMA R32, R71, R5, R32 ;  /* 0x0000000547207223 */ /* 0x000fe20000000020 */
[----:B------:R-:W-:Y:S01]  /*a9d0*/  SHF.L.U32 R5, R115, 0x10, RZ ;  /* 0x0000001073057819 */ /* 0x000fe200000006ff */
[----:B------:R-:W-:Y:S01]  /*a9e0*/  FFMA R33, R71, R6, R33 ;  /* 0x0000000647217223 */ /* 0x000fe20000000021 */
[----:B------:R-:W-:Y:S01]  /*a9f0*/  LOP3.LUT R6, R131, 0xffff0000, RZ, 0xc0, !PT ;  /* 0xffff000083067812 */ /* 0x000fe200078ec0ff */
[----:B------:R-:W-:Y:S01]  /*aa00*/  FFMA R34, R71, R0, R34 ;  /* 0x0000000047227223 */ /* 0x000fe20000000022 */
[----:B------:R-:W-:Y:S01]  /*aa10*/  LOP3.LUT R0, R113, 0xffff0000, RZ, 0xc0, !PT ;  /* 0xffff000071007812 */ /* 0x000fe200078ec0ff */
[C---:B------:R-:W-:Y:S01]  /*aa20*/  FFMA R35, R71.reuse, R4, R35 ;  /* 0x0000000447237223 */ /* 0x040fe20000000023 */
[----:B------:R-:W-:Y:S01]  /*aa30*/  LOP3.LUT R4, R120, 0xffff0000, RZ, 0xc0, !PT ;  /* 0xffff000078047812 */ /* 0x000fe200078ec0ff */
[C---:B------:R-:W-:Y:S01]  /*aa40*/  FFMA R36, R71.reuse, R3, R36 ;  /* 0x0000000347247223 */ /* 0x040fe20000000024 */
[C---:B------:R-:W-:Y:S01]  /*aa50*/  SHF.L.U32 R3, R114.reuse, 0x10, RZ ;  /* 0x0000001072037819 */ /* 0x040fe200000006ff */
[----:B------:R-:W-:Y:S01]  /*aa60*/  FFMA R37, R71, R0, R37 ;  /* 0x0000000047257223 */ /* 0x000fe20000000025 */
[----:B------:R-:W-:Y:S01]  /*aa70*/  LOP3.LUT R0, R114, 0xffff0000, RZ, 0xc0, !PT ;  /* 0xffff000072007812 */ /* 0x000fe200078ec0ff */
[----:B------:R-:W-:Y:S01]  /*aa80*/  FMUL R41, R68, R51 ;  /* 0x0000003344297220 */ /* 0x000fe20000400000 */
[----:B-1----:R-:W-:Y:S01]  /*aa90*/  F2FP.BF16.F32.PACK_AB R8, R35, R34 ;  /* 0x000000222308723e */ /* 0x002fe200000010ff */
[C---:B------:R-:W-:Y:S01]  /*aaa0*/  FFMA R38, R71.reuse, R3, R38 ;  /* 0x0000000347267223 */ /* 0x040fe20000000026 */
[----:B------:R-:W-:Y:S01]  /*aab0*/  SHF.L.U32 R3, R120, 0x10, RZ ;  /* 0x0000001078037819 */ /* 0x000fe200000006ff */
[----:B------:R-:W-:Y:S01]  /*aac0*/  FFMA R39, R71, R0, R39 ;  /* 0x0000000047277223 */ /* 0x000fe20000000027 */
[----:B--2---:R-:W-:Y:S01]  /*aad0*/  F2FP.BF16.F32.PACK_AB R12, R27, R26 ;  /* 0x0000001a1b0c723e */ /* 0x004fe200000010ff */
[----:B------:R-:W-:Y:S01]  /*aae0*/  FFMA R40, R71, R5, R40 ;  /* 0x0000000547287223 */ /* 0x000fe20000000028 */
[----:B------:R-:W-:Y:S01]  /*aaf0*/  F2FP.BF16.F32.PACK_AB R13, R29, R28 ;  /* 0x0000001c1d0d723e */ /* 0x000fe200000010ff */
[C---:B------:R-:W-:Y:S01]  /*ab00*/  FMUL R42, R68.reuse, R52 ;  /* 0x00000034442a7220 */ /* 0x040fe20000400000 */
[----:B------:R-:W-:Y:S01]  /*ab10*/  F2FP.BF16.F32.PACK_AB R14, R31, R30 ;  /* 0x0000001e1f0e723e */ /* 0x000fe200000010ff */
[C---:B------:R-:W-:Y:S01]  /*ab20*/  FMUL R43, R68.reuse, R53 ;  /* 0x00000035442b7220 */ /* 0x040fe20000400000 */
[----:B------:R-:W-:Y:S01]  /*ab30*/  F2FP.BF16.F32.PACK_AB R15, R33, R32 ;  /* 0x00000020210f723e */ /* 0x000fe200000010ff */
[C---:B------:R-:W-:Y:S01]  /*ab40*/  FMUL R51, R68.reuse, R61 ;  /* 0x0000003d44337220 */ /* 0x040fe20000400000 */
[----:B------:R-:W-:Y:S01]  /*ab50*/  LOP3.LUT R0, R115, 0xffff0000, RZ, 0xc0, !PT ;  /* 0xffff000073007812 */ /* 0x000fe200078ec0ff */
[----:B------:R-:W-:Y:S01]  /*ab60*/  FMUL R52, R68, R62 ;  /* 0x0000003e44347220 */ /* 0x000fe20000400000 */
[----:B------:R-:W-:Y:S01]  /*ab70*/  SHF.L.U32 R5, R121, 0x10, RZ ;  /* 0x0000001079057819 */ /* 0x000fe200000006ff */
[----:B------:R1:W-:Y:S01]  /*ab80*/  STS.128 [R147+0x8400], R12 ;  /* 0x0084000c93007388 */ /* 0x0003e20000000c00 */
[----:B------:R-:W-:Y:S01]  /*ab90*/  F2FP.BF16.F32.PACK_AB R9, R37, R36 ;  /* 0x000000242509723e */ /* 0x000fe200000010ff */
[----:B------:R-:W-:Y:S01]  /*aba0*/  FFMA R41, R71, R0, R41 ;  /* 0x0000000047297223 */ /* 0x000fe20000000029 */
[----:B------:R-:W-:Y:S01]  /*abb0*/  LOP3.LUT R0, R121, 0xffff0000, RZ, 0xc0, !PT ;  /* 0xffff000079007812 */ /* 0x000fe200078ec0ff */
[C---:B------:R-:W-:Y:S01]  /*abc0*/  FFMA R42, R71.reuse, R3, R42 ;  /* 0x00000003472a7223 */ /* 0x040fe2000000002a */
[C---:B------:R-:W-:Y:S01]  /*abd0*/  SHF.L.U32 R3, R122.reuse, 0x10, RZ ;  /* 0x000000107a037819 */ /* 0x040fe200000006ff */
[----:B------:R-:W-:Y:S01]  /*abe0*/  FFMA R43, R71, R4, R43 ;  /* 0x00000004472b7223 */ /* 0x000fe2000000002b */
[----:B------:R-:W-:Y:S01]  /*abf0*/  LOP3.LUT R4, R123, 0xffff0000, RZ, 0xc0, !PT ;  /* 0xffff00007b047812 */ /* 0x000fe200078ec0ff */
[----:B------:R-:W-:Y:S01]  /*ac00*/  FFMA R44, R71, R5, R44 ;  /* 0x00000005472c7223 */ /* 0x000fe2000000002c */
[----:B------:R-:W-:Y:S01]  /*ac10*/  SHF.L.U32 R5, R123, 0x10, RZ ;  /* 0x000000107b057819 */ /* 0x000fe200000006ff */
[C---:B------:R-:W-:Y:S01]  /*ac20*/  FFMA R45, R71.reuse, R0, R45 ;  /* 0x00000000472d7223 */ /* 0x040fe2000000002d */
[----:B------:R-:W-:Y:S01]  /*ac30*/  LOP3.LUT R0, R122, 0xffff0000, RZ, 0xc0, !PT ;  /* 0xffff00007a007812 */ /* 0x000fe200078ec0ff */
[----:B------:R-:W-:Y:S01]  /*ac40*/  FFMA R46, R71, R3, R46 ;  /* 0x00000003472e7223 */ /* 0x000fe2000000002e */
[----:B------:R-:W-:Y:S01]  /*ac50*/  SHF.L.U32 R3, R129, 0x10, RZ ;  /* 0x0000001081037819 */ /* 0x000fe200000006ff */
[----:B------:R-:W-:Y:S01]  /*ac60*/  FMUL R53, R68, R63 ;  /* 0x0000003f44357220 */ /* 0x000fe20000400000 */
        /* <DEDUP_REMOVED lines=8> */
[----:B------:R-:W-:Y:S01]  /*acf0*/  LOP3.LUT R0, R129, 0xffff0000, RZ, 0xc0, !PT ;  /* 0xffff000081007812 */ /* 0x000fe200078ec0ff */
[----:B------:R2:W-:Y:S01]  /*ad00*/  STS.128 [R160+0x8400], R8 ;  /* 0x00840008a0007388 */ /* 0x0005e20000000c00 */
[----:B------:R-:W-:Y:S01]  /*ad10*/  SHF.L.U32 R5, R131, 0x10, RZ ;  /* 0x0000001083057819 */ /* 0x000fe200000006ff */
[C---:B------:R-:W-:Y:S01]  /*ad20*/  FFMA R51, R71.reuse, R4, R51 ;  /* 0x0000000447337223 */ /* 0x040fe20000000033 */
[C---:B------:R-:W-:Y:S01]  /*ad30*/  LOP3.LUT R4, R130.reuse, 0xffff0000, RZ, 0xc0, !PT ;  /* 0xffff000082047812 */ /* 0x040fe200078ec0ff */
[C---:B------:R-:W-:Y:S01]  /*ad40*/  FFMA R52, R71.reuse, R3, R52 ;  /* 0x0000000347347223 */ /* 0x040fe20000000034 */
[----:B------:R-:W-:Y:S01]  /*ad50*/  SHF.L.U32 R3, R130, 0x10, RZ ;  /* 0x0000001082037819 */ /* 0x000fe200000006ff */
[----:B------:R-:W-:Y:S01]  /*ad60*/  FFMA R53, R71, R0, R53 ;  /* 0x0000000047357223 */ /* 0x000fe20000000035 */
[----:B-1----:R-:W-:Y:S02]  /*ad70*/  F2FP.BF16.F32.PACK_AB R12, R43, R42 ;  /* 0x0000002a2b0c723e */ /* 0x002fe400000010ff */
[----:B------:R-:W-:Y:S01]  /*ad80*/  F2FP.BF16.F32.PACK_AB R13, R45, R44 ;  /* 0x0000002c2d0d723e */ /* 0x000fe200000010ff */
[----:B------:R-:W-:Y:S01]  /*ad90*/  FFMA R54, R71, R3, R54 ;  /* 0x0000000347367223 */ /* 0x000fe20000000036 */
[----:B------:R-:W-:Y:S01]  /*ada0*/  F2FP.BF16.F32.PACK_AB R14, R47, R46 ;  /* 0x0000002e2f0e723e */ /* 0x000fe200000010ff */
[----:B------:R-:W-:Y:S01]  /*adb0*/  FFMA R55, R71, R4, R55 ;  /* 0x0000000447377223 */ /* 0x000fe20000000037 */
[----:B------:R-:W-:Y:S01]  /*adc0*/  F2FP.BF16.F32.PACK_AB R15, R49, R48 ;  /* 0x00000030310f723e */ /* 0x000fe200000010ff */
[C---:B------:R-:W-:Y:S01]  /*add0*/  FFMA R56, R71.reuse, R5, R56 ;  /* 0x0000000547387223 */ /* 0x040fe20000000038 */
[----:B------:R-:W-:Y:S01]  /*ade0*/  FFMA R57, R71, R6, R57 ;  /* 0x0000000647397223 */ /* 0x000fe20000000039 */
[----:B------:R-:W-:Y:S02]  /*adf0*/  F2FP.BF16.F32.PACK_AB R4, R51, R50 ;  /* 0x000000323304723e */ /* 0x000fe400000010ff */
        /* <DEDUP_REMOVED lines=14> */
[----:B-1----:R-:W1:Y:S01]  /*aee0*/  FENCE.VIEW.ASYNC.S ;  /* 0x00000000000073c6 */ /* 0x002e620000000000 */
[----:B------:R-:W-:Y:S01]  /*aef0*/  @P6 PRMT R0, R165, 0x654, R0 ;  /* 0x00000654a5006816 */ /* 0x000fe20000000000 */
[----:B-1----:R-:W-:Y:S06]  /*af00*/  BAR.SYNC.DEFER_BLOCKING 0x1, 0x80 ;  /* 0x0042000000007b1d */ /* 0x002fec0000010000 */
        /* <DEDUP_REMOVED lines=11> */
.L_x_141:
[----:B------:R-:W-:Y:S05]  /*afc0*/  BSYNC.RECONVERGENT B0 ;  /* 0x0000000000007941 */ /* 0x000fea0003800200 */
.L_x_140:
[----:B------:R-:W-:Y:S01]  /*afd0*/  BAR.SYNC.DEFER_BLOCKING 0x1, 0x80 ;  /* 0x0042000000007b1d */ /* 0x000fe20000010000 */
[----:B------:R-:W-:Y:S02]  /*afe0*/  UIADD3 UR4, UPT, UPT, UR47, 0x1, URZ ;  /* 0x000000012f047890 */ /* 0x000fe4000fffe0ff */
[----:B------:R-:W-:Y:S02]  /*aff0*/  UISETP.NE.AND UP0, UPT, UR38, URZ, UPT ;  /* 0x000000ff2600728c */ /* 0x000fe4000bf05270 */
[----:B------:R-:W-:Y:S02]  /*b000*/  UISETP.NE.AND UP1, UPT, UR4, 0x4, UPT ;  /* 0x000000040400788c */ /* 0x000fe4000bf25270 */
[----:B------:R-:W-:Y:S02]  /*b010*/  USEL UR39, URZ, 0xc0, !UP0 ;  /* 0x000000c0ff277887 */ /* 0x000fe4000c000000 */
[----:B------:R-:W-:Y:S01]  /*b020*/  USEL UR52, UR4, URZ, UP1 ;  /* 0x000000ff04347287 */ /* 0x000fe20008800000 */
[----:B------:R1:W-:Y:S01]  /*b030*/  @P6 SYNCS.ARRIVE.TRANS64.RED.A1T0 RZ, [R0+URZ], RZ ;  /* 0x000000ff00ff69a7 */ /* 0x0003e200081004ff */
[----:B------:R-:W-:Y:S01]  /*b040*/  BSSY B1, `(.L_x_142) ;  /* 0x000001f000017945 */ /* 0x000fe20003800000 */
[----:B------:R-:W3:Y:S02]  /*b050*/  @P6 SYNCS.PHASECHK.TRANS64.TRYWAIT P0, [R16+URZ+0x90], R3 ;  /* 0x00009003100065a7 */ /* 0x000ee400080011ff */
[----:B---3--:R-:W-:Y:S01]  /*b060*/  @P6 SEL R79, RZ, 0x1, !P0 ;  /* 0x00000001ff4f6807 */ /* 0x008fe20004000000 */
[----:B-1----:R-:W-:Y:S06]  /*b070*/  @!P6 BRA `(.L_x_143) ;  /* 0x00000000006ce947 */ /* 0x002fec0003800000 */
[----:B------:R-:W-:Y:S01]  /*b080*/  ISETP.NE.AND P1, PT, R93, RZ, PT ;  /* 0x000000ff5d00720c */ /* 0x000fe20003f25270 */
[----:B------:R-:W-:Y:S01]  /*b090*/  BSSY B0, `(.L_x_144) ;  /* 0x000000b000007945 */ /* 0x000fe20003800000 */
[----:B------:R-:W-:Y:S11]  /*b0a0*/  ISETP.NE.AND P0, PT, R79, RZ, PT ;  /* 0x000000ff4f00720c */ /* 0x000ff60003f05270 */
[----:B------:R-:W-:Y:S05]  /*b0b0*/  @P1 IMAD R77, R77, 0x4000, R164 ;  /* 0x000040004d4d1824 */ /* 0x000fea00078e02a4 */
[----:B------:R-:W-:Y:S04]  /*b0c0*/  @P1 IADD3 R3, PT, PT, R77, UR46, RZ ;  /* 0x0000002e4d031c10 */ /* 0x000fe8000fffe0ff */
[----:B--2---:R-:W-:Y:S01]  /*b0d0*/  @P1 IADD3 R7, PT, PT, R92, R3, RZ ;  /* 0x000000035c071210 */ /* 0x004fe20007ffe0ff */
[--C-:B------:R-:W-:Y:S02]  /*b0e0*/  @P1 IMAD.IADD R5, R78, 0x1, R3.reuse ;  /* 0x000000014e051824 */ /* 0x100fe400078e0203 */
[----:B------:R-:W-:Y:S01]  /*b0f0*/  @P1 IMAD.IADD R0, R94, 0x1, R3 ;  /* 0x000000015e001824 */ /* 0x000fe200078e0203 */
[----:B------:R-:W-:Y:S06]  /*b100*/  @P0 BRA `(.L_x_145) ;  /* 0x00000000000c0947 */ /* 0x000fec0003800000 */
[----:B------:R-:W-:Y:S04]  /*b110*/  SHF.L.U32 R3, R149, 0x1f, RZ ;  /* 0x0000001f95037819 */ /* 0x000fe800000006ff */
[----:B------:R-:W1:Y:S02]  /*b120*/  SYNCS.PHASECHK.TRANS64.TRYWAIT P0, [R16+URZ+0x90], R3 ;  /* 0x00009003100075a7 */ /* 0x000e6400080011ff */
[----:B-1----:R-:W-:Y:S05]  /*b130*/  @!P0 BRA `(.L_x_146) ;  /* 0x0000002400008947 */ /* 0x002fea0003800000 */
.L_x_145:
[----:B------:R-:W-:Y:S05]  /*b140*/  BSYNC B0 ;  /* 0x0000000000007941 */ /* 0x000fea0003800000 */
.L_x_144:
[----:B------:R-:W-:Y:S11]  /*b150*/  ISETP.NE.AND P0, PT, R93, RZ, PT ;  /* 0x000000ff5d00720c */ /* 0x000ff60003f05270 */
[----:B------:R-:W-:Y:S02]  /*b160*/  @!UPT UIADD3 URZ, UPT, UPT, URZ, URZ, URZ ;  /* 0x000000fffffff290 */ /* 0x000fe4000fffe0ff */
[----:B------:R3:W4:Y:S01]  /*b170*/  @P0 LDS.128 R84, [R77+UR46+0x400] ;  /* 0x0004002e4d540984 */ /* 0x0007220008000c00 */
[----:B-1----:R-:W-:Y:S01]  /*b180*/  @P0 IMAD.IADD R3, R92, 0x1, R5 ;  /* 0x000000015c030824 */ /* 0x002fe200078e0205 */
[C---:B------:R-:W-:Y:S01]  /*b190*/  @P0 IADD3 R6, PT, PT, R94.reuse, R5, RZ ;  /* 0x000000055e060210 */ /* 0x040fe20007ffe0ff */
[C---:B------:R-:W-:Y:S01]  /*b1a0*/  @P0 IMAD.IADD R4, R94.reuse, 0x1, R7 ;  /* 0x000000015e040824 */ /* 0x040fe200078e0207 */
[----:B------:R3:W1:Y:S02]  /*b1b0*/  @P0 LDS.128 R80, [R0+0x400] ;  /* 0x0004000000500984 */ /* 0x0006640000000c00 */
[----:B------:R-:W-:Y:S02]  /*b1c0*/  @P0 IADD3 R94, PT, PT, R94, R3, RZ ;  /* 0x000000035e5e0210 */ /* 0x000fe40007ffe0ff */
[----:B------:R3:W2:Y:S04]  /*b1d0*/  @P0 LDS.128 R88, [R7+0x400] ;  /* 0x0004000007580984 */ /* 0x0006a80000000c00 */
[----:B------:R3:W1:Y:S04]  /*b1e0*/  @P0 LDS.128 R96, [R4+0x400] ;  /* 0x0004000004600984 */ /* 0x0006680000000c00 */
[----:B------:R3:W1:Y:S04]  /*b1f0*/  @P0 LDS.128 R104, [R5+0x400] ;  /* 0x0004000005680984 */ /* 0x0006680000000c00 */
[----:B------:R3:W1:Y:S04]  /*b200*/  @P0 LDS.128 R112, [R6+0x400] ;  /* 0x0004000006700984 */ /* 0x0006680000000c00 */
[----:B------:R3:W1:Y:S04]  /*b210*/  @P0 LDS.128 R120, [R3+0x400] ;  /* 0x0004000003780984 */ /* 0x0006680000000c00 */
[----:B------:R3:W1:Y:S02]  /*b220*/  @P0 LDS.128 R128, [R94+0x400] ;  /* 0x000400005e800984 */ /* 0x0006640000000c00 */
.L_x_143:
[----:B------:R-:W-:Y:S05]  /*b230*/  BSYNC B1 ;  /* 0x0000000000017941 */ /* 0x000fea0003800000 */
.L_x_142:
[----:B------:R-:W-:Y:S01]  /*b240*/  VIADD R16, R69, UR39 ;  /* 0x0000002745107c36 */ /* 0x000fe20008000000 */
[----:B------:R-:W-:Y:S04]  /*b250*/  BSSY.RECONVERGENT B6, `(.L_x_147) ;  /* 0x0000015000067945 */ /* 0x000fe80003800200 */
[----:B---3--:R-:W-:Y:S04]  /*b260*/  SHF.R.U32.HI R3, RZ, 0x15, R16 ;  /* 0x00000015ff037819 */ /* 0x008fe80000011610 */
[----:B------:R-:W-:Y:S11]  /*b270*/  LOP3.LUT P0, RZ, R3, 0x3, R140, 0x48, !PT ;  /* 0x0000000303ff7812 */ /* 0x000ff6000780488c */
[----:B------:R-:W-:Y:S02]  /*b280*/  @!UPT UIADD3 URZ, UPT, UPT, URZ, URZ, URZ ;  /* 0x000000fffffff290 */ /* 0x000fe4000fffe0ff */
[----:B------:R-:W-:Y:S05]  /*b290*/  @!P0 BRA `(.L_x_148) ;  /* 0x0000000000408947 */ /* 0x000fea0003800000 */
[----:B------:R-:W3:Y:S01]  /*b2a0*/  LDCU.64 UR8, c[0x4][0x70] ;  /* 0x01000e00ff0877ac */ /* 0x000ee20008000a00 */
[----:B--2---:R-:W-:Y:S01]  /*b2b0*/  MOV R15, 0x0 ;  /* 0x00000000000f7802 */ /* 0x004fe20000000f00 */
[----:B------:R-:W-:Y:S02]  /*b2c0*/  HFMA2 R12, -RZ, RZ, 0, 5.9604644775390625e-08 ;  /* 0x00000001ff0c7431 */ /* 0x000fe400000001ff */
[----:B------:R-:W-:Y:S02]  /*b2d0*/  IMAD.MOV.U32 R8, RZ, RZ, 0x192 ;  /* 0x00000192ff087424 */ /* 0x000fe400078e00ff */
[----:B------:R-:W-:Y:S01]  /*b2e0*/  IMAD.MOV.U32 R13, RZ, RZ, RZ ;  /* 0x000000ffff0d7224 */ /* 0x000fe200078e00ff */
[----:B------:R-:W2:Y:S01]  /*b2f0*/  LDCU.64 UR6, c[0x4][0x78] ;  /* 0x01000f00ff0677ac */ /* 0x000ea20008000a00 */
[----:B------:R-:W1:Y:S01]  /*b300*/  LDC.64 R14, c[0x4][R15] ;  /* 0x010000000f0e7b82 */ /* 0x000e620000000a00 */
[----:B------:R-:W5:Y:S01]  /*b310*/  LDCU.64 UR4, c[0x4][0x10] ;  /* 0x01000200ff0477ac */ /* 0x000f620008000a00 */
[----:B---3--:R-:W-:Y:S01]  /*b320*/  MOV R5, UR9 ;  /* 0x0000000900057c02 */ /* 0x008fe20008000f00 */
[----:B------:R-:W-:Y:S01]  /*b330*/  IMAD.U32 R4, RZ, RZ, UR8 ;  /* 0x00000008ff047e24 */ /* 0x000fe2000f8e00ff */
[----:B--2---:R-:W-:Y:S01]  /*b340*/  MOV R7, UR7 ;  /* 0x0000000700077c02 */ /* 0x004fe20008000f00 */
[----:B------:R-:W-:Y:S01]  /*b350*/  IMAD.U32 R6, RZ, RZ, UR6 ;  /* 0x00000006ff067e24 */ /* 0x000fe2000f8e00ff */
[----:B-----5:R-:W-:Y:S01]  /*b360*/  MOV R11, UR5 ;  /* 0x00000005000b7c02 */ /* 0x020fe20008000f00 */
[----:B------:R-:W-:Y:S02]  /*b370*/  IMAD.U32 R10, RZ, RZ, UR4 ;  /* 0x00000004ff0a7e24 */ /* 0x000fe4000f8e00ff */
[----:B------:R-:W-:Y:S07]  /*b380*/  LEPC R20, `(.L_x_148) ;  /* 0x000000001014794e */ /* 0x000fee0000000000 */
[----:B-1--4-:R-:W-:Y:S05]  /*b390*/  CALL.ABS.NOINC R14 ;  /* 0x000000000e007343 */ /* 0x012fea0003c00000 */
.L_x_148:
[----:B------:R-:W-:Y:S05]  /*b3a0*/  BSYNC.RECONVERGENT B6 ;  /* 0x0000000000067941 */ /* 0x000fea0003800200 */
.L_x_147:
[----:B----4-:R-:W-:Y:S01]  /*b3b0*/  SHF.L.U32 R69, R84, 0x10, RZ ;  /* 0x0000001054457819 */ /* 0x010fe200000006ff */
[----:B------:R-:W-:Y:S05]  /*b3c0*/  WARPSYNC.ALL ;  /* 0x0000000000007948 */ /* 0x000fea0003800000 */
[----:B------:R-:W-:Y:S01]  /*b3d0*/  R2UR UR4, R16 ;  /* 0x00000000100472ca */ /* 0x000fe200000e0000 */
[----:B------:R-:W-:Y:S01]  /*b3e0*/  BSSY.RECONVERGENT B0, `(.L_x_149) ;  /* 0x00000fc000007945 */ /* 0x000fe20003800200 */
[----:B------:R-:W-:Y:S02]  /*b3f0*/  LOP3.LUT R0, R84, 0xffff0000, RZ, 0xc0, !PT ;  /* 0xffff000054007812 */ /* 0x000fe400078ec0ff */
[C---:B------:R-:W-:Y:S02]  /*b400*/  SHF.L.U32 R3, R85.reuse, 0x10, RZ ;  /* 0x0000001055037819 */ /* 0x040fe400000006ff */
[----:B------:R-:W-:Y:S02]  /*b410*/  LOP3.LUT R70, R85, 0xffff0000, RZ, 0xc0, !PT ;  /* 0xffff000055467812 */ /* 0x000fe400078ec0ff */
[C---:B------:R-:W-:Y:S02]  /*b420*/  SHF.L.U32 R72, R86.reuse, 0x10, RZ ;  /* 0x0000001056487819 */ /* 0x040fe400000006ff */
[----:B------:R-:W-:Y:S02]  /*b430*/  LOP3.LUT R74, R86, 0xffff0000, RZ, 0xc0, !PT ;  /* 0xffff0000564a7812 */ /* 0x000fe400078ec0ff */
[C---:B------:R-:W-:Y:S01]  /*b440*/  SHF.L.U32 R73, R87.reuse, 0x10, RZ ;  /* 0x0000001057497819 */ /* 0x040fe200000006ff */
[----:B--2---:R-:W2:Y:S01]  /*b450*/  LDTM.x64 R4, tmem[UR4] ;  /* 0x00000004000479ee */ /* 0x004ea20008340000 */
[----:B------:R-:W-:Y:S02]  /*b460*/  LOP3.LUT R76, R87, 0xffff0000, RZ, 0xc0, !PT ;  /* 0xffff0000574c7812 */ /* 0x000fe400078ec0ff */
[C---:B-1----:R-:W-:Y:S02]  /*b470*/  SHF.L.U32 R75, R80.reuse, 0x10, RZ ;  /* 0x00000010504b7819 */ /* 0x042fe400000006ff */
[----:B------:R-:W-:Y:S02]  /*b480*/  LOP3.LUT R78, R80, 0xffff0000, RZ, 0xc0, !PT ;  /* 0xffff0000504e7812 */ /* 0x000fe400078ec0ff */
[C---:B------:R-:W-:Y:S02]  /*b490*/  SHF.L.U32 R77, R81.reuse, 0x10, RZ ;  /* 0x00000010514d7819 */ /* 0x040fe400000006ff */
[----:B------:R-:W-:Y:S02]  /*b4a0*/  LOP3.LUT R80, R81, 0xffff0000, RZ, 0xc0, !PT ;  /* 0xffff000051507812 */ /* 0x000fe400078ec0ff */
[C---:B------:R-:W-:Y:S02]  /*b4b0*/  SHF.L.U32 R79, R82.reuse, 0x10, RZ ;  /* 0x00000010524f7819 */ /* 0x040fe400000006ff */
[----:B------:R-:W-:Y:S02]  /*b4c0*/  LOP3.LUT R82, R82, 0xffff0000, RZ, 0xc0, !PT ;  /* 0xffff000052527812 */ /* 0x000fe400078ec0ff */
[C---:B------:R-:W-:Y:S02]  /*b4d0*/  SHF.L.U32 R81, R83.reuse, 0x10, RZ ;  /* 0x0000001053517819 */ /* 0x040fe400000006ff */
[----:B------:R-:W-:Y:S02]  /*b4e0*/  LOP3.LUT R84, R83, 0xffff0000, RZ, 0xc0, !PT ;  /* 0xffff000053547812 */ /* 0x000fe400078ec0ff */
[C---:B------:R-:W-:Y:S02]  /*b4f0*/  SHF.L.U32 R83, R88.reuse, 0x10, RZ ;  /* 0x0000001058537819 */ /* 0x040fe400000006ff */
[----:B------:R-:W-:Y:S02]  /*b500*/  LOP3.LUT R86, R88, 0xffff0000, RZ, 0xc0, !PT ;  /* 0xffff000058567812 */ /* 0x000fe400078ec0ff */
[C---:B------:R-:W-:Y:S01]  /*b510*/  SHF.L.U32 R85, R89.reuse, 0x10, RZ ;  /* 0x0000001059557819 */ /* 0x040fe200000006ff */
[C---:B--2---:R-:W-:Y:S01]  /*b520*/  FMUL R4, R68.reuse, R4 ;  /* 0x0000000444047220 */ /* 0x044fe20000400000 */
[----:B------:R-:W-:Y:S01]  /*b530*/  LOP3.LUT R88, R89, 0xffff0000, RZ, 0xc0, !PT ;  /* 0xffff000059587812 */ /* 0x000fe200078ec0ff */
[----:B------:R-:W-:Y:S01]  /*b540*/  FMUL R5, R68, R5 ;  /* 0x0000000544057220 */ /* 0x000fe20000400000 */
[C---:B------:R-:W-:Y:S01]  /*b550*/  SHF.L.U32 R87, R90.reuse, 0x10, RZ ;  /* 0x000000105a577819 */ /* 0x040fe200000006ff */
[C---:B------:R-:W-:Y:S01]  /*b560*/  FFMA R4, R71.reuse, R69, R4 ;  /* 0x0000004547047223 */ /* 0x040fe20000000004 */
[----:B------:R-:W-:Y:S01]  /*b570*/  LOP3.LUT R90, R90, 0xffff0000, RZ, 0xc0, !PT ;  /* 0xffff00005a5a7812 */ /* 0x000fe200078ec0ff */
[----:B------:R-:W-:Y:S01]  /*b580*/  FFMA R5, R71, R0, R5 ;  /* 0x0000000047057223 */ /* 0x000fe20000000005 */
[C---:B------:R-:W-:Y:S01]  /*b590*/  SHF.L.U32 R89, R91.reuse, 0x10, RZ ;  /* 0x000000105b597819 */ /* 0x040fe200000006ff */
[C---:B------:R-:W-:Y:S01]  /*b5a0*/  FMUL R6, R68.reuse, R6 ;  /* 0x0000000644067220 */ /* 0x040fe20000400000 */
[----:B------:R-:W-:Y:S01]  /*b5b0*/  LOP3.LUT R92, R91, 0xffff0000, RZ, 0xc0, !PT ;  /* 0xffff00005b5c7812 */ /* 0x000fe200078ec0ff */
[----:B------:R-:W-:Y:S01]  /*b5c0*/  FMUL R7, R68, R7 ;  /* 0x0000000744077220 */ /* 0x000fe20000400000 */
[----:B------:R-:W-:Y:S01]  /*b5d0*/  F2FP.BF16.F32.PACK_AB R4, R5, R4 ;  /* 0x000000040504723e */ /* 0x000fe200000010ff */
[C---:B------:R-:W-:Y:S01]  /*b5e0*/  FFMA R6, R71.reuse, R3, R6 ;  /* 0x0000000347067223 */ /* 0x040fe20000000006 */
[C---:B------:R-:W-:Y:S01]  /*b5f0*/  SHF.L.U32 R91, R96.reuse, 0x10, RZ ;  /* 0x00000010605b7819 */ /* 0x040fe200000006ff */
[----:B------:R-:W-:Y:S01]  /*b600*/  FFMA R7, R71, R70, R7 ;  /* 0x0000004647077223 */ /* 0x000fe20000000007 */
[----:B------:R-:W-:Y:S01]  /*b610*/  LOP3.LUT R94, R96, 0xffff0000, RZ, 0xc0, !PT ;  /* 0xffff0000605e7812 */ /* 0x000fe200078ec0ff */
[C---:B------:R-:W-:Y:S01]  /*b620*/  FMUL R8, R68.reuse, R8 ;  /* 0x0000000844087220 */ /* 0x040fe20000400000 */
[----:B------:R-:W-:Y:S01]  /*b630*/  SHF.L.U32 R93, R97, 0x10, RZ ;  /* 0x00000010615d7819 */ /* 0x000fe200000006ff */
[----:B------:R-:W-:Y:S01]  /*b640*/  FMUL R9, R68, R9 ;  /* 0x0000000944097220 */ /* 0x000fe20000400000 */
[----:B------:R-:W-:Y:S01]  /*b650*/  F2FP.BF16.F32.PACK_AB R5, R7, R6 ;  /* 0x000000060705723e */ /* 0x000fe200000010ff */
[----:B------:R-:W-:Y:S01]  /*b660*/  FFMA R8, R71, R72, R8 ;  /* 0x0000004847087223 */ /* 0x000fe20000000008 */
[----:B------:R-:W-:Y:S01]  /*b670*/  LOP3.LUT R96, R97, 0xffff0000, RZ, 0xc0, !PT ;  /* 0xffff000061607812 */ /* 0x000fe200078ec0ff */
[----:B------:R-:W-:Y:S01]  /*b680*/  FFMA R9, R71, R74, R9 ;  /* 0x0000004a47097223 */ /* 0x000fe20000000009 */
[----:B------:R-:W-:Y:S01]  /*b690*/  SHF.L.U32 R95, R98, 0x10, RZ ;  /* 0x00000010625f7819 */ /* 0x000fe200000006ff */
[----:B------:R-:W-:Y:S01]  /*b6a0*/  FMUL R10, R68, R10 ;  /* 0x0000000a440a7220 */ /* 0x000fe20000400000 */
[----:B------:R-:W-:Y:S01]  /*b6b0*/  LOP3.LUT R98, R98, 0xffff0000, RZ, 0xc0, !PT ;  /* 0xffff000062627812 */ /* 0x000fe200078ec0ff */
[C---:B------:R-:W-:Y:S01]  /*b6c0*/  FMUL R11, R68.reuse, R11 ;  /* 0x0000000b440b7220 */ /* 0x040fe20000400000 */
[----:B------:R-:W-:Y:S01]  /*b6d0*/  F2FP.BF16.F32.PACK_AB R6, R9, R8 ;  /* 0x000000080906723e */ /* 0x000fe200000010ff */
[----:B------:R-:W-:Y:S01]  /*b6e0*/  FFMA R10, R71, R73, R10 ;  /* 0x00000049470a7223 */ /* 0x000fe2000000000a */
[----:B------:R-:W-:Y:S01]  /*b6f0*/  SHF.L.U32 R97, R99, 0x10, RZ ;  /* 0x0000001063617819 */ /* 0x000fe200000006ff */
[----:B------:R-:W-:Y:S01]  /*b700*/  FFMA R11, R71, R76, R11 ;  /* 0x0000004c470b7223 */ /* 0x000fe2000000000b */
[----:B------:R-:W-:Y:S01]  /*b710*/  LOP3.LUT R100, R99, 0xffff0000, RZ, 0xc0, !PT ;  /* 0xffff000063647812 */ /* 0x000fe200078ec0ff */
[----:B------:R-:W-:Y:S01]  /*b720*/  FMUL R0, R68, R12 ;  /* 0x0000000c44007220 */ /* 0x000fe20000400000 */
[----:B------:R-:W-:Y:S01]  /*b730*/  SHF.L.U32 R99, R104, 0x10, RZ ;  /* 0x0000001068637819 */ /* 0x000fe200000006ff */
[C---:B------:R-:W-:Y:S01]  /*b740*/  FMUL R3, R68.reuse, R13 ;  /* 0x0000000d44037220 */ /* 0x040fe20000400000 */
[----:B------:R-:W-:Y:S01]  /*b750*/  F2FP.BF16.F32.PACK_AB R7, R11, R10 ;  /* 0x0000000a0b07723e */ /* 0x000fe200000010ff */
[----:B------:R-:W-:Y:S01]  /*b760*/  FMUL R14, R68, R14 ;  /* 0x0000000e440e7220 */ /* 0x000fe20000400000 */
[----:B------:R-:W-:Y:S01]  /*b770*/  LOP3.LUT R102, R104, 0xffff0000, RZ, 0xc0, !PT ;  /* 0xffff000068667812 */ /* 0x000fe200078ec0ff */
[C---:B------:R-:W-:Y:S01]  /*b780*/  FMUL R15, R68.reuse, R15 ;  /* 0x0000000f440f7220 */ /* 0x040fe20000400000 */
[----:B------:R-:W-:Y:S01]  /*b790*/  SHF.L.U32 R101, R105, 0x10, RZ ;  /* 0x0000001069657819 */ /* 0x000fe200000006ff */
[----:B------:R-:W-:Y:S01]  /*b7a0*/  FFMA R0, R71, R75, R0 ;  /* 0x0000004b47007223 */ /* 0x000fe20000000000 */
[----:B------:R-:W-:Y:S01]  /*b7b0*/  LOP3.LUT R104, R105, 0xffff0000, RZ, 0xc0, !PT ;  /* 0xffff000069687812 */ /* 0x000fe200078ec0ff */
[----:B------:R-:W-:Y:S01]  /*b7c0*/  FMUL R12, R68, R16 ;  /* 0x00000010440c7220 */ /* 0x000fe20000400000 */
[C---:B------:R-:W-:Y:S01]  /*b7d0*/  SHF.L.U32 R103, R106.reuse, 0x10, RZ ;  /* 0x000000106a677819 */ /* 0x040fe200000006ff */
[----:B------:R-:W-:Y:S01]  /*b7e0*/  FFMA R3, R71, R78, R3 ;  /* 0x0000004e47037223 */ /* 0x000fe20000000003 */
[----:B------:R-:W-:Y:S01]  /*b7f0*/  LOP3.LUT R106, R106, 0xffff0000, RZ, 0xc0, !PT ;  /* 0xffff00006a6a7812 */ /* 0x000fe200078ec0ff */
[C---:B------:R-:W-:Y:S01]  /*b800*/  FMUL R13, R68.reuse, R17 ;  /* 0x00000011440d7220 */ /* 0x040fe20000400000 */
[----:B------:R-:W-:Y:S01]  /*b810*/  SHF.L.U32 R105, R107, 0x10, RZ ;  /* 0x000000106b697819 */ /* 0x000fe200000006ff */
[----:B------:R-:W-:Y:S01]  /*b820*/  FFMA R14, R71, R77, R14 ;  /* 0x0000004d470e7223 */ /* 0x000fe2000000000e */
[----:B------:R-:W-:Y:S01]  /*b830*/  F2FP.BF16.F32.PACK_AB R8, R3, R0 ;  /* 0x000000000308723e */ /* 0x000fe200000010ff */
[----:B------:R-:W-:Y:S01]  /*b840*/  FMUL R18, R68, R18 ;  /* 0x0000001244127220 */ /* 0x000fe20000400000 */
[----:B------:R-:W-:Y:S01]  /*b850*/  LOP3.LUT R108, R107, 0xffff0000, RZ, 0xc0, !PT ;  /* 0xffff00006b6c7812 */ /* 0x000fe200078ec0ff */
[----:B------:R-:W-:Y:S01]  /*b860*/  FFMA R15, R71, R80, R15 ;  /* 0x00000050470f7223 */ /* 0x000fe2000000000f */
[----:B------:R-:W-:Y:S01]  /*b870*/  SHF.L.U32 R107, R112, 0x10, RZ ;  /* 0x00000010706b7819 */ /* 0x000fe200000006ff */
[----:B------:R-:W-:Y:S01]  /*b880*/  FMUL R19, R68, R19 ;  /* 0x0000001344137220 */ /* 0x000fe20000400000 */
[----:B------:R-:W-:Y:S01]  /*b890*/  LOP3.LUT R110, R112, 0xffff0000, RZ, 0xc0, !PT ;  /* 0xffff0000706e7812 */ /* 0x000fe200078ec0ff */
[----:B------:R1:W-:Y:S01]  /*b8a0*/  STS.128 [R164+UR46+0xc400], R4 ;  /* 0x00c40004a4007988 */ /* 0x0003e20008000c2e */
[----:B------:R-:W-:Y:S01]  /*b8b0*/  F2FP.BF16.F32.PACK_AB R9, R15, R14 ;  /* 0x0000000e0f09723e */ /* 0x000fe200000010ff */
[C---:B------:R-:W-:Y:S01]  /*b8c0*/  FFMA R12, R71.reuse, R79, R12 ;  /* 0x0000004f470c7223 */ /* 0x040fe2000000000c */
[C---:B------:R-:W-:Y:S01]  /*b8d0*/  FFMA R13, R71.reuse, R82, R13 ;  /* 0x00000052470d7223 */ /* 0x040fe2000000000d */
[----:B------:R-:W-:Y:S01]  /*b8e0*/  FFMA R18, R71, R81, R18 ;  /* 0x0000005147127223 */ /* 0x000fe20000000012 */
[----:B------:R-:W-:Y:S01]  /*b8f0*/  SHF.L.U32 R109, R113, 0x10, RZ ;  /* 0x00000010716d7819 */ /* 0x000fe200000006ff */
[----:B------:R-:W-:Y:S01]  /*b900*/  FFMA R19, R71, R84, R19 ;  /* 0x0000005447137223 */ /* 0x000fe20000000013 */
[C---:B------:R-:W-:Y:S01]  /*b910*/  FMUL R16, R68.reuse, R20 ;  /* 0x0000001444107220 */ /* 0x040fe20000400000 */
[----:B------:R-:W-:Y:S01]  /*b920*/  F2FP.BF16.F32.PACK_AB R10, R13, R12 ;  /* 0x0000000c0d0a723e */ /* 0x000fe200000010ff */
[C---:B------:R-:W-:Y:S01]  /*b930*/  FMUL R17, R68.reuse, R21 ;  /* 0x0000001544117220 */ /* 0x040fe20000400000 */
[C---:B------:R-:W-:Y:S01]  /*b940*/  FMUL R22, R68.reuse, R22 ;  /* 0x0000001644167220 */ /* 0x040fe20000400000 */
[----:B------:R-:W-:Y:S01]  /*b950*/  F2FP.BF16.F32.PACK_AB R11, R19, R18 ;  /* 0x00000012130b723e */ /* 0x000fe200000010ff */
[C---:B------:R-:W-:Y:S01]  /*b960*/  FFMA R16, R71.reuse, R83, R16 ;  /* 0x0000005347107223 */ /* 0x040fe20000000010 */
[----:B------:R-:W-:Y:S01]  /*b970*/  FFMA R17, R71, R86, R17 ;  /* 0x0000005647117223 */ /* 0x000fe20000000011 */
[----:B------:R-:W-:Y:S01]  /*b980*/  LOP3.LUT R112, R113, 0xffff0000, RZ, 0xc0, !PT ;  /* 0xffff000071707812 */ /* 0x000fe200078ec0ff */
[----:B------:R-:W-:Y:S01]  /*b990*/  FFMA R22, R71, R85, R22 ;  /* 0x0000005547167223 */ /* 0x000fe20000000016 */
[----:B------:R1:W-:Y:S01]  /*b9a0*/  STS.128 [R163+0xc400], R8 ;  /* 0x00c40008a3007388 */ /* 0x0003e20000000c00 */
[C---:B------:R-:W-:Y:S01]  /*b9b0*/  FMUL R23, R68.reuse, R23 ;  /* 0x0000001744177220 */ /* 0x040fe20000400000 */
[----:B------:R-:W-:Y:S01]  /*b9c0*/  F2FP.BF16.F32.PACK_AB R16, R17, R16 ;  /* 0x000000101110723e */ /* 0x000fe200000010ff */
[C---:B------:R-:W-:Y:S01]  /*b9d0*/  FMUL R20, R68.reuse, R24 ;  /* 0x0000001844147220 */ /* 0x040fe20000400000 */
[----:B------:R-:W-:Y:S01]  /*b9e0*/  FMUL R21, R68, R25 ;  /* 0x0000001944157220 */ /* 0x000fe20000400000 */
[C---:B------:R-:W-:Y:S01]  /*b9f0*/  SHF.L.U32 R111, R114.reuse, 0x10, RZ ;  /* 0x00000010726f7819 */ /* 0x040fe200000006ff */
[C---:B------:R-:W-:Y:S01]  /*ba00*/  FFMA R23, R71.reuse, R88, R23 ;  /* 0x0000005847177223 */ /* 0x040fe20000000017 */
[C---:B------:R-:W-:Y:S01]  /*ba10*/  FFMA R20, R71.reuse, R87, R20 ;  /* 0x0000005747147223 */ /* 0x040fe20000000014 */
[----:B------:R-:W-:Y:S01]  /*ba20*/  LOP3.LUT R114, R114, 0xffff0000, RZ, 0xc0, !PT ;  /* 0xffff000072727812 */ /* 0x000fe200078ec0ff */
        /* <DEDUP_REMOVED lines=8> */
[----:B------:R-:W-:Y:S01]  /*bab0*/  SHF.L.U32 R113, R115, 0x10, RZ ;  /* 0x0000001073717819 */ /* 0x000fe200000006ff */
[----:B------:R-:W-:Y:S01]  /*bac0*/  FFMA R24, R71, R91, R24 ;  /* 0x0000005b47187223 */ /* 0x000fe20000000018 */
[C---:B------:R-:W-:Y:S01]  /*bad0*/  FMUL R25, R68.reuse, R29 ;  /* 0x0000001d44197220 */ /* 0x040fe20000400000 */
[----:B------:R-:W-:Y:S01]  /*bae0*/  LOP3.LUT R116, R115, 0xffff0000, RZ, 0xc0, !PT ;  /* 0xffff000073747812 */ /* 0x000fe200078ec0ff */
[C---:B------:R-:W-:Y:S01]  /*baf0*/  FMUL R30, R68.reuse, R30 ;  /* 0x0000001e441e7220 */ /* 0x040fe20000400000 */
[----:B------:R-:W-:Y:S01]  /*bb00*/  F2FP.BF16.F32.PACK_AB R19, R27, R26 ;  /* 0x0000001a1b13723e */ /* 0x000fe200000010ff */
[C---:B------:R-:W-:Y:S01]  /*bb10*/  FFMA R25, R71.reuse, R94, R25 ;  /* 0x0000005e47197223 */ /* 0x040fe20000000019 */
[----:B------:R-:W-:Y:S01]  /*bb20*/  FMUL R31, R68, R31 ;  /* 0x0000001f441f7220 */ /* 0x000fe20000400000 */
[----:B------:R-:W-:Y:S01]  /*bb30*/  FFMA R30, R71, R93, R30 ;  /* 0x0000005d471e7223 */ /* 0x000fe2000000001e */
[----:B------:R-:W-:Y:S01]  /*bb40*/  SHF.L.U32 R115, R120, 0x10, RZ ;  /* 0x0000001078737819 */ /* 0x000fe200000006ff */
[----:B------:R1:W-:Y:S01]  /*bb50*/  STS.128 [R162+0xc400], R16 ;  /* 0x00c40010a2007388 */ /* 0x0003e20000000c00 */
[----:B------:R-:W-:Y:S01]  /*bb60*/  F2FP.BF16.F32.PACK_AB R24, R25, R24 ;  /* 0x000000181918723e */ /* 0x000fe200000010ff */
[C---:B------:R-:W-:Y:S01]  /*bb70*/  FFMA R31, R71.reuse, R96, R31 ;  /* 0x00000060471f7223 */ /* 0x040fe2000000001f */
[C---:B------:R-:W-:Y:S01]  /*bb80*/  FMUL R28, R68.reuse, R32 ;  /* 0x00000020441c7220 */ /* 0x040fe20000400000 */
[C---:B------:R-:W-:Y:S01]  /*bb90*/  FMUL R29, R68.reuse, R33 ;  /* 0x00000021441d7220 */ /* 0x040fe20000400000 */
[----:B------:R-:W-:Y:S01]  /*bba0*/  FMUL R34, R68, R34 ;  /* 0x0000002244227220 */ /* 0x000fe20000400000 */
[----:B------:R-:W-:Y:S01]  /*bbb0*/  LOP3.LUT R118, R120, 0xffff0000, RZ, 0xc0, !PT ;  /* 0xffff000078767812 */ /* 0x000fe200078ec0ff */
[----:B------:R-:W-:Y:S01]  /*bbc0*/  FFMA R28, R71, R95, R28 ;  /* 0x0000005f471c7223 */ /* 0x000fe2000000001c */
[----:B------:R-:W-:Y:S01]  /*bbd0*/  F2FP.BF16.F32.PACK_AB R25, R31, R30 ;  /* 0x0000001e1f19723e */ /* 0x000fe200000010ff */
[C---:B------:R-:W-:Y:S01]  /*bbe0*/  FFMA R29, R71.reuse, R98, R29 ;  /* 0x00000062471d7223 */ /* 0x040fe2000000001d */
[----:B------:R-:W-:Y:S01]  /*bbf0*/  FFMA R34, R71, R97, R34 ;  /* 0x0000006147227223 */ /* 0x000fe20000000022 */
[C---:B------:R-:W-:Y:S01]  /*bc00*/  FMUL R35, R68.reuse, R35 ;  /* 0x0000002344237220 */ /* 0x040fe20000400000 */
[----:B------:R-:W-:Y:S01]  /*bc10*/  SHF.L.U32 R117, R121, 0x10, RZ ;  /* 0x0000001079757819 */ /* 0x000fe200000006ff */
[C---:B------:R-:W-:Y:S01]  /*bc20*/  FMUL R32, R68.reuse, R36 ;  /* 0x0000002444207220 */ /* 0x040fe20000400000 */
[----:B------:R-:W-:Y:S01]  /*bc30*/  F2FP.BF16.F32.PACK_AB R26, R29, R28 ;  /* 0x0000001c1d1a723e */ /* 0x000fe200000010ff */
[C---:B------:R-:W-:Y:S01]  /*bc40*/  FFMA R35, R71.reuse, R100, R35 ;  /* 0x0000006447237223 */ /* 0x040fe20000000023 */
[C---:B------:R-:W-:Y:S01]  /*bc50*/  FMUL R33, R68.reuse, R37 ;  /* 0x0000002544217220 */ /* 0x040fe20000400000 */
[----:B------:R-:W-:Y:S01]  /*bc60*/  FFMA R32, R71, R99, R32 ;  /* 0x0000006347207223 */ /* 0x000fe20000000020 */
        /* <DEDUP_REMOVED lines=29> */
[C---:B------:R-:W-:Y:S01]  /*be40*/  FMUL R47, R68.reuse, R47 ;  /* 0x0000002f442f7220 */ /* 0x040fe20000400000 */
[C---:B------:R-:W-:Y:S01]  /*be50*/  FMUL R44, R68.reuse, R48 ;  /* 0x00000030442c7220 */ /* 0x040fe20000400000 */
[----:B------:R-:W-:Y:S01]  /*be60*/  FMUL R45, R68, R49 ;  /* 0x00000031442d7220 */ /* 0x000fe20000400000 */
[----:B------:R1:W-:Y:S01]  /*be70*/  STS.128 [R147+0xc400], R32 ;  /* 0x00c4002093007388 */ /* 0x0003e20000000c00 */
[C---:B------:R-:W-:Y:S01]  /*be80*/  SHF.L.U32 R123, R128.reuse, 0x10, RZ ;  /* 0x00000010807b7819 */ /* 0x040fe200000006ff */
[----:B------:R-:W-:Y:S01]  /*be90*/  FFMA R46, R71, R109, R46 ;  /* 0x0000006d472e7223 */ /* 0x000fe2000000002e */
[----:B------:R-:W-:Y:S01]  /*bea0*/  F2FP.BF16.F32.PACK_AB R40, R41, R40 ;  /* 0x000000282928723e */ /* 0x000fe200000010ff */
[C---:B------:R-:W-:Y:S01]  /*beb0*/  FFMA R47, R71.reuse, R112, R47 ;  /* 0x00000070472f7223 */ /* 0x040fe2000000002f */
[C---:B------:R-:W-:Y:S01]  /*bec0*/  FFMA R44, R71.reuse, R111, R44 ;  /* 0x0000006f472c7223 */ /* 0x040fe2000000002c */
[----:B------:R-:W-:Y:S01]  /*bed0*/  LOP3.LUT R126, R128, 0xffff0000, RZ, 0xc0, !PT ;  /* 0xffff0000807e7812 */ /* 0x000fe200078ec0ff */
[C---:B------:R-:W-:Y:S01]  /*bee0*/  FFMA R45, R71.reuse, R114, R45 ;  /* 0x00000072472d7223 */ /* 0x040fe2000000002d */
[C---:B------:R-:W-:Y:S01]  /*bef0*/  FMUL R50, R68.reuse, R50 ;  /* 0x0000003244327220 */ /* 0x040fe20000400000 */
[C---:B------:R-:W-:Y:S01]  /*bf00*/  FMUL R51, R68.reuse, R51 ;  /* 0x0000003344337220 */ /* 0x040fe20000400000 */
[C---:B------:R-:W-:Y:S01]  /*bf10*/  FMUL R48, R68.reuse, R52 ;  /* 0x0000003444307220 */ /* 0x040fe20000400000 */
[C---:B------:R-:W-:Y:S01]  /*bf20*/  FMUL R49, R68.reuse, R53 ;  /* 0x0000003544317220 */ /* 0x040fe20000400000 */
[C---:B------:R-:W-:Y:S01]  /*bf30*/  FFMA R50, R71.reuse, R113, R50 ;  /* 0x0000007147327223 */ /* 0x040fe20000000032 */
        /* <DEDUP_REMOVED lines=9> */
[----:B------:R-:W-:Y:S01]  /*bfd0*/  FFMA R55, R71, R120, R55 ;  /* 0x0000007847377223 */ /* 0x000fe20000000037 */
[C---:B------:R-:W-:Y:S01]  /*bfe0*/  FMUL R59, R68.reuse, R59 ;  /* 0x0000003b443b7220 */ /* 0x040fe20000400000 */
[----:B------:R-:W-:Y:S01]  /*bff0*/  F2FP.BF16.F32.PACK_AB R41, R47, R46 ;  /* 0x0000002e2f29723e */ /* 0x000fe200000010ff */
[----:B------:R-:W-:Y:S01]  /*c000*/  FFMA R52, R71, R119, R52 ;  /* 0x0000007747347223 */ /* 0x000fe20000000034 */
[----:B------:R-:W-:Y:S01]  /*c010*/  F2FP.BF16.F32.PACK_AB R42, R45, R44 ;  /* 0x0000002c2d2a723e */ /* 0x000fe200000010ff */
[C---:B------:R-:W-:Y:S01]  /*c020*/  FMUL R56, R68.reuse, R60 ;  /* 0x0000003c44387220 */ /* 0x040fe20000400000 */
[----:B------:R-:W-:Y:S01]  /*c030*/  F2FP.BF16.F32.PACK_AB R43, R51, R50 ;  /* 0x00000032332b723e */ /* 0x000fe200000010ff */
[----:B------:R-:W-:Y:S01]  /*c040*/  FFMA R53, R71, R122, R53 ;  /* 0x0000007a47357223 */ /* 0x000fe20000000035 */
[----:B------:R-:W-:Y:S01]  /*c050*/  SHF.L.U32 R125, R129, 0x10, RZ ;  /* 0x00000010817d7819 */ /* 0x000fe200000006ff */
[C---:B------:R-:W-:Y:S01]  /*c060*/  FMUL R57, R68.reuse, R61 ;  /* 0x0000003d44397220 */ /* 0x040fe20000400000 */
[----:B------:R-:W-:Y:S01]  /*c070*/  FFMA R58, R71, R121, R58 ;  /* 0x00000079473a7223 */ /* 0x000fe2000000003a */
[----:B------:R1:W-:Y:S01]  /*c080*/  STS.128 [R160+0xc400], R40 ;  /* 0x00c40028a0007388 */ /* 0x0003e20000000c00 */
[----:B------:R-:W-:Y:S01]  /*c090*/  LOP3.LUT R128, R129, 0xffff0000, RZ, 0xc0, !PT ;  /* 0xffff000081807812 */ /* 0x000fe200078ec0ff */
[----:B------:R-:W-:Y:S01]  /*c0a0*/  FMUL R62, R68, R62 ;  /* 0x0000003e443e7220 */ /* 0x000fe20000400000 */
[C---:B------:R-:W-:Y:S01]  /*c0b0*/  FFMA R59, R71.reuse, R124, R59 ;  /* 0x0000007c473b7223 */ /* 0x040fe2000000003b */
[----:B------:R-:W-:Y:S01]  /*c0c0*/  SHF.L.U32 R127, R130, 0x10, RZ ;  /* 0x00000010827f7819 */ /* 0x000fe200000006ff */
[----:B------:R-:W-:Y:S01]  /*c0d0*/  FMUL R63, R68, R63 ;  /* 0x0000003f443f7220 */ /* 0x000fe20000400000 */
[C---:B------:R-:W-:Y:S01]  /*c0e0*/  FFMA R56, R71.reuse, R123, R56 ;  /* 0x0000007b47387223 */ /* 0x040fe20000000038 */
[----:B------:R-:W-:Y:S01]  /*c0f0*/  LOP3.LUT R130, R130, 0xffff0000, RZ, 0xc0, !PT ;  /* 0xffff000082827812 */ /* 0x000fe200078ec0ff */
[C---:B------:R-:W-:Y:S01]  /*c100*/  FMUL R60, R68.reuse, R64 ;  /* 0x00000040443c7220 */ /* 0x040fe20000400000 */
[----:B------:R-:W-:Y:S01]  /*c110*/  FFMA R57, R71, R126, R57 ;  /* 0x0000007e47397223 */ /* 0x000fe20000000039 */
[----:B------:R-:W-:Y:S01]  /*c120*/  SHF.L.U32 R129, R131, 0x10, RZ ;  /* 0x0000001083817819 */ /* 0x000fe200000006ff */
[C---:B------:R-:W-:Y:S01]  /*c130*/  FMUL R61, R68.reuse, R65 ;  /* 0x00000041443d7220 */ /* 0x040fe20000400000 */
[----:B------:R-:W-:Y:S01]  /*c140*/  FFMA R62, R71, R125, R62 ;  /* 0x0000007d473e7223 */ /* 0x000fe2000000003e */
[----:B------:R-:W-:Y:S01]  /*c150*/  LOP3.LUT R132, R131, 0xffff0000, RZ, 0xc0, !PT ;  /* 0xffff000083847812 */ /* 0x000fe200078ec0ff */
[C---:B------:R-:W-:Y:S01]  /*c160*/  FMUL R66, R68.reuse, R66 ;  /* 0x0000004244427220 */ /* 0x040fe20000400000 */
[----:B------:R-:W-:Y:S01]  /*c170*/  F2FP.BF16.F32.PACK_AB R48, R49, R48 ;  /* 0x000000303130723e */ /* 0x000fe200000010ff */
[----:B------:R-:W-:Y:S01]  /*c180*/  FFMA R63, R71, R128, R63 ;  /* 0x00000080473f7223 */ /* 0x000fe2000000003f */
[----:B------:R-:W-:Y:S01]  /*c190*/  FMUL R67, R68, R67 ;  /* 0x0000004344437220 */ /* 0x000fe20000400000 */
        /* <DEDUP_REMOVED lines=12> */
[----:B------:R-:W-:Y:S03]  /*c260*/  ISETP.NE.AND P0, PT, R152, RZ, PT ;  /* 0x000000ff9800720c */ /* 0x000fe60003f05270 */
[----:B------:R1:W-:Y:S01]  /*c270*/  STS.128 [R158+0xc400], R56 ;  /* 0x00c400389e007388 */ /* 0x0003e20000000c00 */
[----:B------:R-:W-:Y:S01]  /*c280*/  @!PT LDS RZ, [RZ] ;  /* 0x00000000fffff984 */ /* 0x000fe20000000800 */
[----:B------:R-:W-:Y:S01]  /*c290*/  @!PT LDS RZ, [RZ] ;  /* 0x00000000fffff984 */ /* 0x000fe20000000800 */
[----:B------:R-:W-:Y:S01]  /*c2a0*/  @!PT LDS RZ, [RZ] ;  /* 0x00000000fffff984 */ /* 0x000fe20000000800 */
[----:B------:R-:W-:Y:S01]  /*c2b0*/  @!PT LDS RZ, [RZ] ;  /* 0x00000000fffff984 */ /* 0x000fe20000000800 */
[----:B------:R2:W-:Y:S07]  /*c2c0*/  MEMBAR.ALL.CTA ;  /* 0x0000000000007992 */ /* 0x0005ee0000008000 */
[----:B--2---:R-:W2:Y:S02]  /*c2d0*/  FENCE.VIEW.ASYNC.S ;  /* 0x00000000000073c6 */ /* 0x004ea40000000000 */
[----:B--2---:R-:W-:Y:S06]  /*c2e0*/  BAR.SYNC.DEFER_BLOCKING 0x1, 0x80 ;  /* 0x0042000000007b1d */ /* 0x004fec0000010000 */
[----:B------:R-:W-:Y:S05]  /*c2f0*/  @P0 BRA `(.L_x_150) ;  /* 0x0000000000280947 */ /* 0x000fea0003800000 */
[----:B------:R-:W2:Y:S01]  /*c300*/  LDCU.64 UR6, c[0x0][0x348] ;  /* 0x00006900ff0677ac */ /* 0x000ea20008000a00 */
[----:B------:R-:W-:Y:S02]  /*c310*/  UIADD3 UR9, UPT, UPT, UR53, UR39, URZ ;  /* 0x0000002735097290 */ /* 0x000fe4000fffe0ff */
[----:B------:R-:W-:Y:S01]  /*c320*/  UIADD3 UR8, UPT, UPT, UR46, 0xc400, URZ ;  /* 0x0000c4002e087890 */ /* 0x000fe2000fffe0ff */
[----:B------:R-:W-:Y:S01]  /*c330*/  UMOV UR10, UR50 ;  /* 0x00000032000a7c82 */ /* 0x000fe20008000000 */
[----:B------:R-:W-:Y:S01]  /*c340*/  UMOV UR11, UR44 ;  /* 0x0000002c000b7c82 */ /* 0x000fe20008000000 */
[----:B--2---:R-:W-:Y:S04]  /*c350*/  UIADD3 UR4, UP0, UPT, UR6, 0xa80, URZ ;  /* 0x00000a8006047890 */ /* 0x004fe8000ff1e0ff */
[----:B------:R-:W-:Y:S09]  /*c360*/  UIADD3.X UR5, UPT, UPT, URZ, UR7, URZ, UP0, !UPT ;  /* 0x00000007ff057290 */ /* 0x000ff200087fe4ff */
[----:B------:R2:W-:Y:S01]  /*c370*/  UTMASTG.3D [UR8], [UR4] ;  /* 0x00000008040073b5 */ /* 0x0005e20008010000 */
[----:B------:R0:W-:Y:S01]  /*c380*/  UTMACMDFLUSH ;  /* 0x00000000000079b7 */ /* 0x0001e20000000000 */
[----:B--2---:R-:W-:Y:S04]  /*c390*/  DEPBAR.LE SB0, 0x1 ;  /* 0x000080400000791a */ /* 0x004fe80000000000 */
.L_x_150:
[----:B------:R-:W-:Y:S05]  /*c3a0*/  BSYNC.RECONVERGENT B0 ;  /* 0x0000000000007941 */ /* 0x000fea0003800200 */
.L_x_149:
[----:B------:R-:W-:Y:S01]  /*c3b0*/  BAR.SYNC.DEFER_BLOCKING 0x1, 0x80 ;  /* 0x0042000000007b1d */ /* 0x000fe20000010000 */
[----:B------:R-:W-:Y:S09]  /*c3c0*/  UISETP.NE.AND UP0, UPT, UR54, -0x4, UPT ;  /* 0xfffffffc3600788c */ /* 0x000ff2000bf05270 */
[----:B------:R-:W-:Y:S05]  /*c3d0*/  BRA.U !UP0, `(.L_x_151) ;  /* 0x0000000108247547 */ /* 0x000fea000b800000 */
[----:B------:R-:W-:Y:S01]  /*c3e0*/  ISETP.NE.AND P0, PT, R157, RZ, PT ;  /* 0x000000ff9d00720c */ /* 0x000fe20003f05270 */
[----:B------:R-:W-:Y:S01]  /*c3f0*/  IMAD.U32 R0, RZ, RZ, UR52 ;  /* 0x00000034ff007e24 */ /* 0x000fe2000f8e00ff */
[----:B------:R-:W-:Y:S04]  /*c400*/  UIADD3 UR4, UPT, UPT, UR52, 0x1, URZ ;  /* 0x0000000134047890 */ /* 0x000fe8000fffe0ff */
[----:B------:R-:W-:Y:S04]  /*c410*/  UISETP.NE.AND UP0, UPT, UR4, 0x4, UPT ;  /* 0x000000040400788c */ /* 0x000fe8000bf05270 */
[----:B------:R-:W-:Y:S03]  /*c420*/  USEL UR52, UR4, URZ, UP0 ;  /* 0x000000ff04347287 */ /* 0x000fe60008000000 */
[----:B------:R-:W-:Y:S05]  /*c430*/  @P0 LEA R0, R0, UR46, 0x3 ;  /* 0x0000002e00000c11 */ /* 0x000fea000f8e18ff */
[----:B------:R-:W-:Y:S05]  /*c440*/  @P0 VIADD R0, R0, 0xb0 ;  /* 0x000000b000000836 */ /* 0x000fea0000000000 */
[----:B------:R-:W-:Y:S04]  /*c450*/  @P0 PRMT R0, R165, 0x654, R0 ;  /* 0x00000654a5000816 */ /* 0x000fe80000000000 */
[----:B------:R2:W-:Y:S03]  /*c460*/  @P0 SYNCS.ARRIVE.TRANS64.RED.A1T0 RZ, [R0+URZ], RZ ;  /* 0x000000ff00ff09a7 */ /* 0x0005e600081004ff */
.L_x_151:
[----:B------:R-:W-:Y:S01]  /*c470*/  R2UR UR6, R156 ;  /* 0x000000009c0672ca */ /* 0x000fe200000e0000 */
[----:B------:R-:W-:Y:S01]  /*c480*/  UIADD3 UR54, UPT, UPT, UR54, 0x4, URZ ;  /* 0x0000000436367890 */ /* 0x000fe2000fffe0ff */
[----:B------:R-:W-:Y:S01]  /*c490*/  R2UR UR5, R141 ;  /* 0x000000008d0572ca */ /* 0x000fe200000e0000 */
[----:B------:R-:W-:Y:S01]  /*c4a0*/  ULOP3.LUT UR38, UR38, 0x1, URZ, 0x3c, !UPT ;  /* 0x0000000126267892 */ /* 0x000fe2000f8e3cff */
[----:B------:R-:W-:Y:S01]  /*c4b0*/  R2UR UR4, R142 ;  /* 0x000000008e0472ca */ /* 0x000fe200000e0000 */
[----:B------:R-:W-:Y:S01]  /*c4c0*/  UMOV UR44, UR63 ;  /* 0x0000003f002c7c82 */ /* 0x000fe20008000000 */
[C---:B------:R-:W-:Y:S04]  /*c4d0*/  ISETP.NE.AND P0, PT, R146.reuse, 0x2, PT ;  /* 0x000000029200780c */ /* 0x040fe80003f05270 */
[----:B------:R-:W-:Y:S02]  /*c4e0*/  SEL R3, RZ, 0x1, P0 ;  /* 0x00000001ff037807 */ /* 0x000fe40000000000 */
[----:B------:R-:W-:Y:S01]  /*c4f0*/  SEL R146, R146, RZ, P0 ;  /* 0x000000ff92927207 */ /* 0x000fe20000000000 */
[----:B------:R-:W-:Y:S01]  /*c500*/  UISETP.NE.AND UP0, UPT, UR6, URZ, UPT ;  /* 0x000000ff0600728c */ /* 0x000fe2000bf05270 */
[----:B------:R-:W-:Y:S01]  /*c510*/  LOP3.LUT R148, R148, R3, RZ, 0x3c, !PT ;  /* 0x0000000394947212 */ /* 0x000fe200078e3cff */
[----:B------:R-:W-:Y:S02]  /*c520*/  UIADD3 UR20, UPT, UPT, UR36, UR5, URZ ;  /* 0x0000000524147290 */ /* 0x000fe4000fffe0ff */
[----:B------:R-:W-:Y:S05]  /*c530*/  UIADD3 UR28, UPT, UPT, UR37, UR4, URZ ;  /* 0x00000004251c7290 */ /* 0x000fea000fffe0ff */
[----:B------:R-:W-:Y:S07]  /*c540*/  BRA.U UP0, `(.L_x_152) ;  /* 0xffffff9d00887547 */ /* 0x000fee000b83ffff */
[----:B------:R-:W3:Y:S01]  /*c550*/  S2UR UR4, SR_CgaCtaId ;  /* 0x00000000000479c3 */ /* 0x000ee20000008800 */
[----:B------:R-:W-:-:S13]  /*c560*/  R2UR UR5, R143 ;  /* 0x000000008f0572ca */ /* 0x000fda00000e0000 */
[----:B------:R-:W-:Y:S02]  /*c570*/  UISETP.NE.AND UP0, UPT, UR5, URZ, UPT ;  /* 0x000000ff0500728c */ /* 0x000fe4000bf05270 */
[----:B---3--:R-:W-:Y:S02]  /*c580*/  ULOP3.LUT UR5, UR4, 0x1, URZ, 0x3c, !UPT ;  /* 0x0000000104057892 */ /* 0x008fe4000f8e3cff */
[----:B------:R-:W-:-:S04]  /*c590*/  UIADD3 UR4, UPT, UPT, UR46, 0x130, URZ ;  /* 0x000001302e047890 */ /* 0x000fc8000fffe0ff */
[----:B------:R-:W-:-:S09]  /*c5a0*/  UPRMT UR4, UR5, 0x654, UR4 ;  /* 0x0000065405047896 */ /* 0x000fd20008000004 */
[----:B------:R-:W-:Y:S01]  /*c5b0*/  SYNCS.ARRIVE.TRANS64.RED.A1T0 RZ, [UR4], RZ ;  /* 0x000000ffffff79a7 */ /* 0x000fe20008100404 */
[----:B------:R-:W-:Y:S01]  /*c5c0*/  SYNCS.ARRIVE.TRANS64.A1T0 RZ, [UR46+0x130], RZ ;  /* 0x000130ffffff79a7 */ /* 0x000fe2000810002e */
[----:B------:R-:W-:Y:S05]  /*c5d0*/  BRA.U !UP0, `(.L_x_153) ;  /* 0x0000000108487547 */ /* 0x000fea000b800000 */
[----:B------:R-:W3:Y:S02]  /*c5e0*/  LDCU.64 UR4, c[0x0][0xc90] ;  /* 0x00019200ff0477ac */ /* 0x000ee40008000a00 */
[----:B---3--:R-:W-:-:S04]  /*c5f0*/  UISETP.NE.U32.AND UP0, UPT, UR4, URZ, UPT ;  /* 0x000000ff0400728c */ /* 0x008fc8000bf05070 */
[----:B------:R-:W-:-:S09]  /*c600*/  UISETP.NE.AND.EX UP0, UPT, UR5, URZ, UPT, UP0 ;  /* 0x000000ff0500728c */ /* 0x000fd2000bf05300 */
[----:B------:R-:W-:Y:S05]  /*c610*/  BRA.U UP0, `(.L_x_154) ;  /* 0x00000001000c7547 */ /* 0x000fea000b800000 */
[----:B------:R-:W-:-:S13]  /*c620*/  FSETP.NEU.AND P0, PT, R71, RZ, PT ;  /* 0x000000ff4700720b */ /* 0x000fda0003f0d000 */
[----:B------:R-:W-:Y:S05]  /*c630*/  @!P0 EXIT ;  /* 0x000000000000894d */ /* 0x000fea0003800000 */
[----:B------:R-:W-:Y:S05]  /*c640*/  BRA `(.L_x_153) ;  /* 0x00000000002c7947 */ /* 0x000fea0003800000 */
.L_x_154:
[----:B------:R-:W-:Y:S01]  /*c650*/  ISETP.NE.AND P0, PT, R145, RZ, PT ;  /* 0x000000ff9100720c */ /* 0x000fe20003f05270 */
[----:B------:R-:W-:-:S12]  /*c660*/  BSSY.RECONVERGENT B0, `(.L_x_153) ;  /* 0x0000009000007945 */ /* 0x000fd80003800200 */
[----:B------:R-:W-:Y:S05]  /*c670*/  @P0 BRA `(.L_x_155) ;  /* 0x0000000000140947 */ /* 0x000fea0003800000 */
[----:B------:R-:W3:Y:S02]  /*c680*/  LDCU.64 UR4, c[0x0][0xc88] ;  /* 0x00019100ff0477ac */ /* 0x000ee40008000a00 */
[----:B---3--:R-:W-:-:S04]  /*c690*/  ISETP.NE.U32.AND P0, PT, RZ, UR4, PT ;  /* 0x00000004ff007c0c */ /* 0x008fc8000bf05070 */
[----:B------:R-:W-:-:S13]  /*c6a0*/  ISETP.NE.AND.EX P0, PT, RZ, UR5, PT, P0 ;  /* 0x00000005ff007c0c */ /* 0x000fda000bf05300 */
[----:B------:R-:W-:Y:S05]  /*c6b0*/  @!P0 EXIT ;  /* 0x000000000000894d */ /* 0x000fea0003800000 */
[----:B------:R-:W-:Y:S05]  /*c6c0*/  BRA `(.L_x_156) ;  /* 0x0000000000087947 */ /* 0x000fea0003800000 */
.L_x_155:
[----:B------:R-:W-:-:S13]  /*c6d0*/  FSETP.NEU.AND P0, PT, R71, RZ, PT ;  /* 0x000000ff4700720b */ /* 0x000fda0003f0d000 */
[----:B------:R-:W-:Y:S05]  /*c6e0*/  @!P0 EXIT ;  /* 0x000000000000894d */ /* 0x000fea0003800000 */
.L_x_156:
[----:B------:R-:W-:Y:S05]  /*c6f0*/  BSYNC.RECONVERGENT B0 ;  /* 0x0000000000007941 */ /* 0x000fea0003800200 */
.L_x_153:
[----:B------:R-:W3:Y:S01]  /*c700*/  S2UR UR5, SR_CgaCtaId ;  /* 0x00000000000579c3 */ /* 0x000ee20000008800 */
[----:B------:R-:W-:Y:S01]  /*c710*/  ULEA UR4, UR52, UR46, 0x3 ;  /* 0x0000002e34047291 */ /* 0x000fe2000f8e18ff */
[----:B------:R-:W-:-:S04]  /*c720*/  DEPBAR.LE SB0, 0x0 ;  /* 0x000080000000791a */ /* 0x000fc80000000000 */
[----:B------:R-:W-:-:S04]  /*c730*/  UIADD3 UR4, UPT, UPT, UR4, 0xb0, URZ ;  /* 0x000000b004047890 */ /* 0x000fc8000fffe0ff */
[----:B---3--:R-:W-:-:S09]  /*c740*/  UPRMT UR4, UR5, 0x654, UR4 ;  /* 0x0000065405047896 */ /* 0x008fd20008000004 */
[----:B------:R-:W-:Y:S01]  /*c750*/  SYNCS.ARRIVE.TRANS64.RED.A1T0 RZ, [UR4], RZ ;  /* 0x000000ffffff79a7 */ /* 0x000fe20008100404 */
[----:B------:R-:W-:Y:S05]  /*c760*/  EXIT ;  /* 0x000000000000794d */ /* 0x000fea0003800000 */
.L_x_25:
[----:B-1----:R1:W3:Y:S02]  /*c770*/  SYNCS.PHASECHK.TRANS64.TRYWAIT P0, [R0+URZ+0x120], R3 ;  /* 0x00012003000075a7 */ /* 0x0022e400080011ff */
[----:B---3--:R-:W-:Y:S05]  /*c780*/  @!P0 NANOSLEEP.SYNCS 0x989680 ;  /* 0x009896800000895d */ /* 0x008fea0003900000 */
[----:B------:R-:W3:Y:S02]  /*c790*/  @!P0 SYNCS.PHASECHK.TRANS64 P0, [R0+URZ+0x120], R3 ;  /* 0x00012003000085a7 */ /* 0x000ee400080010ff */
[----:B---3--:R-:W-:Y:S05]  /*c7a0*/  @!P0 BRA `(.L_x_25) ;  /* 0xfffffffc00f08947 */ /* 0x008fea000383ffff */
[----:B------:R-:W-:Y:S05]  /*c7b0*/  BRA `(.L_x_157) ;  /* 0xffffff5400347947 */ /* 0x000fea000383ffff */
.L_x_28:
[----:B-1----:R-:W-:-:S07]  /*c7c0*/  MOV R0, UR5 ;  /* 0x0000000500007c02 */ /* 0x002fce0008000f00 */
.L_x_158:
[----:B-1----:R1:W3:Y:S02]  /*c7d0*/  SYNCS.PHASECHK.TRANS64.TRYWAIT P0, [R0+URZ+0x48], R3 ;  /* 0x00004803000075a7 */ /* 0x0022e400080011ff */
[----:B---3--:R-:W-:Y:S05]  /*c7e0*/  @!P0 NANOSLEEP.SYNCS 0x989680 ;  /* 0x009896800000895d */ /* 0x008fea0003900000 */
[----:B------:R-:W3:Y:S02]  /*c7f0*/  @!P0 SYNCS.PHASECHK.TRANS64 P0, [R0+URZ+0x48], R3 ;  /* 0x00004803000085a7 */ /* 0x000ee400080010ff */
[----:B---3--:R-:W-:Y:S05]  /*c800*/  @!P0 BRA `(.L_x_158) ;  /* 0xfffffffc00f08947 */ /* 0x008fea000383ffff */
[----:B------:R-:W-:Y:S05]  /*c810*/  BRA `(.L_x_27) ;  /* 0xffffff5400907947 */ /* 0x000fea000383ffff */
.L_x_37:
[----:B-1----:R-:W-:-:S07]  /*c820*/  MOV R0, UR6 ;  /* 0x0000000600007c02 */ /* 0x002fce0008000f00 */
.L_x_159:
[----:B-1----:R1:W2:Y:S02]  /*c830*/  SYNCS.PHASECHK.TRANS64.TRYWAIT P0, [R0+URZ+0x48], R3 ;  /* 0x00004803000075a7 */ /* 0x0022a400080011ff */
[----:B--2---:R-:W-:Y:S05]  /*c840*/  @!P0 NANOSLEEP.SYNCS 0x989680 ;  /* 0x009896800000895d */ /* 0x004fea0003900000 */
[----:B------:R-:W2:Y:S02]  /*c850*/  @!P0 SYNCS.PHASECHK.TRANS64 P0, [R0+URZ+0x48], R3 ;  /* 0x00004803000085a7 */ /* 0x000ea400080010ff */
[----:B--2---:R-:W-:Y:S05]  /*c860*/  @!P0 BRA `(.L_x_159) ;  /* 0xfffffffc00f08947 */ /* 0x004fea000383ffff */
[----:B------:R-:W-:Y:S05]  /*c870*/  BRA `(.L_x_36) ;  /* 0xffffff5800ac7947 */ /* 0x000fea000383ffff */
.L_x_44:
[----:B-1----:R1:W4:Y:S02]  /*c880*/  SYNCS.PHASECHK.TRANS64.TRYWAIT P0, [R3+URZ+0xe0], R0 ;  /* 0x0000e000030075a7 */ /* 0x00232400080011ff */
[----:B----4-:R-:W-:Y:S05]  /*c890*/  @!P0 NANOSLEEP.SYNCS 0x989680 ;  /* 0x009896800000895d */ /* 0x010fea0003900000 */
[----:B------:R-:W4:Y:S02]  /*c8a0*/  @!P0 SYNCS.PHASECHK.TRANS64 P0, [R3+URZ+0xe0], R0 ;  /* 0x0000e000030085a7 */ /* 0x000f2400080010ff */
[----:B----4-:R-:W-:Y:S05]  /*c8b0*/  @!P0 BRA `(.L_x_44) ;  /* 0xfffffffc00f08947 */ /* 0x010fea000383ffff */
[----:B------:R-:W-:Y:S05]  /*c8c0*/  BRA `(.L_x_160) ;  /* 0xffffff5c00a47947 */ /* 0x000fea000383ffff */
.L_x_48:
[----:B-1----:R-:W-:-:S07]  /*c8d0*/  MOV R0, UR4 ;  /* 0x0000000400007c02 */ /* 0x002fce0008000f00 */
.L_x_161:
[----:B-1----:R1:W2:Y:S02]  /*c8e0*/  SYNCS.PHASECHK.TRANS64.TRYWAIT P0, [R0+URZ], R3 ;  /* 0x00000003000075a7 */ /* 0x0022a400080011ff */
[----:B--2---:R-:W-:Y:S05]  /*c8f0*/  @!P0 NANOSLEEP.SYNCS 0x989680 ;  /* 0x009896800000895d */ /* 0x004fea0003900000 */
[----:B------:R-:W2:Y:S02]  /*c900*/  @!P0 SYNCS.PHASECHK.TRANS64 P0, [R0+URZ], R3 ;  /* 0x00000003000085a7 */ /* 0x000ea400080010ff */
[----:B--2---:R-:W-:Y:S05]  /*c910*/  @!P0 BRA `(.L_x_161) ;  /* 0xfffffffc00f08947 */ /* 0x004fea000383ffff */
[----:B------:R-:W-:Y:S05]  /*c920*/  BRA `(.L_x_162) ;  /* 0xffffff6400507947 */ /* 0x000fea000383ffff */
.L_x_49:
[----:B------:R-:W-:-:S07]  /*c930*/  MOV R0, UR5 ;  /* 0x0000000500007c02 */ /* 0x000fce0008000f00 */
.L_x_163:
[----:B-1----:R1:W2:Y:S02]  /*c940*/  SYNCS.PHASECHK.TRANS64.TRYWAIT P0, [R0+URZ], R3 ;  /* 0x00000003000075a7 */ /* 0x0022a400080011ff */
[----:B--2---:R-:W-:Y:S05]  /*c950*/  @!P0 NANOSLEEP.SYNCS 0x989680 ;  /* 0x009896800000895d */ /* 0x004fea0003900000 */
[----:B------:R-:W2:Y:S02]  /*c960*/  @!P0 SYNCS.PHASECHK.TRANS64 P0, [R0+URZ], R3 ;  /* 0x00000003000085a7 */ /* 0x000ea400080010ff */
[----:B--2---:R-:W-:Y:S05]  /*c970*/  @!P0 BRA `(.L_x_163) ;  /* 0xfffffffc00f08947 */ /* 0x004fea000383ffff */
[----:B------:R-:W-:Y:S05]  /*c980*/  BRA `(.L_x_164) ;  /* 0xffffff64005c7947 */ /* 0x000fea000383ffff */
.L_x_50:
[----:B------:R-:W-:-:S07]  /*c990*/  MOV R0, UR5 ;  /* 0x0000000500007c02 */ /* 0x000fce0008000f00 */
.L_x_165:
[----:B-1----:R1:W2:Y:S02]  /*c9a0*/  SYNCS.PHASECHK.TRANS64.TRYWAIT P0, [R0+URZ], R3 ;  /* 0x00000003000075a7 */ /* 0x0022a400080011ff */
[----:B--2---:R-:W-:Y:S05]  /*c9b0*/  @!P0 NANOSLEEP.SYNCS 0x989680 ;  /* 0x009896800000895d */ /* 0x004fea0003900000 */
[----:B------:R-:W2:Y:S02]  /*c9c0*/  @!P0 SYNCS.PHASECHK.TRANS64 P0, [R0+URZ], R3 ;  /* 0x00000003000085a7 */ /* 0x000ea400080010ff */
[----:B--2---:R-:W-:Y:S05]  /*c9d0*/  @!P0 BRA `(.L_x_165) ;  /* 0xfffffffc00f08947 */ /* 0x004fea000383ffff */
[----:B------:R-:W-:Y:S05]  /*c9e0*/  BRA `(.L_x_166) ;  /* 0xffffff6400687947 */ /* 0x000fea000383ffff */
.L_x_51:
[----:B------:R-:W-:-:S07]  /*c9f0*/  MOV R0, UR5 ;  /* 0x0000000500007c02 */ /* 0x000fce0008000f00 */
.L_x_167:
[----:B-1----:R1:W2:Y:S02]  /*ca00*/  SYNCS.PHASECHK.TRANS64.TRYWAIT P0, [R0+URZ], R3 ;  /* 0x00000003000075a7 */ /* 0x0022a400080011ff */
[----:B--2---:R-:W-:Y:S05]  /*ca10*/  @!P0 NANOSLEEP.SYNCS 0x989680 ;  /* 0x009896800000895d */ /* 0x004fea0003900000 */
[----:B------:R-:W2:Y:S02]  /*ca20*/  @!P0 SYNCS.PHASECHK.TRANS64 P0, [R0+URZ], R3 ;  /* 0x00000003000085a7 */ /* 0x000ea400080010ff */
[----:B--2---:R-:W-:Y:S05]  /*ca30*/  @!P0 BRA `(.L_x_167) ;  /* 0xfffffffc00f08947 */ /* 0x004fea000383ffff */
[----:B------:R-:W-:Y:S05]  /*ca40*/  BRA `(.L_x_168) ;  /* 0xffffff6400747947 */ /* 0x000fea000383ffff */
.L_x_52:
[----:B------:R-:W-:-:S07]  /*ca50*/  MOV R0, UR5 ;  /* 0x0000000500007c02 */ /* 0x000fce0008000f00 */
.L_x_169:
[----:B-1----:R1:W2:Y:S02]  /*ca60*/  SYNCS.PHASECHK.TRANS64.TRYWAIT P0, [R0+URZ], R3 ;  /* 0x00000003000075a7 */ /* 0x0022a400080011ff */
[----:B--2---:R-:W-:Y:S05]  /*ca70*/  @!P0 NANOSLEEP.SYNCS 0x989680 ;  /* 0x009896800000895d */ /* 0x004fea0003900000 */
[----:B------:R-:W2:Y:S02]  /*ca80*/  @!P0 SYNCS.PHASECHK.TRANS64 P0, [R0+URZ], R3 ;  /* 0x00000003000085a7 */ /* 0x000ea400080010ff */
[----:B--2---:R-:W-:Y:S05]  /*ca90*/  @!P0 BRA `(.L_x_169) ;  /* 0xfffffffc00f08947 */ /* 0x004fea000383ffff */
[----:B------:R-:W-:Y:S05]  /*caa0*/  BRA `(.L_x_170) ;  /* 0xffffff6400807947 */ /* 0x000fea000383ffff */
.L_x_53:
[----:B------:R-:W-:-:S07]  /*cab0*/  MOV R0, UR5 ;  /* 0x0000000500007c02 */ /* 0x000fce0008000f00 */
.L_x_171:
[----:B-1----:R1:W2:Y:S02]  /*cac0*/  SYNCS.PHASECHK.TRANS64.TRYWAIT P0, [R0+URZ], R3 ;  /* 0x00000003000075a7 */ /* 0x0022a400080011ff */
[----:B--2---:R-:W-:Y:S05]  /*cad0*/  @!P0 NANOSLEEP.SYNCS 0x989680 ;  /* 0x009896800000895d */ /* 0x004fea0003900000 */
[----:B------:R-:W2:Y:S02]  /*cae0*/  @!P0 SYNCS.PHASECHK.TRANS64 P0, [R0+URZ], R3 ;  /* 0x00000003000085a7 */ /* 0x000ea400080010ff */
[----:B--2---:R-:W-:Y:S05]  /*caf0*/  @!P0 BRA `(.L_x_171) ;  /* 0xfffffffc00f08947 */ /* 0x004fea000383ffff */
[----:B------:R-:W-:Y:S05]  /*cb00*/  BRA `(.L_x_172) ;  /* 0xffffff64008c7947 */ /* 0x000fea000383ffff */
.L_x_54:
[----:B------:R-:W-:-:S07]  /*cb10*/  MOV R0, UR5 ;  /* 0x0000000500007c02 */ /* 0x000fce0008000f00 */
.L_x_173:
[----:B-1----:R1:W2:Y:S02]  /*cb20*/  SYNCS.PHASECHK.TRANS64.TRYWAIT P0, [R0+URZ], R3 ;  /* 0x00000003000075a7 */ /* 0x0022a400080011ff */
[----:B--2---:R-:W-:Y:S05]  /*cb30*/  @!P0 NANOSLEEP.SYNCS 0x989680 ;  /* 0x009896800000895d */ /* 0x004fea0003900000 */
[----:B------:R-:W2:Y:S02]  /*cb40*/  @!P0 SYNCS.PHASECHK.TRANS64 P0, [R0+URZ], R3 ;  /* 0x00000003000085a7 */ /* 0x000ea400080010ff */
[----:B--2---:R-:W-:Y:S05]  /*cb50*/  @!P0 BRA `(.L_x_173) ;  /* 0xfffffffc00f08947 */ /* 0x004fea000383ffff */
[----:B------:R-:W-:Y:S05]  /*cb60*/  BRA `(.L_x_174) ;  /* 0xffffff6400987947 */ /* 0x000fea000383ffff */
.L_x_55:
[----:B------:R-:W-:-:S07]  /*cb70*/  MOV R0, UR5 ;  /* 0x0000000500007c02 */ /* 0x000fce0008000f00 */
.L_x_175:
[----:B-1----:R1:W2:Y:S02]  /*cb80*/  SYNCS.PHASECHK.TRANS64.TRYWAIT P0, [R0+URZ], R3 ;  /* 0x00000003000075a7 */ /* 0x0022a400080011ff */
[----:B--2---:R-:W-:Y:S05]  /*cb90*/  @!P0 NANOSLEEP.SYNCS 0x989680 ;  /* 0x009896800000895d */ /* 0x004fea0003900000 */
[----:B------:R-:W2:Y:S02]  /*cba0*/  @!P0 SYNCS.PHASECHK.TRANS64 P0, [R0+URZ], R3 ;  /* 0x00000003000085a7 */ /* 0x000ea400080010ff */
[----:B--2---:R-:W-:Y:S05]  /*cbb0*/  @!P0 BRA `(.L_x_175) ;  /* 0xfffffffc00f08947 */ /* 0x004fea000383ffff */
[----:B------:R-:W-:Y:S05]  /*cbc0*/  BRA `(.L_x_176) ;  /* 0xffffff6400a47947 */ /* 0x000fea000383ffff */
.L_x_58:
[----:B--2---:R2:W3:Y:S02]  /*cbd0*/  SYNCS.PHASECHK.TRANS64.TRYWAIT P0, [R0+URZ+0x110], R5 ;  /* 0x00011005000075a7 */ /* 0x0044e400080011ff */
[----:B---3--:R-:W-:Y:S05]  /*cbe0*/  @!P0 NANOSLEEP.SYNCS 0x989680 ;  /* 0x009896800000895d */ /* 0x008fea0003900000 */
[----:B------:R-:W3:Y:S02]  /*cbf0*/  @!P0 SYNCS.PHASECHK.TRANS64 P0, [R0+URZ+0x110], R5 ;  /* 0x00011005000085a7 */ /* 0x000ee400080010ff */
[----:B---3--:R-:W-:Y:S05]  /*cc00*/  @!P0 BRA `(.L_x_58) ;  /* 0xfffffffc00f08947 */ /* 0x008fea000383ffff */
[----:B------:R-:W-:Y:S05]  /*cc10*/  BRA `(.L_x_177) ;  /* 0xffffff6800087947 */ /* 0x000fea000383ffff */
.L_x_59:
[----:B------:R-:W-:-:S07]  /*cc20*/  MOV R0, UR4 ;  /* 0x0000000400007c02 */ /* 0x000fce0008000f00 */
.L_x_178:
[----:B--2---:R2:W3:Y:S02]  /*cc30*/  SYNCS.PHASECHK.TRANS64.TRYWAIT P0, [R0+URZ+0xf0], R7 ;  /* 0x0000f007000075a7 */ /* 0x0044e400080011ff */
[----:B---3--:R-:W-:Y:S05]  /*cc40*/  @!P0 NANOSLEEP.SYNCS 0x989680 ;  /* 0x009896800000895d */ /* 0x008fea0003900000 */
[----:B------:R-:W3:Y:S02]  /*cc50*/  @!P0 SYNCS.PHASECHK.TRANS64 P0, [R0+URZ+0xf0], R7 ;  /* 0x0000f007000085a7 */ /* 0x000ee400080010ff */
[----:B---3--:R-:W-:Y:S05]  /*cc60*/  @!P0 BRA `(.L_x_178) ;  /* 0xfffffffc00f08947 */ /* 0x008fea000383ffff */
[----:B------:R-:W-:Y:S05]  /*cc70*/  BRA `(.L_x_179) ;  /* 0xffffff6800187947 */ /* 0x000fea000383ffff */
.L_x_60:
[----:B--2---:R2:W3:Y:S02]  /*cc80*/  SYNCS.PHASECHK.TRANS64.TRYWAIT P1, [R0+URZ+0xe0], R5 ;  /* 0x0000e005000075a7 */ /* 0x0044e400080211ff */
[----:B---3--:R-:W-:Y:S05]  /*cc90*/  @!P1 NANOSLEEP.SYNCS 0x989680 ;  /* 0x009896800000995d */ /* 0x008fea0003900000 */
[----:B------:R-:W3:Y:S02]  /*cca0*/  @!P1 SYNCS.PHASECHK.TRANS64 P1, [R0+URZ+0xe0], R5 ;  /* 0x0000e005000095a7 */ /* 0x000ee400080210ff */
[----:B---3--:R-:W-:Y:S05]  /*ccb0*/  @!P1 BRA `(.L_x_60) ;  /* 0xfffffffc00f09947 */ /* 0x008fea000383ffff */
[----:B------:R-:W-:Y:S05]  /*ccc0*/  BRA `(.L_x_180) ;  /* 0xffffff6800487947 */ /* 0x000fea000383ffff */
.L_x_63:
[----:B------:R-:W-:-:S07]  /*ccd0*/  MOV R0, UR4 ;  /* 0x0000000400007c02 */ /* 0x000fce0008000f00 */
.L_x_181:
[----:B--2---:R2:W3:Y:S02]  /*cce0*/  SYNCS.PHASECHK.TRANS64.TRYWAIT P0, [R0+URZ+0xf0], R3 ;  /* 0x0000f003000075a7 */ /* 0x0044e400080011ff */
[----:B---3--:R-:W-:Y:S05]  /*ccf0*/  @!P0 NANOSLEEP.SYNCS 0x989680 ;  /* 0x009896800000895d */ /* 0x008fea0003900000 */
[----:B------:R-:W3:Y:S02]  /*cd00*/  @!P0 SYNCS.PHASECHK.TRANS64 P0, [R0+URZ+0xf0], R3 ;  /* 0x0000f003000085a7 */ /* 0x000ee400080010ff */
[----:B---3--:R-:W-:Y:S05]  /*cd10*/  @!P0 BRA `(.L_x_181) ;  /* 0xfffffffc00f08947 */ /* 0x008fea000383ffff */
[----:B------:R-:W-:Y:S05]  /*cd20*/  BRA `(.L_x_62) ;  /* 0xffffff68009c7947 */ /* 0x000fea000383ffff */
.L_x_72:
[----:B--2---:R-:W-:-:S04]  /*cd30*/  MOV R5, UR5 ;  /* 0x0000000500057c02 */ /* 0x004fc80008000f00 */
[----:B------:R2:W3:Y:S03]  /*cd40*/  SYNCS.PHASECHK.TRANS64.TRYWAIT P0, [R5+URZ+0x8], R6 ;  /* 0x00000806050075a7 */ /* 0x0004e600080011ff */
[----:B---3--:R-:W-:Y:S05]  /*cd50*/  @!P0 NANOSLEEP.SYNCS 0x989680 ;  /* 0x009896800000895d */ /* 0x008fea0003900000 */
[----:B------:R-:W3:Y:S02]  /*cd60*/  @!P0 SYNCS.PHASECHK.TRANS64 P0, [R5+URZ+0x8], R6 ;  /* 0x00000806050085a7 */ /* 0x000ee400080010ff */
[----:B---3--:R-:W-:Y:S05]  /*cd70*/  @!P0 BRA `(.L_x_72) ;  /* 0xfffffffc00ec8947 */ /* 0x008fea000383ffff */
[----:B------:R-:W-:Y:S05]  /*cd80*/  BRA `(.L_x_71) ;  /* 0xffffff6c005c7947 */ /* 0x000fea000383ffff */
.L_x_74:
[----:B------:R-:W-:Y:S01]  /*cd90*/  BSSY B0, `(.L_x_182) ;  /* 0x0000006000007945 */ /* 0x000fe20003800000 */
[----:B------:R-:W-:-:S07]  /*cda0*/  MOV R15, 0xffffffff ;  /* 0xffffffff000f7802 */ /* 0x000fce0000000f00 */
[----:B-12--5:R-:W-:Y:S05]  /*cdb0*/  WARPSYNC.COLLECTIVE R15, `(.L_x_183) ;  /* 0x000000000f0c7348 */ /* 0x026fea0003c00000 */
[----:B------:R-:W-:Y:S02]  /*cdc0*/  ELECT P6, UR79, PT ;  /* 0x00000000004f782f */ /* 0x000fe400038c0000 */
[----:B------:R-:W-:Y:S01]  /*cdd0*/  MOV R14, UR79 ;  /* 0x0000004f000e7c02 */ /* 0x000fe20008000f00 */
[----:B-12--5:R-:W-:Y:S10]  /*cde0*/  ENDCOLLECTIVE ;  /* 0x000000000000791b */ /* 0x026ff40003800000 */
.L_x_183:
[----:B------:R-:W-:Y:S05]  /*cdf0*/  BSYNC B0 ;  /* 0x0000000000007941 */ /* 0x000fea0003800000 */
.L_x_182:
[----:B------:R-:W-:Y:S05]  /*ce00*/  BRA `(.L_x_184) ;  /* 0xffffff6c008c7947 */ /* 0x000fea000383ffff */
.L_x_76:
[----:B--2---:R-:W-:-:S04]  /*ce10*/  MOV R3, UR5 ;  /* 0x0000000500037c02 */ /* 0x004fc80008000f00 */
[----:B------:R2:W3:Y:S03]  /*ce20*/  SYNCS.PHASECHK.TRANS64.TRYWAIT P0, [R3+URZ+0x8], R4 ;  /* 0x00000804030075a7 */ /* 0x0004e600080011ff */
[----:B---3--:R-:W-:Y:S05]  /*ce30*/  @!P0 NANOSLEEP.SYNCS 0x989680 ;  /* 0x009896800000895d */ /* 0x008fea0003900000 */
[----:B------:R-:W3:Y:S02]  /*ce40*/  @!P0 SYNCS.PHASECHK.TRANS64 P0, [R3+URZ+0x8], R4 ;  /* 0x00000804030085a7 */ /* 0x000ee400080010ff */
[----:B---3--:R-:W-:Y:S05]  /*ce50*/  @!P0 BRA `(.L_x_76) ;  /* 0xfffffffc00ec8947 */ /* 0x008fea000383ffff */
[----:B------:R-:W-:Y:S05]  /*ce60*/  BRA `(.L_x_75) ;  /* 0xffffff6c00907947 */ /* 0x000fea000383ffff */
.L_x_77:
[----:B-1----:R1:W2:Y:S02]  /*ce70*/  SYNCS.PHASECHK.TRANS64.TRYWAIT P0, [R0+URZ+0xe0], R5 ;  /* 0x0000e005000075a7 */ /* 0x0022a400080011ff */
[----:B--2---:R-:W-:Y:S05]  /*ce80*/  @!P0 NANOSLEEP.SYNCS 0x989680 ;  /* 0x009896800000895d */ /* 0x004fea0003900000 */
[----:B------:R-:W2:Y:S02]  /*ce90*/  @!P0 SYNCS.PHASECHK.TRANS64 P0, [R0+URZ+0xe0], R5 ;  /* 0x0000e005000085a7 */ /* 0x000ea400080010ff */
[----:B--2---:R-:W-:Y:S05]  /*cea0*/  @!P0 BRA `(.L_x_77) ;  /* 0xfffffffc00f08947 */ /* 0x004fea000383ffff */
[----:B------:R-:W-:Y:S05]  /*ceb0*/  BRA `(.L_x_185) ;  /* 0xffffff7000d07947 */ /* 0x000fea000383ffff */
.L_x_81:
[----:B------:R-:W-:-:S07]  /*cec0*/  MOV R0, UR5 ;  /* 0x0000000500007c02 */ /* 0x000fce0008000f00 */
.L_x_186:
[----:B-1----:R1:W2:Y:S02]  /*ced0*/  SYNCS.PHASECHK.TRANS64.TRYWAIT P0, [R0+URZ], R5 ;  /* 0x00000005000075a7 */ /* 0x0022a400080011ff */
[----:B--2---:R-:W-:Y:S05]  /*cee0*/  @!P0 NANOSLEEP.SYNCS 0x989680 ;  /* 0x009896800000895d */ /* 0x004fea0003900000 */
[----:B------:R-:W2:Y:S02]  /*cef0*/  @!P0 SYNCS.PHASECHK.TRANS64 P0, [R0+URZ], R5 ;  /* 0x00000005000085a7 */ /* 0x000ea400080010ff */
[----:B--2---:R-:W-:Y:S05]  /*cf00*/  @!P0 BRA `(.L_x_186) ;  /* 0xfffffffc00f08947 */ /* 0x004fea000383ffff */
[----:B------:R-:W-:Y:S05]  /*cf10*/  BRA `(.L_x_80) ;  /* 0xffffff7400287947 */ /* 0x000fea000383ffff */
.L_x_82:
[----:B------:R-:W-:-:S07]  /*cf20*/  MOV R0, UR25 ;  /* 0x0000001900007c02 */ /* 0x000fce0008000f00 */
.L_x_187:
[----:B-1----:R1:W2:Y:S02]  /*cf30*/  SYNCS.PHASECHK.TRANS64.TRYWAIT P0, [R0+URZ+0x108], R5 ;  /* 0x00010805000075a7 */ /* 0x0022a400080011ff */
[----:B--2---:R-:W-:Y:S05]  /*cf40*/  @!P0 NANOSLEEP.SYNCS 0x989680 ;  /* 0x009896800000895d */ /* 0x004fea0003900000 */
[----:B------:R-:W2:Y:S02]  /*cf50*/  @!P0 SYNCS.PHASECHK.TRANS64 P0, [R0+URZ+0x108], R5 ;  /* 0x00010805000085a7 */ /* 0x000ea400080010ff */
[----:B--2---:R-:W-:Y:S05]  /*cf60*/  @!P0 BRA `(.L_x_187) ;  /* 0xfffffffc00f08947 */ /* 0x004fea000383ffff */
[----:B------:R-:W-:Y:S05]  /*cf70*/  BRA `(.L_x_188) ;  /* 0xffffff7400787947 */ /* 0x000fea000383ffff */
.L_x_85:
[----:B------:R-:W-:Y:S07]  /*cf80*/  MOV R0, UR6 ;  /* 0x0000000600007c02 */ /* 0x000fee0008000f00 */
.L_x_189:
[----:B-1----:R1:W2:Y:S02]  /*cf90*/  SYNCS.PHASECHK.TRANS64.TRYWAIT P0, [R0+URZ], R5 ;  /* 0x00000005000075a7 */ /* 0x0022a400080011ff */
[----:B--2---:R-:W-:Y:S05]  /*cfa0*/  @!P0 NANOSLEEP.SYNCS 0x989680 ;  /* 0x009896800000895d */ /* 0x004fea0003900000 */
[----:B------:R-:W2:Y:S02]  /*cfb0*/  @!P0 SYNCS.PHASECHK.TRANS64 P0, [R0+URZ], R5 ;  /* 0x00000005000085a7 */ /* 0x000ea400080010ff */
[----:B--2---:R-:W-:Y:S05]  /*cfc0*/  @!P0 BRA `(.L_x_189) ;  /* 0xfffffffc00f08947 */ /* 0x004fea000383ffff */
[----:B------:R-:W-:Y:S05]  /*cfd0*/  BRA `(.L_x_84) ;  /* 0xffffff7400cc7947 */ /* 0x000fea000383ffff */
.L_x_88:
[----:B------:R-:W-:-:S07]  /*cfe0*/  MOV R0, UR25 ;  /* 0x0000001900007c02 */ /* 0x000fce0008000f00 */
.L_x_190:
[----:B-1----:R1:W3:Y:S02]  /*cff0*/  SYNCS.PHASECHK.TRANS64.TRYWAIT P0, [R0+URZ+0x130], R3 ;  /* 0x00013003000075a7 */ /* 0x0022e400080011ff */
[----:B---3--:R-:W-:Y:S05]  /*d000*/  @!P0 NANOSLEEP.SYNCS 0x989680 ;  /* 0x009896800000895d */ /* 0x008fea0003900000 */
[----:B------:R-:W3:Y:S02]  /*d010*/  @!P0 SYNCS.PHASECHK.TRANS64 P0, [R0+URZ+0x130], R3 ;  /* 0x00013003000085a7 */ /* 0x000ee400080010ff */
[----:B---3--:R-:W-:Y:S05]  /*d020*/  @!P0 BRA `(.L_x_190) ;  /* 0xfffffffc00f08947 */ /* 0x008fea000383ffff */
[----:B------:R-:W-:Y:S05]  /*d030*/  BRA `(.L_x_191) ;  /* 0xffffff7800a87947 */ /* 0x000fea000383ffff */
.L_x_93:
[----:B-1----:R1:W2:Y:S02]  /*d040*/  SYNCS.PHASECHK.TRANS64.TRYWAIT P0, [R8+URZ+0xe0], R5 ;  /* 0x0000e005080075a7 */ /* 0x0022a400080011ff */
[----:B--2---:R-:W-:Y:S05]  /*d050*/  @!P0 NANOSLEEP.SYNCS 0x989680 ;  /* 0x009896800000895d */ /* 0x004fea0003900000 */
[----:B------:R-:W2:Y:S02]  /*d060*/  @!P0 SYNCS.PHASECHK.TRANS64 P0, [R8+URZ+0xe0], R5 ;  /* 0x0000e005080085a7 */ /* 0x000ea400080010ff */
[----:B--2---:R-:W-:Y:S05]  /*d070*/  @!P0 BRA `(.L_x_93) ;  /* 0xfffffffc00f08947 */ /* 0x004fea000383ffff */
[----:B------:R-:W-:Y:S05]  /*d080*/  BRA `(.L_x_192) ;  /* 0xffffff7c00ec7947 */ /* 0x000fea000383ffff */
.L_x_96:
[----:B------:R-:W-:Y:S07]  /*d090*/  MOV R0, UR21 ;  /* 0x0000001500007c02 */ /* 0x000fee0008000f00 */
.L_x_193:
[----:B-1----:R1:W2:Y:S02]  /*d0a0*/  SYNCS.PHASECHK.TRANS64.TRYWAIT P1, [R0+URZ+0xd8], R5 ;  /* 0x0000d805000075a7 */ /* 0x0022a400080211ff */
[----:B--2---:R-:W-:Y:S05]  /*d0b0*/  @!P1 NANOSLEEP.SYNCS 0x989680 ;  /* 0x009896800000995d */ /* 0x004fea0003900000 */
[----:B------:R-:W2:Y:S02]  /*d0c0*/  @!P1 SYNCS.PHASECHK.TRANS64 P1, [R0+URZ+0xd8], R5 ;  /* 0x0000d805000095a7 */ /* 0x000ea400080210ff */
[----:B--2---:R-:W-:Y:S05]  /*d0d0*/  @!P1 BRA `(.L_x_193) ;  /* 0xfffffffc00f09947 */ /* 0x004fea000383ffff */
[----:B------:R-:W-:Y:S05]  /*d0e0*/  BRA `(.L_x_95) ;  /* 0xffffff8400687947 */ /* 0x000fea000383ffff */
.L_x_99:
[----:B-1----:R-:W-:Y:S07]  /*d0f0*/  MOV R5, UR21 ;  /* 0x0000001500057c02 */ /* 0x002fee0008000f00 */
.L_x_194:
[----:B-1----:R1:W2:Y:S02]  /*d100*/  SYNCS.PHASECHK.TRANS64.TRYWAIT P0, [R5+URZ+0xb0], R4 ;  /* 0x0000b004050075a7 */ /* 0x0022a400080011ff */
[----:B--2---:R-:W-:Y:S05]  /*d110*/  @!P0 NANOSLEEP.SYNCS 0x989680 ;  /* 0x009896800000895d */ /* 0x004fea0003900000 */
[----:B------:R-:W2:Y:S02]  /*d120*/  @!P0 SYNCS.PHASECHK.TRANS64 P0, [R5+URZ+0xb0], R4 ;  /* 0x0000b004050085a7 */ /* 0x000ea400080010ff */
[----:B--2---:R-:W-:Y:S05]  /*d130*/  @!P0 BRA `(.L_x_194) ;  /* 0xfffffffc00f08947 */ /* 0x004fea000383ffff */
[----:B------:R-:W-:Y:S05]  /*d140*/  BRA `(.L_x_195) ;  /* 0xffffff8400c07947 */ /* 0x000fea000383ffff */
.L_x_100:
[----:B------:R-:W-:Y:S07]  /*d150*/  MOV R5, UR21 ;  /* 0x0000001500057c02 */ /* 0x000fee0008000f00 */
.L_x_196:
[----:B-1----:R1:W2:Y:S02]  /*d160*/  SYNCS.PHASECHK.TRANS64.TRYWAIT P0, [R5+URZ+0xb8], R4 ;  /* 0x0000b804050075a7 */ /* 0x0022a400080011ff */
[----:B--2---:R-:W-:Y:S05]  /*d170*/  @!P0 NANOSLEEP.SYNCS 0x989680 ;  /* 0x009896800000895d */ /* 0x004fea0003900000 */
[----:B------:R-:W2:Y:S02]  /*d180*/  @!P0 SYNCS.PHASECHK.TRANS64 P0, [R5+URZ+0xb8], R4 ;  /* 0x0000b804050085a7 */ /* 0x000ea400080010ff */
[----:B--2---:R-:W-:Y:S05]  /*d190*/  @!P0 BRA `(.L_x_196) ;  /* 0xfffffffc00f08947 */ /* 0x004fea000383ffff */
[----:B------:R-:W-:Y:S05]  /*d1a0*/  BRA `(.L_x_197) ;  /* 0xffffff8800187947 */ /* 0x000fea000383ffff */
.L_x_101:
[----:B-1----:R-:W-:Y:S07]  /*d1b0*/  MOV R5, UR21 ;  /* 0x0000001500057c02 */ /* 0x002fee0008000f00 */
.L_x_198:
[----:B-1----:R1:W2:Y:S02]  /*d1c0*/  SYNCS.PHASECHK.TRANS64.TRYWAIT P0, [R5+URZ+0xc0], R4 ;  /* 0x0000c004050075a7 */ /* 0x0022a400080011ff */
[----:B--2---:R-:W-:Y:S05]  /*d1d0*/  @!P0 NANOSLEEP.SYNCS 0x989680 ;  /* 0x009896800000895d */ /* 0x004fea0003900000 */
[----:B------:R-:W2:Y:S02]  /*d1e0*/  @!P0 SYNCS.PHASECHK.TRANS64 P0, [R5+URZ+0xc0], R4 ;  /* 0x0000c004050085a7 */ /* 0x000ea400080010ff */
[----:B--2---:R-:W-:Y:S05]  /*d1f0*/  @!P0 BRA `(.L_x_198) ;  /* 0xfffffffc00f08947 */ /* 0x004fea000383ffff */
[----:B------:R-:W-:Y:S05]  /*d200*/  BRA `(.L_x_199) ;  /* 0xffffff8800607947 */ /* 0x000fea000383ffff */
.L_x_102:
[----:B-1----:R-:W-:Y:S07]  /*d210*/  MOV R5, UR21 ;  /* 0x0000001500057c02 */ /* 0x002fee0008000f00 */
.L_x_200:
[----:B-1----:R1:W2:Y:S02]  /*d220*/  SYNCS.PHASECHK.TRANS64.TRYWAIT P0, [R5+URZ+0xc8], R4 ;  /* 0x0000c804050075a7 */ /* 0x0022a400080011ff */
[----:B--2---:R-:W-:Y:S05]  /*d230*/  @!P0 NANOSLEEP.SYNCS 0x989680 ;  /* 0x009896800000895d */ /* 0x004fea0003900000 */
[----:B------:R-:W2:Y:S02]  /*d240*/  @!P0 SYNCS.PHASECHK.TRANS64 P0, [R5+URZ+0xc8], R4 ;  /* 0x0000c804050085a7 */ /* 0x000ea400080010ff */
[----:B--2---:R-:W-:Y:S05]  /*d250*/  @!P0 BRA `(.L_x_200) ;  /* 0xfffffffc00f08947 */ /* 0x004fea000383ffff */
[----:B------:R-:W-:Y:S05]  /*d260*/  BRA `(.L_x_201) ;  /* 0xffffff8800a87947 */ /* 0x000fea000383ffff */
.L_x_104:
[----:B------:R-:W-:-:S07]  /*d270*/  MOV R0, UR21 ;  /* 0x0000001500007c02 */ /* 0x000fce0008000f00 */
.L_x_202:
[----:B-1----:R1:W2:Y:S02]  /*d280*/  SYNCS.PHASECHK.TRANS64.TRYWAIT P0, [R0+URZ+0xb0], R3 ;  /* 0x0000b003000075a7 */ /* 0x0022a400080011ff */
[----:B--2---:R-:W-:Y:S05]  /*d290*/  @!P0 NANOSLEEP.SYNCS 0x989680 ;  /* 0x009896800000895d */ /* 0x004fea0003900000 */
[----:B------:R-:W2:Y:S02]  /*d2a0*/  @!P0 SYNCS.PHASECHK.TRANS64 P0, [R0+URZ+0xb0], R3 ;  /* 0x0000b003000085a7 */ /* 0x000ea400080010ff */
[----:B--2---:R-:W-:Y:S05]  /*d2b0*/  @!P0 BRA `(.L_x_202) ;  /* 0xfffffffc00f08947 */ /* 0x004fea000383ffff */
[----:B------:R-:W-:Y:S05]  /*d2c0*/  BRA `(.L_x_203) ;  /* 0xffffff8c003c7947 */ /* 0x000fea000383ffff */
.L_x_105:
[----:B-1----:R-:W-:-:S07]  /*d2d0*/  MOV R0, UR21 ;  /* 0x0000001500007c02 */ /* 0x002fce0008000f00 */
.L_x_204:
[----:B-1----:R1:W2:Y:S02]  /*d2e0*/  SYNCS.PHASECHK.TRANS64.TRYWAIT P0, [R0+URZ+0xb8], R3 ;  /* 0x0000b803000075a7 */ /* 0x0022a400080011ff */
[----:B--2---:R-:W-:Y:S05]  /*d2f0*/  @!P0 NANOSLEEP.SYNCS 0x989680 ;  /* 0x009896800000895d */ /* 0x004fea0003900000 */
[----:B------:R-:W2:Y:S02]  /*d300*/  @!P0 SYNCS.PHASECHK.TRANS64 P0, [R0+URZ+0xb8], R3 ;  /* 0x0000b803000085a7 */ /* 0x000ea400080010ff */
[----:B--2---:R-:W-:Y:S05]  /*d310*/  @!P0 BRA `(.L_x_204) ;  /* 0xfffffffc00f08947 */ /* 0x004fea000383ffff */
[----:B------:R-:W-:Y:S05]  /*d320*/  BRA `(.L_x_205) ;  /* 0xffffff8c002c7947 */ /* 0x000fea000383ffff */
.L_x_106:
[----:B-1----:R-:W-:-:S07]  /*d330*/  MOV R0, UR21 ;  /* 0x0000001500007c02 */ /* 0x002fce0008000f00 */
.L_x_206:
[----:B-1----:R1:W2:Y:S02]  /*d340*/  SYNCS.PHASECHK.TRANS64.TRYWAIT P0, [R0+URZ+0xc0], R3 ;  /* 0x0000c003000075a7 */ /* 0x0022a400080011ff */
[----:B--2---:R-:W-:Y:S05]  /*d350*/  @!P0 NANOSLEEP.SYNCS 0x989680 ;  /* 0x009896800000895d */ /* 0x004fea0003900000 */
[----:B------:R-:W2:Y:S02]  /*d360*/  @!P0 SYNCS.PHASECHK.TRANS64 P0, [R0+URZ+0xc0], R3 ;  /* 0x0000c003000085a7 */ /* 0x000ea400080010ff */
[----:B--2---:R-:W-:Y:S05]  /*d370*/  @!P0 BRA `(.L_x_206) ;  /* 0xfffffffc00f08947 */ /* 0x004fea000383ffff */
[----:B------:R-:W-:Y:S05]  /*d380*/  BRA `(.L_x_207) ;  /* 0xffffff8c001c7947 */ /* 0x000fea000383ffff */
.L_x_108:
[----:B--2---:R2:W3:Y:S02]  /*d390*/  SYNCS.PHASECHK.TRANS64.TRYWAIT P0, [R8+URZ+0xe0], R3 ;  /* 0x0000e003080075a7 */ /* 0x0044e400080011ff */
[----:B---3--:R-:W-:Y:S05]  /*d3a0*/  @!P0 NANOSLEEP.SYNCS 0x989680 ;  /* 0x009896800000895d */ /* 0x008fea0003900000 */
[----:B------:R-:W3:Y:S02]  /*d3b0*/  @!P0 SYNCS.PHASECHK.TRANS64 P0, [R8+URZ+0xe0], R3 ;  /* 0x0000e003080085a7 */ /* 0x000ee400080010ff */
[----:B---3--:R-:W-:Y:S05]  /*d3c0*/  @!P0 BRA `(.L_x_108) ;  /* 0xfffffffc00f08947 */ /* 0x008fea000383ffff */
[----:B------:R-:W-:Y:S05]  /*d3d0*/  BRA `(.L_x_208) ;  /* 0xffffff8c00f87947 */ /* 0x000fea000383ffff */
.L_x_119:
[----:B-1----:R-:W-:Y:S04]  /*d3e0*/  MOV R3, UR46 ;  /* 0x0000002e00037c02 */ /* 0x002fe80008000f00 */
[----:B------:R1:W2:Y:S03]  /*d3f0*/  SYNCS.PHASECHK.TRANS64.TRYWAIT P0, [R3+URZ+0x90], R4 ;  /* 0x00009004030075a7 */ /* 0x0002a600080011ff */
[----:B--2---:R-:W-:Y:S05]  /*d400*/  @!P0 NANOSLEEP.SYNCS 0x989680 ;  /* 0x009896800000895d */ /* 0x004fea0003900000 */
[----:B------:R-:W2:Y:S02]  /*d410*/  @!P0 SYNCS.PHASECHK.TRANS64 P0, [R3+URZ+0x90], R4 ;  /* 0x00009004030085a7 */ /* 0x000ea400080010ff */
[----:B--2---:R-:W-:Y:S05]  /*d420*/  @!P0 BRA `(.L_x_119) ;  /* 0xfffffffc00ec8947 */ /* 0x004fea000383ffff */
[----:B------:R-:W-:Y:S05]  /*d430*/  BRA `(.L_x_118) ;  /* 0xffffff9c00e87947 */ /* 0x000fea000383ffff */
.L_x_121:
[----:B-1----:R-:W-:Y:S04]  /*d440*/  MOV R3, UR46 ;  /* 0x0000002e00037c02 */ /* 0x002fe80008000f00 */
[----:B------:R1:W4:Y:S03]  /*d450*/  SYNCS.PHASECHK.TRANS64.TRYWAIT P1, [R3+URZ+0x100], R0 ;  /* 0x00010000030075a7 */ /* 0x00032600080211ff */
[----:B----4-:R-:W-:Y:S05]  /*d460*/  @!P1 NANOSLEEP.SYNCS 0x989680 ;  /* 0x009896800000995d */ /* 0x010fea0003900000 */
[----:B------:R-:W4:Y:S02]  /*d470*/  @!P1 SYNCS.PHASECHK.TRANS64 P1, [R3+URZ+0x100], R0 ;  /* 0x00010000030095a7 */ /* 0x000f2400080210ff */
[----:B----4-:R-:W-:Y:S05]  /*d480*/  @!P1 BRA `(.L_x_121) ;  /* 0xfffffffc00ec9947 */ /* 0x010fea000383ffff */
[----:B------:R-:W-:Y:S05]  /*d490*/  BRA `(.L_x_120) ;  /* 0xffffffa000207947 */ /* 0x000fea000383ffff */
.L_x_130:
[----:B---3--:R3:W4:Y:S02]  /*d4a0*/  SYNCS.PHASECHK.TRANS64.TRYWAIT P0, [R3+URZ+0x90], R0 ;  /* 0x00009000030075a7 */ /* 0x00872400080011ff */
[----:B----4-:R-:W-:Y:S05]  /*d4b0*/  @!P0 NANOSLEEP.SYNCS 0x989680 ;  /* 0x009896800000895d */ /* 0x010fea0003900000 */
[----:B------:R-:W4:Y:S02]  /*d4c0*/  @!P0 SYNCS.PHASECHK.TRANS64 P0, [R3+URZ+0x90], R0 ;  /* 0x00009000030085a7 */ /* 0x000f2400080010ff */
[----:B----4-:R-:W-:Y:S05]  /*d4d0*/  @!P0 BRA `(.L_x_130) ;  /* 0xfffffffc00f08947 */ /* 0x010fea000383ffff */
[----:B------:R-:W-:Y:S05]  /*d4e0*/  BRA `(.L_x_129) ;  /* 0xffffffb000ec7947 */ /* 0x000fea000383ffff */
.L_x_138:
[----:B-1----:R1:W4:Y:S02]  /*d4f0*/  SYNCS.PHASECHK.TRANS64.TRYWAIT P0, [R95+URZ+0x90], R6 ;  /* 0x000090065f0075a7 */ /* 0x00232400080011ff */
[----:B----4-:R-:W-:Y:S05]  /*d500*/  @!P0 NANOSLEEP.SYNCS 0x989680 ;  /* 0x009896800000895d */ /* 0x010fea0003900000 */
[----:B------:R-:W4:Y:S02]  /*d510*/  @!P0 SYNCS.PHASECHK.TRANS64 P0, [R95+URZ+0x90], R6 ;  /* 0x000090065f0085a7 */ /* 0x000f2400080010ff */
[----:B----4-:R-:W-:Y:S05]  /*d520*/  @!P0 BRA `(.L_x_138) ;  /* 0xfffffffc00f08947 */ /* 0x010fea000383ffff */
[----:B------:R-:W-:Y:S05]  /*d530*/  BRA `(.L_x_137) ;  /* 0xffffffc400f07947 */ /* 0x000fea000383ffff */
.L_x_146:
[----:B-1----:R1:W2:Y:S02]  /*d540*/  SYNCS.PHASECHK.TRANS64.TRYWAIT P0, [R16+URZ+0x90], R3 ;  /* 0x00009003100075a7 */ /* 0x0022a400080011ff */
[----:B--2---:R-:W-:Y:S05]  /*d550*/  @!P0 NANOSLEEP.SYNCS 0x989680 ;  /* 0x009896800000895d */ /* 0x004fea0003900000 */
[----:B------:R-:W2:Y:S02]  /*d560*/  @!P0 SYNCS.PHASECHK.TRANS64 P0, [R16+URZ+0x90], R3 ;  /* 0x00009003100085a7 */ /* 0x000ea400080010ff */
[----:B--2---:R-:W-:Y:S05]  /*d570*/  @!P0 BRA `(.L_x_146) ;  /* 0xfffffffc00f08947 */ /* 0x004fea000383ffff */
[----:B------:R-:W-:Y:S05]  /*d580*/  BRA `(.L_x_145) ;  /* 0xffffffd800ec7947 */ /* 0x000fea000383ffff */
        .weak           $__internal_0_$__cuda_sm10x_tcgen05_guardrail_trap_col_being_dealloced_not_returned_by_alloc
        .type           $__internal_0_$__cuda_sm10x_tcgen05_guardrail_trap_col_being_dealloced_not_returned_by_alloc,@function
        .size           $__internal_0_$__cuda_sm10x_tcgen05_guardrail_trap_col_being_dealloced_not_returned_by_alloc,($__internal_1_$__cuda_sm10x_tcgen05_guardrail_trap_phase_invalid_during_alloc - $__internal_0_$__cuda_sm10x_tcgen05_guardrail_trap_col_being_dealloced_not_returned_by_alloc)
$__internal_0_$__cuda_sm10x_tcgen05_guardrail_trap_col_being_dealloced_not_returned_by_alloc:
[----:B------:R-:W-:Y:S05]  /*d590*/  BPT.TRAP 0x1 ;  /* 0x000000040000795c */ /* 0x000fea0000300000 */
[----:B------:R-:W-:-:S04]  /*d5a0*/  HFMA2 R3, -RZ, RZ, 0, 0 ;  /* 0x00000000ff037431 */ /* 0x000fc800000001ff */
[----:B------:R-:W-:Y:S05]  /*d5b0*/  RET.REL.NODEC R2 `(_ZN7cutlass13device_kernelINS_4gemm6kernel13GemmUniversalIN4cute5tupleIJiiiiEEENS1_10collective13CollectiveMmaINS1_46MainloopSm100TmaUmmaWarpSpecializedBlockScaledILi9ELi2ELi1ENS5_IJNS4_1CILi8EEENSA_ILi1EEESC_EEEEENS5_IJNSA_ILi256EEESF_NSA_ILi128EEEEEENS5_IJNS_12float_e2m1_tENS_13float_ue8m0_tEEEENS5_IJNS5_IJlSC_lEEENS4_6LayoutINS5_IJNS5_IJNS5_IJNSA_ILi32EEENSA_ILi4EEEEEEiEEESQ_NS5_IJSC_iEEEEEENS5_IJNS5_IJNS5_IJNSA_ILi16EEESO_EEEiEEENS5_IJNS5_IJNSA_ILi0EEESC_EEENSA_ILi512EEEEEENS5_IJSW_iEEEEEEEEEEESK_S13_NS4_8TiledMMAINS4_8MMA_AtomIJNS4_23SM100_MMA_MXF4_2x1SM_SSISI_SI_fSJ_Li256ELi256ELi32ELNS4_4UMMA5MajorE0ELS18_0ELNS17_7ScaleInE0ELS19_0EEEEEENSM_INS5_IJSC_SC_SC_EEENS5_IJSW_SW_SW_EEEEENS5_IJNS4_10UnderscoreES1F_S1F_EEEEENS5_IJNS4_18SM100_TMA_2SM_LOADES1I_EEENS5_IJNS4_14ComposedLayoutINS4_7SwizzleILi2ELi4ELi3EEENS4_18smem_ptr_flag_bitsILi4EEENSM_INS5_IJSB_SG_EEENS5_IJSG_SC_EEEEEEENSM_INS5_IJNS5_IJNS5_IJSP_SC_EEENS5_IJSN_NSA_ILi2EEEEEEEEESC_NS5_IJS1U_SC_EEEEEENS5_IJNS5_IJNS5_IJSU_SY_EEESX_EEESW_NS5_IJS1U_SY_EEEEEEEEEEEvNS4_8identityENS5_IJNS4_28SM100_TMA_2SM_LOAD_MULTICASTES26_EEENS5_IJS1S_NSM_INS5_IJNS5_IJNS5_IJSP_S1U_EEES1V_EEESC_S1X_EEENS5_IJS20_SW_NS5_IJS1U_NSA_ILi1024EEEEEEEEEEEEEEvS25_EENS_8epilogue10collective18CollectiveEpilogueINS2H_23Sm100TmaWarpSpecializedILi4ELi2ELi64ELb1ELb0EEEJNS5_IJSG_SF_SG_EEENS5_IJNSM_ISG_SC_EENSM_INSA_ILi64EEESC_EEEEENS_10bfloat16_tESL_S2R_SL_NS2H_6fusion15FusionCallbacksIS2L_NS2S_17LinearCombinationIS2R_fS2R_fLNS_15FloatRoundStyleE2EEES2M_S2Q_JEEENS4_5SM1004TMEM4LOAD26SM100_TMEM_LOAD_32dp32b64xENS4_13SM90_TMA_LOADENS1K_INS1L_ILi3ELi4ELi3EEENS1N_ILi16EEENSM_INS5_IJSB_S2O_EEENS5_IJS2O_SC_EEEEEEENS4_39AutoVectorizingCopyWithAssumedAlignmentILi128EEENS4_14SM90_TMA_STOREES38_S3A_S3A_EEEvvEEEEvNT_6ParamsE) ;  /* 0xffffff2802907950 */ /* 0x000fea0003c3ffff */
        .weak           $__internal_1_$__cuda_sm10x_tcgen05_guardrail_trap_phase_invalid_during_alloc
        .type           $__internal_1_$__cuda_sm10x_tcgen05_guardrail_trap_phase_invalid_during_alloc,@function
        .size           $__internal_1_$__cuda_sm10x_tcgen05_guardrail_trap_phase_invalid_during_alloc,($__internal_2_$__cuda_sm10x_tcgen05_guardrail_trap_unallocated_columns_being_dealloced - $__internal_1_$__cuda_sm10x_tcgen05_guardrail_trap_phase_invalid_during_alloc)
$__internal_1_$__cuda_sm10x_tcgen05_guardrail_trap_phase_invalid_during_alloc:
[----:B------:R-:W-:Y:S05]  /*d5c0*/  BPT.TRAP 0x1 ;  /* 0x000000040000795c */ /* 0x000fea0000300000 */
[----:B------:R-:W-:-:S04]  /*d5d0*/  MOV R5, 0x0 ;  /* 0x0000000000057802 */ /* 0x000fc80000000f00 */
[----:B------:R-:W-:Y:S05]  /*d5e0*/  RET.REL.NODEC R4 `(_ZN7cutlass13device_kernelINS_4gemm6kernel13GemmUniversalIN4cute5tupleIJiiiiEEENS1_10collective13CollectiveMmaINS1_46MainloopSm100TmaUmmaWarpSpecializedBlockScaledILi9ELi2ELi1ENS5_IJNS4_1CILi8EEENSA_ILi1EEESC_EEEEENS5_IJNSA_ILi256EEESF_NSA_ILi128EEEEEENS5_IJNS_12float_e2m1_tENS_13float_ue8m0_tEEEENS5_IJNS5_IJlSC_lEEENS4_6LayoutINS5_IJNS5_IJNS5_IJNSA_ILi32EEENSA_ILi4EEEEEEiEEESQ_NS5_IJSC_iEEEEEENS5_IJNS5_IJNS5_IJNSA_ILi16EEESO_EEEiEEENS5_IJNS5_IJNSA_ILi0EEESC_EEENSA_ILi512EEEEEENS5_IJSW_iEEEEEEEEEEESK_S13_NS4_8TiledMMAINS4_8MMA_AtomIJNS4_23SM100_MMA_MXF4_2x1SM_SSISI_SI_fSJ_Li256ELi256ELi32ELNS4_4UMMA5MajorE0ELS18_0ELNS17_7ScaleInE0ELS19_0EEEEEENSM_INS5_IJSC_SC_SC_EEENS5_IJSW_SW_SW_EEEEENS5_IJNS4_10UnderscoreES1F_S1F_EEEEENS5_IJNS4_18SM100_TMA_2SM_LOADES1I_EEENS5_IJNS4_14ComposedLayoutINS4_7SwizzleILi2ELi4ELi3EEENS4_18smem_ptr_flag_bitsILi4EEENSM_INS5_IJSB_SG_EEENS5_IJSG_SC_EEEEEEENSM_INS5_IJNS5_IJNS5_IJSP_SC_EEENS5_IJSN_NSA_ILi2EEEEEEEEESC_NS5_IJS1U_SC_EEEEEENS5_IJNS5_IJNS5_IJSU_SY_EEESX_EEESW_NS5_IJS1U_SY_EEEEEEEEEEEvNS4_8identityENS5_IJNS4_28SM100_TMA_2SM_LOAD_MULTICASTES26_EEENS5_IJS1S_NSM_INS5_IJNS5_IJNS5_IJSP_S1U_EEES1V_EEESC_S1X_EEENS5_IJS20_SW_NS5_IJS1U_NSA_ILi1024EEEEEEEEEEEEEEvS25_EENS_8epilogue10collective18CollectiveEpilogueINS2H_23Sm100TmaWarpSpecializedILi4ELi2ELi64ELb1ELb0EEEJNS5_IJSG_SF_SG_EEENS5_IJNSM_ISG_SC_EENSM_INSA_ILi64EEESC_EEEEENS_10bfloat16_tESL_S2R_SL_NS2H_6fusion15FusionCallbacksIS2L_NS2S_17LinearCombinationIS2R_fS2R_fLNS_15FloatRoundStyleE2EEES2M_S2Q_JEEENS4_5SM1004TMEM4LOAD26SM100_TMEM_LOAD_32dp32b64xENS4_13SM90_TMA_LOADENS1K_INS1L_ILi3ELi4ELi3EEENS1N_ILi16EEENSM_INS5_IJSB_S2O_EEENS5_IJS2O_SC_EEEEEEENS4_39AutoVectorizingCopyWithAssumedAlignmentILi128EEENS4_14SM90_TMA_STOREES38_S3A_S3A_EEEvvEEEEvNT_6ParamsE) ;  /* 0xffffff2804847950 */ /* 0x000fea0003c3ffff */
        .weak           $__internal_2_$__cuda_sm10x_tcgen05_guardrail_trap_unallocated_columns_being_dealloced
        .type           $__internal_2_$__cuda_sm10x_tcgen05_guardrail_trap_unallocated_columns_being_dealloced,@function
        .size           $__internal_2_$__cuda_sm10x_tcgen05_guardrail_trap_unallocated_columns_being_dealloced,(.L_x_210 - $__internal_2_$__cuda_sm10x_tcgen05_guardrail_trap_unallocated_columns_being_dealloced)
$__internal_2_$__cuda_sm10x_tcgen05_guardrail_trap_unallocated_columns_being_dealloced:
[----:B------:R-:W-:Y:S05]  /*d5f0*/  BPT.TRAP 0x1 ;  /* 0x000000040000795c */ /* 0x000fea0000300000 */
[----:B------:R-:W-:-:S04]  /*d600*/  HFMA2 R3, -RZ, RZ, 0, 0 ;  /* 0x00000000ff037431 */ /* 0x000fc800000001ff */
[----:B------:R-:W-:Y:S05]  /*d610*/  RET.REL.NODEC R2 `(_ZN7cutlass13device_kernelINS_4gemm6kernel13GemmUniversalIN4cute5tupleIJiiiiEEENS1_10collective13CollectiveMmaINS1_46MainloopSm100TmaUmmaWarpSpecializedBlockScaledILi9ELi2ELi1ENS5_IJNS4_1CILi8EEENSA_ILi1EEESC_EEEEENS5_IJNSA_ILi256EEESF_NSA_ILi128EEEEEENS5_IJNS_12float_e2m1_tENS_13float_ue8m0_tEEEENS5_IJNS5_IJlSC_lEEENS4_6LayoutINS5_IJNS5_IJNS5_IJNSA_ILi32EEENSA_ILi4EEEEEEiEEESQ_NS5_IJSC_iEEEEEENS5_IJNS5_IJNS5_IJNSA_ILi16EEESO_EEEiEEENS5_IJNS5_IJNSA_ILi0EEESC_EEENSA_ILi512EEEEEENS5_IJSW_iEEEEEEEEEEESK_S13_NS4_8TiledMMAINS4_8MMA_AtomIJNS4_23SM100_MMA_MXF4_2x1SM_SSISI_SI_fSJ_Li256ELi256ELi32ELNS4_4UMMA5MajorE0ELS18_0ELNS17_7ScaleInE0ELS19_0EEEEEENSM_INS5_IJSC_SC_SC_EEENS5_IJSW_SW_SW_EEEEENS5_IJNS4_10UnderscoreES1F_S1F_EEEEENS5_IJNS4_18SM100_TMA_2SM_LOADES1I_EEENS5_IJNS4_14ComposedLayoutINS4_7SwizzleILi2ELi4ELi3EEENS4_18smem_ptr_flag_bitsILi4EEENSM_INS5_IJSB_SG_EEENS5_IJSG_SC_EEEEEEENSM_INS5_IJNS5_IJNS5_IJSP_SC_EEENS5_IJSN_NSA_ILi2EEEEEEEEESC_NS5_IJS1U_SC_EEEEEENS5_IJNS5_IJNS5_IJSU_SY_EEESX_EEESW_NS5_IJS1U_SY_EEEEEEEEEEEvNS4_8identityENS5_IJNS4_28SM100_TMA_2SM_LOAD_MULTICASTES26_EEENS5_IJS1S_NSM_INS5_IJNS5_IJNS5_IJSP_S1U_EEES1V_EEESC_S1X_EEENS5_IJS20_SW_NS5_IJS1U_NSA_ILi1024EEEEEEEEEEEEEEvS25_EENS_8epilogue10collective18CollectiveEpilogueINS2H_23Sm100TmaWarpSpecializedILi4ELi2ELi64ELb1ELb0EEEJNS5_IJSG_SF_SG_EEENS5_IJNSM_ISG_SC_EENSM_INSA_ILi64EEESC_EEEEENS_10bfloat16_tESL_S2R_SL_NS2H_6fusion15FusionCallbacksIS2L_NS2S_17LinearCombinationIS2R_fS2R_fLNS_15FloatRoundStyleE2EEES2M_S2Q_JEEENS4_5SM1004TMEM4LOAD26SM100_TMEM_LOAD_32dp32b64xENS4_13SM90_TMA_LOADENS1K_INS1L_ILi3ELi4ELi3EEENS1N_ILi16EEENSM_INS5_IJSB_S2O_EEENS5_IJS2O_SC_EEEEEEENS4_39AutoVectorizingCopyWithAssumedAlignmentILi128EEENS4_14SM90_TMA_STOREES38_S3A_S3A_EEEvvEEEEvNT_6ParamsE) ;  /* 0xffffff2802787950 */ /* 0x000fea0003c3ffff */
.L_x_209:
[----:B------:R-:W-:-:S00]  /*d620*/  BRA `(.L_x_209) ;  /* 0xfffffffc00fc7947 */ /* 0x000fc0000383ffff */
[----:B------:R-:W-:-:S00]  /*d630*/  NOP ;  /* 0x0000000000007918 */ /* 0x000fc00000000000 */
        /* <DEDUP_REMOVED lines=12> */
.L_x_210:


//--------------------- .nv.global.init           --------------------------
	.section	.nv.global.init,"aw",@progbits
.nv.global.init:
	.type		$str$29,@object
	.size		$str$29,($str$30 - $str$29)
$str$29:
        /*0000*/ 	.byte	0x28, 0x61, 0x64, 0x64, 0x72, 0x65, 0x73, 0x73, 0x20, 0x26, 0x20, 0x6d, 0x61, 0x73, 0x6b, 0x29
        /*0010*/ 	.byte	0x20, 0x3d, 0x3d, 0x20, 0x30, 0x00
	.type		$str$30,@object
	.size		$str$30,($str$26 - $str$30)
$str$30:
        /*0016*/ 	.byte	0x2f, 0x74, 0x6d, 0x70, 0x2f, 0x63, 0x75, 0x74, 0x6c, 0x61, 0x73, 0x73, 0x5f, 0x73, 0x77, 0x65
        /*0026*/ 	.byte	0x65, 0x70, 0x5f, 0x73, 0x72, 0x63, 0x2f, 0x69, 0x6e, 0x63, 0x6c, 0x75, 0x64, 0x65, 0x2f, 0x63
        /*0036*/ 	.byte	0x75, 0x74, 0x65, 0x2f, 0x70, 0x6f, 0x69, 0x6e, 0x74, 0x65, 0x72, 0x5f, 0x66, 0x6c, 0x61, 0x67
        /*0046*/ 	.byte	0x67, 0x65, 0x64, 0x2e, 0x68, 0x70, 0x70, 0x00
	.type		$str$26,@object
	.size		$str$26,($str$25 - $str$26)
$str$26:
        /*004e*/ 	.byte	0x2f, 0x74, 0x6d, 0x70, 0x2f, 0x63, 0x75, 0x74, 0x6c, 0x61, 0x73, 0x73, 0x5f, 0x73, 0x77, 0x65
        /*005e*/ 	.byte	0x65, 0x70, 0x5f, 0x73, 0x72, 0x63, 0x2f, 0x69, 0x6e, 0x63, 0x6c, 0x75, 0x64, 0x65, 0x2f, 0x63
        /*006e*/ 	.byte	0x75, 0x74, 0x65, 0x2f, 0x61, 0x74, 0x6f, 0x6d, 0x2f, 0x63, 0x6f, 0x70, 0x79, 0x5f, 0x74, 0x72
        /*007e*/ 	.byte	0x61, 0x69, 0x74, 0x73, 0x5f, 0x73, 0x6d, 0x31, 0x30, 0x30, 0x2e, 0x68, 0x70, 0x70, 0x00
	.type		$str$25,@object
	.size		$str$25,(__unnamed_1 - $str$25)
$str$25:
        /*008d*/ 	.byte	0x28, 0x28, 0x75, 0x69, 0x6e, 0x74, 0x33, 0x32, 0x5f, 0x74, 0x28, 0x74, 0x68, 0x72, 0x65, 0x61
        /*009d*/ 	.byte	0x64, 0x49, 0x64, 0x78, 0x2e, 0x78, 0x29, 0x20, 0x2f, 0x20, 0x33, 0x32, 0x29, 0x20, 0x25, 0x20
        /*00ad*/ 	.byte	0x34, 0x29, 0x20, 0x3d, 0x3d, 0x20, 0x28, 0x28, 0x28, 0x74, 0x6d, 0x65, 0x6d, 0x5f, 0x61, 0x64
        /*00bd*/ 	.byte	0x64, 0x72, 0x20, 0x3e, 0x3e, 0x20, 0x31, 0x36, 0x29, 0x20, 0x2f, 0x20, 0x33, 0x32, 0x29, 0x20
        /*00cd*/ 	.byte	0x25, 0x20, 0x34, 0x29, 0x00
	.type		__unnamed_1,@object
	.size		__unnamed_1,(__unnamed_2 - __unnamed_1)
__unnamed_1:
        /*00d2*/ 	.byte	0x61, 0x75, 0x74, 0x6f, 0x20, 0x63, 0x75, 0x74, 0x65, 0x3a, 0x3a, 0x61, 0x73, 0x5f, 0x70, 0x6f
        /* <DEDUP_REMOVED lines=24> */
        /*0262*/ 	.byte	0x38, 0x31, 0x39, 0x32, 0x3e, 0x3e, 0x3e, 0x3e, 0x5d, 0x00
	.type		__unnamed_2,@object
	.size		__unnamed_2,(.L_2 - __unnamed_2)
__unnamed_2:
        /* <DEDUP_REMOVED lines=43> */
        /*051c*/ 	.byte	0x74, 0x65, 0x3a, 0x3a, 0x43, 0x3c, 0x30, 0x3e, 0x3e, 0x3e, 0x3e, 0x5d, 0x00
.L_2:


//--------------------- .nv.shared._ZN7cutlass13device_kernelINS_4gemm6kernel13GemmUniversalIN4cute5tupleIJiiiiEEENS1_10collective13CollectiveMmaINS1_46MainloopSm100TmaUmmaWarpSpecializedBlockScaledILi9ELi2ELi1ENS5_IJNS4_1CILi8EEENSA_ILi1EEESC_EEEEENS5_IJNSA_ILi256EEESF_NSA_ILi128EEEEEENS5_IJNS_12float_e2m1_tENS_13float_ue8m0_tEEEENS5_IJNS5_IJlSC_lEEENS4_6LayoutINS5_IJNS5_IJNS5_IJNSA_ILi32EEENSA_ILi4EEEEEEiEEESQ_NS5_IJSC_iEEEEEENS5_IJNS5_IJNS5_IJNSA_ILi16EEESO_EEEiEEENS5_IJNS5_IJNSA_ILi0EEESC_EEENSA_ILi512EEEEEENS5_IJSW_iEEEEEEEEEEESK_S13_NS4_8TiledMMAINS4_8MMA_AtomIJNS4_23SM100_MMA_MXF4_2x1SM_SSISI_SI_fSJ_Li256ELi256ELi32ELNS4_4UMMA5MajorE0ELS18_0ELNS17_7ScaleInE0ELS19_0EEEEEENSM_INS5_IJSC_SC_SC_EEENS5_IJSW_SW_SW_EEEEENS5_IJNS4_10UnderscoreES1F_S1F_EEEEENS5_IJNS4_18SM100_TMA_2SM_LOADES1I_EEENS5_IJNS4_14ComposedLayoutINS4_7SwizzleILi2ELi4ELi3EEENS4_18smem_ptr_flag_bitsILi4EEENSM_INS5_IJSB_SG_EEENS5_IJSG_SC_EEEEEEENSM_INS5_IJNS5_IJNS5_IJSP_SC_EEENS5_IJSN_NSA_ILi2EEEEEEEEESC_NS5_IJS1U_SC_EEEEEENS5_IJNS5_IJNS5_IJSU_SY_EEESX_EEESW_NS5_IJS1U_SY_EEEEEEEEEEEvNS4_8identityENS5_IJNS4_28SM100_TMA_2SM_LOAD_MULTICASTES26_EEENS5_IJS1S_NSM_INS5_IJNS5_IJNS5_IJSP_S1U_EEES1V_EEESC_S1X_EEENS5_IJS20_SW_NS5_IJS1U_NSA_ILi1024EEEEEEEEEEEEEEvS25_EENS_8epilogue10collective18CollectiveEpilogueINS2H_23Sm100TmaWarpSpecializedILi4ELi2ELi64ELb1ELb0EEEJNS5_IJSG_SF_SG_EEENS5_IJNSM_ISG_SC_EENSM_INSA_ILi64EEESC_EEEEENS_10bfloat16_tESL_S2R_SL_NS2H_6fusion15FusionCallbacksIS2L_NS2S_17LinearCombinationIS2R_fS2R_fLNS_15FloatRoundStyleE2EEES2M_S2Q_JEEENS4_5SM1004TMEM4LOAD26SM100_TMEM_LOAD_32dp32b64xENS4_13SM90_TMA_LOADENS1K_INS1L_ILi3ELi4ELi3EEENS1N_ILi16EEENSM_INS5_IJSB_S2O_EEENS5_IJS2O_SC_EEEEEEENS4_39AutoVectorizingCopyWithAssumedAlignmentILi128EEENS4_14SM90_TMA_STOREES38_S3A_S3A_EEEvvEEEEvNT_6ParamsE --------------------------
	.section	.nv.shared._ZN7cutlass13device_kernelINS_4gemm6kernel13GemmUniversalIN4cute5tupleIJiiiiEEENS1_10collective13CollectiveMmaINS1_46MainloopSm100TmaUmmaWarpSpecializedBlockScaledILi9ELi2ELi1ENS5_IJNS4_1CILi8EEENSA_ILi1EEESC_EEEEENS5_IJNSA_ILi256EEESF_NSA_ILi128EEEEEENS5_IJNS_12float_e2m1_tENS_13float_ue8m0_tEEEENS5_IJNS5_IJlSC_lEEENS4_6LayoutINS5_IJNS5_IJNS5_IJNSA_ILi32EEENSA_ILi4EEEEEEiEEESQ_NS5_IJSC_iEEEEEENS5_IJNS5_IJNS5_IJNSA_ILi16EEESO_EEEiEEENS5_IJNS5_IJNSA_ILi0EEESC_EEENSA_ILi512EEEEEENS5_IJSW_iEEEEEEEEEEESK_S13_NS4_8TiledMMAINS4_8MMA_AtomIJNS4_23SM100_MMA_MXF4_2x1SM_SSISI_SI_fSJ_Li256ELi256ELi32ELNS4_4UMMA5MajorE0ELS18_0ELNS17_7ScaleInE0ELS19_0EEEEEENSM_INS5_IJSC_SC_SC_EEENS5_IJSW_SW_SW_EEEEENS5_IJNS4_10UnderscoreES1F_S1F_EEEEENS5_IJNS4_18SM100_TMA_2SM_LOADES1I_EEENS5_IJNS4_14ComposedLayoutINS4_7SwizzleILi2ELi4ELi3EEENS4_18smem_ptr_flag_bitsILi4EEENSM_INS5_IJSB_SG_EEENS5_IJSG_SC_EEEEEEENSM_INS5_IJNS5_IJNS5_IJSP_SC_EEENS5_IJSN_NSA_ILi2EEEEEEEEESC_NS5_IJS1U_SC_EEEEEENS5_IJNS5_IJNS5_IJSU_SY_EEESX_EEESW_NS5_IJS1U_SY_EEEEEEEEEEEvNS4_8identityENS5_IJNS4_28SM100_TMA_2SM_LOAD_MULTICASTES26_EEENS5_IJS1S_NSM_INS5_IJNS5_IJNS5_IJSP_S1U_EEES1V_EEESC_S1X_EEENS5_IJS20_SW_NS5_IJS1U_NSA_ILi1024EEEEEEEEEEEEEEvS25_EENS_8epilogue10collective18CollectiveEpilogueINS2H_23Sm100TmaWarpSpecializedILi4ELi2ELi64ELb1ELb0EEEJNS5_IJSG_SF_SG_EEENS5_IJNSM_ISG_SC_EENSM_INSA_ILi64EEESC_EEEEENS_10bfloat16_tESL_S2R_SL_NS2H_6fusion15FusionCallbacksIS2L_NS2S_17LinearCombinationIS2R_fS2R_fLNS_15FloatRoundStyleE2EEES2M_S2Q_JEEENS4_5SM1004TMEM4LOAD26SM100_TMEM_LOAD_32dp32b64xENS4_13SM90_TMA_LOADENS1K_INS1L_ILi3ELi4ELi3EEENS1N_ILi16EEENSM_INS5_IJSB_S2O_EEENS5_IJS2O_SC_EEEEEEENS4_39AutoVectorizingCopyWithAssumedAlignmentILi128EEENS4_14SM90_TMA_STOREES38_S3A_S3A_EEEvvEEEEvNT_6ParamsE,"aw",@nobits
	.sectionflags	@""
	.align	16
	.zero		1024


//--------------------- .nv.shared.reserved.0     --------------------------
	.section	.nv.shared.reserved.0,"aw",@nobits
	.weak		__nv_reservedSMEM_offset_0_alias
	.size		__nv_reservedSMEM_offset_0_alias, 0, 64
	.other		__nv_reservedSMEM_offset_0_alias,@"STO_CUDA_RESERVED_SHARED STV_DEFAULT"
__nv_reservedSMEM_offset_0_alias:
	.zero		0
.nv.shared.reserved.0:
	.zero		64
	.weak		__nv_reservedSMEM_tcgen05_partition
	.type		__nv_reservedSMEM_tcgen05_partition,@object
	.size		__nv_reservedSMEM_tcgen05_partition,(.L_0 - __nv_reservedSMEM_tcgen05_partition)
__nv_reservedSMEM_tcgen05_partition:
	.zero		32
.L_0:


//--------------------- .nv.global                --------------------------
	.section	.nv.global,"aw",@nobits
.nv.global:
	.type		_ZN40_INTERNAL_51903abf_4_k_cu_0f767e65_387884cute1_E,@object
	.size		_ZN40_INTERNAL_51903abf_4_k_cu_0f767e65_387884cute1_E,(_ZN40_INTERNAL_51903abf_4_k_cu_0f767e65_387884cuda3std3__45__cpo6cbeginE - _ZN40_INTERNAL_51903abf_4_k_cu_0f767e65_387884cute1_E)
_ZN40_INTERNAL_51903abf_4_k_cu_0f767e65_387884cute1_E:
	.zero		1
	.type		_ZN40_INTERNAL_51903abf_4_k_cu_0f767e65_387884cuda3std3__45__cpo6cbeginE,@object
	.size		_ZN40_INTERNAL_51903abf_4_k_cu_0f767e65_387884cuda3std3__45__cpo6cbeginE,(_ZN40_INTERNAL_51903abf_4_k_cu_0f767e65_387884cuda3std3__48in_placeE - _ZN40_INTERNAL_51903abf_4_k_cu_0f767e65_387884cuda3std3__45__cpo6cbeginE)
_ZN40_INTERNAL_51903abf_4_k_cu_0f767e65_387884cuda3std3__45__cpo6cbeginE:
	.zero		1
	.type		_ZN40_INTERNAL_51903abf_4_k_cu_0f767e65_387884cuda3std3__48in_placeE,@object
	.size		_ZN40_INTERNAL_51903abf_4_k_cu_0f767e65_387884cuda3std3__48in_placeE,(_ZN40_INTERNAL_51903abf_4_k_cu_0f767e65_387884cuda3std6ranges3__45__cpo9iter_moveE - _ZN40_INTERNAL_51903abf_4_k_cu_0f767e65_387884cuda3std3__48in_placeE)
_ZN40_INTERNAL_51903abf_4_k_cu_0f767e65_387884cuda3std3__48in_placeE:
	.zero		1
	.type		_ZN40_INTERNAL_51903abf_4_k_cu_0f767e65_387884cuda3std6ranges3__45__cpo9iter_moveE,@object
	.size		_ZN40_INTERNAL_51903abf_4_k_cu_0f767e65_387884cuda3std6ranges3__45__cpo9iter_moveE,(_ZN40_INTERNAL_51903abf_4_k_cu_0f767e65_387884cuda3std3__45__cpo5beginE - _ZN40_INTERNAL_51903abf_4_k_cu_0f767e65_387884cuda3std6ranges3__45__cpo9iter_moveE)
_ZN40_INTERNAL_51903abf_4_k_cu_0f767e65_387884cuda3std6ranges3__45__cpo9iter_moveE:
	.zero		1
	.type		_ZN40_INTERNAL_51903abf_4_k_cu_0f767e65_387884cuda3std3__45__cpo5beginE,@object
	.size		_ZN40_INTERNAL_51903abf_4_k_cu_0f767e65_387884cuda3std3__45__cpo5beginE,(_ZN40_INTERNAL_51903abf_4_k_cu_0f767e65_387884cuda3std3__442_GLOBAL__N__51903abf_4_k_cu_0f767e65_387886ignoreE - _ZN40_INTERNAL_51903abf_4_k_cu_0f767e65_387884cuda3std3__45__cpo5beginE)
_ZN40_INTERNAL_51903abf_4_k_cu_0f767e65_387884cuda3std3__45__cpo5beginE:
	.zero		1
	.type		_ZN40_INTERNAL_51903abf_4_k_cu_0f767e65_387884cuda3std3__442_GLOBAL__N__51903abf_4_k_cu_0f767e65_387886ignoreE,@object
	.size		_ZN40_INTERNAL_51903abf_4_k_cu_0f767e65_387884cuda3std3__442_GLOBAL__N__51903abf_4_k_cu_0f767e65_387886ignoreE,(_ZN40_INTERNAL_51903abf_4_k_cu_0f767e65_387884cute7productE - _ZN40_INTERNAL_51903abf_4_k_cu_0f767e65_387884cuda3std3__442_GLOBAL__N__51903abf_4_k_cu_0f767e65_387886ignoreE)
_ZN40_INTERNAL_51903abf_4_k_cu_0f767e65_387884cuda3std3__442_GLOBAL__N__51903abf_4_k_cu_0f767e65_387886ignoreE:
	.zero		1
	.type		_ZN40_INTERNAL_51903abf_4_k_cu_0f767e65_387884cute7productE,@object
	.size		_ZN40_INTERNAL_51903abf_4_k_cu_0f767e65_387884cute7productE,(_ZN40_INTERNAL_51903abf_4_k_cu_0f767e65_387884cuda3std3__45__cpo3endE - _ZN40_INTERNAL_51903abf_4_k_cu_0f767e65_387884cute7productE)
_ZN40_INTERNAL_51903abf_4_k_cu_0f767e65_387884cute7productE:
	.zero		1
	.type		_ZN40_INTERNAL_51903abf_4_k_cu_0f767e65_387884cuda3std3__45__cpo3endE,@object
	.size		_ZN40_INTERNAL_51903abf_4_k_cu_0f767e65_387884cuda3std3__45__cpo3endE,(_ZN40_INTERNAL_51903abf_4_k_cu_0f767e65_387884cuda3std3__419piecewise_constructE - _ZN40_INTERNAL_51903abf_4_k_cu_0f767e65_387884cuda3std3__45__cpo3endE)
_ZN40_INTERNAL_51903abf_4_k_cu_0f767e65_387884cuda3std3__45__cpo3endE:
	.zero		1
	.type		_ZN40_INTERNAL_51903abf_4_k_cu_0f767e65_387884cuda3std3__419piecewise_constructE,@object
	.size		_ZN40_INTERNAL_51903abf_4_k_cu_0f767e65_387884cuda3std3__419piecewise_constructE,(_ZN40_INTERNAL_51903abf_4_k_cu_0f767e65_387884cuda3std3__45__cpo4cendE - _ZN40_INTERNAL_51903abf_4_k_cu_0f767e65_387884cuda3std3__419piecewise_constructE)
_ZN40_INTERNAL_51903abf_4_k_cu_0f767e65_387884cuda3std3__419piecewise_constructE:
	.zero		1
	.type		_ZN40_INTERNAL_51903abf_4_k_cu_0f767e65_387884cuda3std3__45__cpo4cendE,@object
	.size		_ZN40_INTERNAL_51903abf_4_k_cu_0f767e65_387884cuda3std3__45__cpo4cendE,(_ZN40_INTERNAL_51903abf_4_k_cu_0f767e65_387884cuda3std6ranges3__45__cpo4swapE - _ZN40_INTERNAL_51903abf_4_k_cu_0f767e65_387884cuda3std3__45__cpo4cendE)
_ZN40_INTERNAL_51903abf_4_k_cu_0f767e65_387884cuda3std3__45__cpo4cendE:
	.zero		1
	.type		_ZN40_INTERNAL_51903abf_4_k_cu_0f767e65_387884cuda3std6ranges3__45__cpo4swapE,@object
	.size		_ZN40_INTERNAL_51903abf_4_k_cu_0f767e65_387884cuda3std6ranges3__45__cpo4swapE,(.L_10 - _ZN40_INTERNAL_51903abf_4_k_cu_0f767e65_387884cuda3std6ranges3__45__cpo4swapE)
_ZN40_INTERNAL_51903abf_4_k_cu_0f767e65_387884cuda3std6ranges3__45__cpo4swapE:
	.zero		1
.L_10:


//--------------------- .nv.constant0._ZN7cutlass13device_kernelINS_4gemm6kernel13GemmUniversalIN4cute5tupleIJiiiiEEENS1_10collective13CollectiveMmaINS1_46MainloopSm100TmaUmmaWarpSpecializedBlockScaledILi9ELi2ELi1ENS5_IJNS4_1CILi8EEENSA_ILi1EEESC_EEEEENS5_IJNSA_ILi256EEESF_NSA_ILi128EEEEEENS5_IJNS_12float_e2m1_tENS_13float_ue8m0_tEEEENS5_IJNS5_IJlSC_lEEENS4_6LayoutINS5_IJNS5_IJNS5_IJNSA_ILi32EEENSA_ILi4EEEEEEiEEESQ_NS5_IJSC_iEEEEEENS5_IJNS5_IJNS5_IJNSA_ILi16EEESO_EEEiEEENS5_IJNS5_IJNSA_ILi0EEESC_EEENSA_ILi512EEEEEENS5_IJSW_iEEEEEEEEEEESK_S13_NS4_8TiledMMAINS4_8MMA_AtomIJNS4_23SM100_MMA_MXF4_2x1SM_SSISI_SI_fSJ_Li256ELi256ELi32ELNS4_4UMMA5MajorE0ELS18_0ELNS17_7ScaleInE0ELS19_0EEEEEENSM_INS5_IJSC_SC_SC_EEENS5_IJSW_SW_SW_EEEEENS5_IJNS4_10UnderscoreES1F_S1F_EEEEENS5_IJNS4_18SM100_TMA_2SM_LOADES1I_EEENS5_IJNS4_14ComposedLayoutINS4_7SwizzleILi2ELi4ELi3EEENS4_18smem_ptr_flag_bitsILi4EEENSM_INS5_IJSB_SG_EEENS5_IJSG_SC_EEEEEEENSM_INS5_IJNS5_IJNS5_IJSP_SC_EEENS5_IJSN_NSA_ILi2EEEEEEEEESC_NS5_IJS1U_SC_EEEEEENS5_IJNS5_IJNS5_IJSU_SY_EEESX_EEESW_NS5_IJS1U_SY_EEEEEEEEEEEvNS4_8identityENS5_IJNS4_28SM100_TMA_2SM_LOAD_MULTICASTES26_EEENS5_IJS1S_NSM_INS5_IJNS5_IJNS5_IJSP_S1U_EEES1V_EEESC_S1X_EEENS5_IJS20_SW_NS5_IJS1U_NSA_ILi1024EEEEEEEEEEEEEEvS25_EENS_8epilogue10collective18CollectiveEpilogueINS2H_23Sm100TmaWarpSpecializedILi4ELi2ELi64ELb1ELb0EEEJNS5_IJSG_SF_SG_EEENS5_IJNSM_ISG_SC_EENSM_INSA_ILi64EEESC_EEEEENS_10bfloat16_tESL_S2R_SL_NS2H_6fusion15FusionCallbacksIS2L_NS2S_17LinearCombinationIS2R_fS2R_fLNS_15FloatRoundStyleE2EEES2M_S2Q_JEEENS4_5SM1004TMEM4LOAD26SM100_TMEM_LOAD_32dp32b64xENS4_13SM90_TMA_LOADENS1K_INS1L_ILi3ELi4ELi3EEENS1N_ILi16EEENSM_INS5_IJSB_S2O_EEENS5_IJS2O_SC_EEEEEEENS4_39AutoVectorizingCopyWithAssumedAlignmentILi128EEENS4_14SM90_TMA_STOREES38_S3A_S3A_EEEvvEEEEvNT_6ParamsE --------------------------
	.section	.nv.constant0._ZN7cutlass13device_kernelINS_4gemm6kernel13GemmUniversalIN4cute5tupleIJiiiiEEENS1_10collective13CollectiveMmaINS1_46MainloopSm100TmaUmmaWarpSpecializedBlockScaledILi9ELi2ELi1ENS5_IJNS4_1CILi8EEENSA_ILi1EEESC_EEEEENS5_IJNSA_ILi256EEESF_NSA_ILi128EEEEEENS5_IJNS_12float_e2m1_tENS_13float_ue8m0_tEEEENS5_IJNS5_IJlSC_lEEENS4_6LayoutINS5_IJNS5_IJNS5_IJNSA_ILi32EEENSA_ILi4EEEEEEiEEESQ_NS5_IJSC_iEEEEEENS5_IJNS5_IJNS5_IJNSA_ILi16EEESO_EEEiEEENS5_IJNS5_IJNSA_ILi0EEESC_EEENSA_ILi512EEEEEENS5_IJSW_iEEEEEEEEEEESK_S13_NS4_8TiledMMAINS4_8MMA_AtomIJNS4_23SM100_MMA_MXF4_2x1SM_SSISI_SI_fSJ_Li256ELi256ELi32ELNS4_4UMMA5MajorE0ELS18_0ELNS17_7ScaleInE0ELS19_0EEEEEENSM_INS5_IJSC_SC_SC_EEENS5_IJSW_SW_SW_EEEEENS5_IJNS4_10UnderscoreES1F_S1F_EEEEENS5_IJNS4_18SM100_TMA_2SM_LOADES1I_EEENS5_IJNS4_14ComposedLayoutINS4_7SwizzleILi2ELi4ELi3EEENS4_18smem_ptr_flag_bitsILi4EEENSM_INS5_IJSB_SG_EEENS5_IJSG_SC_EEEEEEENSM_INS5_IJNS5_IJNS5_IJSP_SC_EEENS5_IJSN_NSA_ILi2EEEEEEEEESC_NS5_IJS1U_SC_EEEEEENS5_IJNS5_IJNS5_IJSU_SY_EEESX_EEESW_NS5_IJS1U_SY_EEEEEEEEEEEvNS4_8identityENS5_IJNS4_28SM100_TMA_2SM_LOAD_MULTICASTES26_EEENS5_IJS1S_NSM_INS5_IJNS5_IJNS5_IJSP_S1U_EEES1V_EEESC_S1X_EEENS5_IJS20_SW_NS5_IJS1U_NSA_ILi1024EEEEEEEEEEEEEEvS25_EENS_8epilogue10collective18CollectiveEpilogueINS2H_23Sm100TmaWarpSpecializedILi4ELi2ELi64ELb1ELb0EEEJNS5_IJSG_SF_SG_EEENS5_IJNSM_ISG_SC_EENSM_INSA_ILi64EEESC_EEEEENS_10bfloat16_tESL_S2R_SL_NS2H_6fusion15FusionCallbacksIS2L_NS2S_17LinearCombinationIS2R_fS2R_fLNS_15FloatRoundStyleE2EEES2M_S2Q_JEEENS4_5SM1004TMEM4LOAD26SM100_TMEM_LOAD_32dp32b64xENS4_13SM90_TMA_LOADENS1K_INS1L_ILi3ELi4ELi3EEENS1N_ILi16EEENSM_INS5_IJSB_S2O_EEENS5_IJS2O_SC_EEEEEEENS4_39AutoVectorizingCopyWithAssumedAlignmentILi128EEENS4_14SM90_TMA_STOREES38_S3A_S3A_EEEvvEEEEvNT_6ParamsE,"a",@progbits
	.sectionflags	@""
	.align	4
.nv.constant0._ZN7cutlass13device_kernelINS_4gemm6kernel13GemmUniversalIN4cute5tupleIJiiiiEEENS1_10collective13CollectiveMmaINS1_46MainloopSm100TmaUmmaWarpSpecializedBlockScaledILi9ELi2ELi1ENS5_IJNS4_1CILi8EEENSA_ILi1EEESC_EEEEENS5_IJNSA_ILi256EEESF_NSA_ILi128EEEEEENS5_IJNS_12float_e2m1_tENS_13float_ue8m0_tEEEENS5_IJNS5_IJlSC_lEEENS4_6LayoutINS5_IJNS5_IJNS5_IJNSA_ILi32EEENSA_ILi4EEEEEEiEEESQ_NS5_IJSC_iEEEEEENS5_IJNS5_IJNS5_IJNSA_ILi16EEESO_EEEiEEENS5_IJNS5_IJNSA_ILi0EEESC_EEENSA_ILi512EEEEEENS5_IJSW_iEEEEEEEEEEESK_S13_NS4_8TiledMMAINS4_8MMA_AtomIJNS4_23SM100_MMA_MXF4_2x1SM_SSISI_SI_fSJ_Li256ELi256ELi32ELNS4_4UMMA5MajorE0ELS18_0ELNS17_7ScaleInE0ELS19_0EEEEEENSM_INS5_IJSC_SC_SC_EEENS5_IJSW_SW_SW_EEEEENS5_IJNS4_10UnderscoreES1F_S1F_EEEEENS5_IJNS4_18SM100_TMA_2SM_LOADES1I_EEENS5_IJNS4_14ComposedLayoutINS4_7SwizzleILi2ELi4ELi3EEENS4_18smem_ptr_flag_bitsILi4EEENSM_INS5_IJSB_SG_EEENS5_IJSG_SC_EEEEEEENSM_INS5_IJNS5_IJNS5_IJSP_SC_EEENS5_IJSN_NSA_ILi2EEEEEEEEESC_NS5_IJS1U_SC_EEEEEENS5_IJNS5_IJNS5_IJSU_SY_EEESX_EEESW_NS5_IJS1U_SY_EEEEEEEEEEEvNS4_8identityENS5_IJNS4_28SM100_TMA_2SM_LOAD_MULTICASTES26_EEENS5_IJS1S_NSM_INS5_IJNS5_IJNS5_IJSP_S1U_EEES1V_EEESC_S1X_EEENS5_IJS20_SW_NS5_IJS1U_NSA_ILi1024EEEEEEEEEEEEEEvS25_EENS_8epilogue10collective18CollectiveEpilogueINS2H_23Sm100TmaWarpSpecializedILi4ELi2ELi64ELb1ELb0EEEJNS5_IJSG_SF_SG_EEENS5_IJNSM_ISG_SC_EENSM_INSA_ILi64EEESC_EEEEENS_10bfloat16_tESL_S2R_SL_NS2H_6fusion15FusionCallbacksIS2L_NS2S_17LinearCombinationIS2R_fS2R_fLNS_15FloatRoundStyleE2EEES2M_S2Q_JEEENS4_5SM1004TMEM4LOAD26SM100_TMEM_LOAD_32dp32b64xENS4_13SM90_TMA_LOADENS1K_INS1L_ILi3ELi4ELi3EEENS1N_ILi16EEENSM_INS5_IJSB_S2O_EEENS5_IJS2O_SC_EEEEEEENS4_39AutoVectorizingCopyWithAssumedAlignmentILi128EEENS4_14SM90_TMA_STOREES38_S3A_S3A_EEEvvEEEEvNT_6ParamsE:
	.zero		3968


//--------------------- SYMBOLS --------------------------

	.type		.nv.reservedSmem.offset0,@object
	.size		.nv.reservedSmem.offset0,0x4
	.type		.nv.reservedSmem.cap,@object
	.size		.nv.reservedSmem.cap,0x4
	.type		__assertfail,@function
